//
// Generated by NVIDIA NVVM Compiler
//
// Compiler Build ID: CL-36424714
// Cuda compilation tools, release 13.0, V13.0.88
// Based on NVVM 20.0.0
//

.version 9.0
.target sm_100
.address_size 64

	// .globl	_Z18gemv_optimized_384ILi32ELi8EEvPKfS1_Pfii
// _ZZN3cub18CUB_300001_SM_10006detail10radix_sort31DeviceRadixSortSingleTileKernelINS1_5radix10policy_hubIfijE10Policy1000ELNS0_9SortOrderE1EfijNS1_21identity_decomposer_tEEEvPKT1_PSA_PKT2_PSE_T3_iiT4_E12temp_storage has been demoted
// _ZZN3cub18CUB_300001_SM_10006detail10radix_sort30DeviceRadixSortHistogramKernelINS1_5radix10policy_hubIfijE10Policy1000ELNS0_9SortOrderE1EfjNS1_21identity_decomposer_tEEEvPT2_PKT1_SA_iiT3_E12temp_storage has been demoted
// _ZZN3cub18CUB_300001_SM_10006detail10radix_sort33DeviceRadixSortExclusiveSumKernelINS1_5radix10policy_hubIfijE10Policy1000EjEEvPT0_E12temp_storage has been demoted
// _ZZN3cub18CUB_300001_SM_10006detail10radix_sort29DeviceRadixSortOnesweepKernelINS1_5radix10policy_hubIfijE10Policy1000ELNS0_9SortOrderE1EfijiiNS1_21identity_decomposer_tEEEvPT5_SB_PT3_PKSC_PT1_PKSG_PT2_PKSK_T4_iiT6_E1s has been demoted
// _ZZ18gemv_optimized_384ILi32ELi8EEvPKfS1_PfiiE7s_query has been demoted
// _ZZ18gemv_optimized_512ILi32ELi8EEvPKfS1_PfiiE7s_query has been demoted
// _ZZ18gemv_optimized_768ILi32ELi8EEvPKfS1_PfiiE7s_query has been demoted
// _ZZ19gemv_optimized_1024ILi32ELi8EEvPKfS1_PfiiE7s_query has been demoted
// _ZZ11topk_kernelILi1024ELi8EEvPKfPiPfiE9warp_vals has been demoted
// _ZZ11topk_kernelILi1024ELi8EEvPKfPiPfiE12warp_indices has been demoted
.global .align 1 .b8 _ZN34_INTERNAL_9dbd33b0_4_k_cu_1632686f4cuda3std3__45__cpo5beginE[1];
.global .align 1 .b8 _ZN34_INTERNAL_9dbd33b0_4_k_cu_1632686f4cuda3std3__45__cpo3endE[1];
.global .align 1 .b8 _ZN34_INTERNAL_9dbd33b0_4_k_cu_1632686f4cuda3std3__45__cpo6cbeginE[1];
.global .align 1 .b8 _ZN34_INTERNAL_9dbd33b0_4_k_cu_1632686f4cuda3std3__45__cpo4cendE[1];
.global .align 1 .b8 _ZN34_INTERNAL_9dbd33b0_4_k_cu_1632686f4cuda3std3__45__cpo6rbeginE[1];
.global .align 1 .b8 _ZN34_INTERNAL_9dbd33b0_4_k_cu_1632686f4cuda3std3__45__cpo4rendE[1];
.global .align 1 .b8 _ZN34_INTERNAL_9dbd33b0_4_k_cu_1632686f4cuda3std3__45__cpo7crbeginE[1];
.global .align 1 .b8 _ZN34_INTERNAL_9dbd33b0_4_k_cu_1632686f4cuda3std3__45__cpo5crendE[1];
.global .align 1 .b8 _ZN34_INTERNAL_9dbd33b0_4_k_cu_1632686f4cuda3std3__436_GLOBAL__N__9dbd33b0_4_k_cu_1632686f6ignoreE[1];
.global .align 1 .b8 _ZN34_INTERNAL_9dbd33b0_4_k_cu_1632686f4cuda3std3__419piecewise_constructE[1];
.global .align 1 .b8 _ZN34_INTERNAL_9dbd33b0_4_k_cu_1632686f4cuda3std3__48in_placeE[1];
.global .align 1 .b8 _ZN34_INTERNAL_9dbd33b0_4_k_cu_1632686f4cuda3std3__420unreachable_sentinelE[1];
.global .align 1 .b8 _ZN34_INTERNAL_9dbd33b0_4_k_cu_1632686f4cuda3std3__47nulloptE[1];
.global .align 1 .b8 _ZN34_INTERNAL_9dbd33b0_4_k_cu_1632686f4cuda3std3__48unexpectE[1];
.global .align 1 .b8 _ZN34_INTERNAL_9dbd33b0_4_k_cu_1632686f4cuda3std6ranges3__45__cpo4swapE[1];
.global .align 1 .b8 _ZN34_INTERNAL_9dbd33b0_4_k_cu_1632686f4cuda3std6ranges3__45__cpo9iter_moveE[1];
.global .align 1 .b8 _ZN34_INTERNAL_9dbd33b0_4_k_cu_1632686f4cuda3std6ranges3__45__cpo5beginE[1];
.global .align 1 .b8 _ZN34_INTERNAL_9dbd33b0_4_k_cu_1632686f4cuda3std6ranges3__45__cpo3endE[1];
.global .align 1 .b8 _ZN34_INTERNAL_9dbd33b0_4_k_cu_1632686f4cuda3std6ranges3__45__cpo6cbeginE[1];
.global .align 1 .b8 _ZN34_INTERNAL_9dbd33b0_4_k_cu_1632686f4cuda3std6ranges3__45__cpo4cendE[1];
.global .align 1 .b8 _ZN34_INTERNAL_9dbd33b0_4_k_cu_1632686f4cuda3std6ranges3__45__cpo7advanceE[1];
.global .align 1 .b8 _ZN34_INTERNAL_9dbd33b0_4_k_cu_1632686f4cuda3std6ranges3__45__cpo9iter_swapE[1];
.global .align 1 .b8 _ZN34_INTERNAL_9dbd33b0_4_k_cu_1632686f4cuda3std6ranges3__45__cpo4nextE[1];
.global .align 1 .b8 _ZN34_INTERNAL_9dbd33b0_4_k_cu_1632686f4cuda3std6ranges3__45__cpo4prevE[1];
.global .align 1 .b8 _ZN34_INTERNAL_9dbd33b0_4_k_cu_1632686f4cuda3std6ranges3__45__cpo4dataE[1];
.global .align 1 .b8 _ZN34_INTERNAL_9dbd33b0_4_k_cu_1632686f4cuda3std6ranges3__45__cpo5cdataE[1];
.global .align 1 .b8 _ZN34_INTERNAL_9dbd33b0_4_k_cu_1632686f4cuda3std6ranges3__45__cpo4sizeE[1];
.global .align 1 .b8 _ZN34_INTERNAL_9dbd33b0_4_k_cu_1632686f4cuda3std6ranges3__45__cpo5ssizeE[1];
.global .align 1 .b8 _ZN34_INTERNAL_9dbd33b0_4_k_cu_1632686f4cuda3std6ranges3__45__cpo8distanceE[1];
.global .align 1 .b8 _ZN34_INTERNAL_9dbd33b0_4_k_cu_1632686f6thrust24THRUST_300001_SM_1000_NS8cuda_cub3parE[1];
.global .align 1 .b8 _ZN34_INTERNAL_9dbd33b0_4_k_cu_1632686f6thrust24THRUST_300001_SM_1000_NS8cuda_cub10par_nosyncE[1];
.global .align 1 .b8 _ZN34_INTERNAL_9dbd33b0_4_k_cu_1632686f6thrust24THRUST_300001_SM_1000_NS6system6detail10sequential3seqE[1];
.global .align 1 .b8 _ZN34_INTERNAL_9dbd33b0_4_k_cu_1632686f6thrust24THRUST_300001_SM_1000_NS6system3cpp3parE[1];
.global .align 1 .b8 _ZN34_INTERNAL_9dbd33b0_4_k_cu_1632686f6thrust24THRUST_300001_SM_1000_NS12placeholders2_1E[1];
.global .align 1 .b8 _ZN34_INTERNAL_9dbd33b0_4_k_cu_1632686f6thrust24THRUST_300001_SM_1000_NS12placeholders2_2E[1];
.global .align 1 .b8 _ZN34_INTERNAL_9dbd33b0_4_k_cu_1632686f6thrust24THRUST_300001_SM_1000_NS12placeholders2_3E[1];
.global .align 1 .b8 _ZN34_INTERNAL_9dbd33b0_4_k_cu_1632686f6thrust24THRUST_300001_SM_1000_NS12placeholders2_4E[1];
.global .align 1 .b8 _ZN34_INTERNAL_9dbd33b0_4_k_cu_1632686f6thrust24THRUST_300001_SM_1000_NS12placeholders2_5E[1];
.global .align 1 .b8 _ZN34_INTERNAL_9dbd33b0_4_k_cu_1632686f6thrust24THRUST_300001_SM_1000_NS12placeholders2_6E[1];
.global .align 1 .b8 _ZN34_INTERNAL_9dbd33b0_4_k_cu_1632686f6thrust24THRUST_300001_SM_1000_NS12placeholders2_7E[1];
.global .align 1 .b8 _ZN34_INTERNAL_9dbd33b0_4_k_cu_1632686f6thrust24THRUST_300001_SM_1000_NS12placeholders2_8E[1];
.global .align 1 .b8 _ZN34_INTERNAL_9dbd33b0_4_k_cu_1632686f6thrust24THRUST_300001_SM_1000_NS12placeholders2_9E[1];
.global .align 1 .b8 _ZN34_INTERNAL_9dbd33b0_4_k_cu_1632686f6thrust24THRUST_300001_SM_1000_NS12placeholders3_10E[1];
.global .align 1 .b8 _ZN34_INTERNAL_9dbd33b0_4_k_cu_1632686f6thrust24THRUST_300001_SM_1000_NS3seqE[1];
.global .align 1 .b8 _ZN34_INTERNAL_9dbd33b0_4_k_cu_1632686f6thrust24THRUST_300001_SM_1000_NS6deviceE[1];

.visible .entry _Z18gemv_optimized_384ILi32ELi8EEvPKfS1_Pfii(
	.param .u64 .ptr .align 1 _Z18gemv_optimized_384ILi32ELi8EEvPKfS1_Pfii_param_0,
	.param .u64 .ptr .align 1 _Z18gemv_optimized_384ILi32ELi8EEvPKfS1_Pfii_param_1,
	.param .u64 .ptr .align 1 _Z18gemv_optimized_384ILi32ELi8EEvPKfS1_Pfii_param_2,
	.param .u32 _Z18gemv_optimized_384ILi32ELi8EEvPKfS1_Pfii_param_3,
	.param .u32 _Z18gemv_optimized_384ILi32ELi8EEvPKfS1_Pfii_param_4
)
.maxntid 256
.minnctapersm 2
{
	.reg .pred 	%p<22>;
	.reg .b32 	%r<100>;
	.reg .b32 	%f<83>;
	.reg .b64 	%rd<58>;
	// demoted variable
	.shared .align 4 .b8 _ZZ18gemv_optimized_384ILi32ELi8EEvPKfS1_PfiiE7s_query[1536];
	ld.param.u64 	%rd9, [_Z18gemv_optimized_384ILi32ELi8EEvPKfS1_Pfii_param_0];
	ld.param.u64 	%rd10, [_Z18gemv_optimized_384ILi32ELi8EEvPKfS1_Pfii_param_1];
	ld.param.u64 	%rd11, [_Z18gemv_optimized_384ILi32ELi8EEvPKfS1_Pfii_param_2];
	ld.param.u32 	%r36, [_Z18gemv_optimized_384ILi32ELi8EEvPKfS1_Pfii_param_3];
	ld.param.u32 	%r37, [_Z18gemv_optimized_384ILi32ELi8EEvPKfS1_Pfii_param_4];
	mov.u32 	%r1, %tid.x;
	mov.u32 	%r2, %tid.y;
	mov.u32 	%r3, %ntid.x;
	mov.u32 	%r4, %ntid.y;
	mul.lo.s32 	%r5, %r3, %r4;
	mad.lo.s32 	%r93, %r2, %r3, %r1;
	setp.ge.s32 	%p1, %r93, %r37;
	@%p1 bra 	$L__BB0_7;
	add.s32 	%r38, %r93, %r5;
	max.u32 	%r39, %r37, %r38;
	setp.lt.u32 	%p2, %r38, %r37;
	selp.u32 	%r40, 1, 0, %p2;
	add.s32 	%r41, %r38, %r40;
	sub.s32 	%r42, %r39, %r41;
	div.u32 	%r43, %r42, %r5;
	add.s32 	%r7, %r43, %r40;
	and.b32  	%r44, %r7, 3;
	setp.eq.s32 	%p3, %r44, 3;
	@%p3 bra 	$L__BB0_4;
	add.s32 	%r45, %r7, 1;
	and.b32  	%r46, %r45, 3;
	shl.b32 	%r47, %r93, 2;
	mov.u32 	%r48, _ZZ18gemv_optimized_384ILi32ELi8EEvPKfS1_PfiiE7s_query;
	add.s32 	%r91, %r48, %r47;
	shl.b32 	%r9, %r5, 2;
	mul.wide.u32 	%rd12, %r2, %r3;
	cvt.u64.u32 	%rd13, %r1;
	add.s64 	%rd14, %rd12, %rd13;
	shl.b64 	%rd15, %rd14, 2;
	add.s64 	%rd56, %rd10, %rd15;
	mul.wide.u32 	%rd2, %r5, 4;
	neg.s32 	%r90, %r46;
	mad.lo.s32 	%r49, %r4, %r46, %r2;
	mad.lo.s32 	%r93, %r3, %r49, %r1;
$L__BB0_3:
	.pragma "nounroll";
	// begin inline asm
	ld.global.nc.f32 %f14, [%rd56];
	// end inline asm
	st.shared.f32 	[%r91], %f14;
	add.s32 	%r91, %r91, %r9;
	add.s64 	%rd56, %rd56, %rd2;
	add.s32 	%r90, %r90, 1;
	setp.ne.s32 	%p4, %r90, 0;
	@%p4 bra 	$L__BB0_3;
$L__BB0_4:
	setp.lt.u32 	%p5, %r7, 3;
	@%p5 bra 	$L__BB0_7;
	mov.u32 	%r51, _ZZ18gemv_optimized_384ILi32ELi8EEvPKfS1_PfiiE7s_query;
	shl.b32 	%r54, %r5, 2;
$L__BB0_6:
	mul.wide.u32 	%rd21, %r93, 4;
	add.s64 	%rd17, %rd10, %rd21;
	// begin inline asm
	ld.global.nc.f32 %f15, [%rd17];
	// end inline asm
	shl.b32 	%r50, %r93, 2;
	add.s32 	%r52, %r51, %r50;
	st.shared.f32 	[%r52], %f15;
	add.s32 	%r53, %r93, %r5;
	mul.wide.u32 	%rd22, %r53, 4;
	add.s64 	%rd18, %rd10, %rd22;
	// begin inline asm
	ld.global.nc.f32 %f16, [%rd18];
	// end inline asm
	add.s32 	%r55, %r52, %r54;
	st.shared.f32 	[%r55], %f16;
	add.s32 	%r56, %r53, %r5;
	mul.wide.u32 	%rd23, %r56, 4;
	add.s64 	%rd19, %rd10, %rd23;
	// begin inline asm
	ld.global.nc.f32 %f17, [%rd19];
	// end inline asm
	add.s32 	%r57, %r55, %r54;
	st.shared.f32 	[%r57], %f17;
	add.s32 	%r58, %r56, %r5;
	mul.wide.u32 	%rd24, %r58, 4;
	add.s64 	%rd20, %rd10, %rd24;
	// begin inline asm
	ld.global.nc.f32 %f18, [%rd20];
	// end inline asm
	add.s32 	%r59, %r57, %r54;
	st.shared.f32 	[%r59], %f18;
	add.s32 	%r93, %r58, %r5;
	setp.lt.s32 	%p6, %r93, %r37;
	@%p6 bra 	$L__BB0_6;
$L__BB0_7:
	bar.sync 	0;
	mov.u32 	%r60, %ctaid.x;
	shl.b32 	%r61, %r60, 3;
	add.s32 	%r19, %r61, %r2;
	setp.ge.s32 	%p7, %r19, %r36;
	@%p7 bra 	$L__BB0_22;
	mul.lo.s32 	%r62, %r37, %r19;
	cvt.s64.s32 	%rd5, %r62;
	setp.ge.s32 	%p8, %r1, %r37;
	mov.f32 	%f82, 0f00000000;
	@%p8 bra 	$L__BB0_20;
	not.b32 	%r63, %r1;
	add.s32 	%r20, %r37, %r63;
	shr.u32 	%r64, %r20, 5;
	add.s32 	%r21, %r64, 1;
	and.b32  	%r22, %r21, 7;
	setp.lt.u32 	%p9, %r20, 224;
	mov.f32 	%f82, 0f00000000;
	mov.u32 	%r99, %r1;
	@%p9 bra 	$L__BB0_12;
	and.b32  	%r65, %r21, 268435448;
	neg.s32 	%r98, %r65;
	cvt.u64.u32 	%rd25, %r1;
	add.s64 	%rd26, %rd5, %rd25;
	shl.b64 	%rd27, %rd26, 2;
	add.s64 	%rd28, %rd27, %rd9;
	add.s64 	%rd57, %rd28, 512;
	shl.b32 	%r66, %r1, 2;
	mov.u32 	%r67, _ZZ18gemv_optimized_384ILi32ELi8EEvPKfS1_PfiiE7s_query;
	add.s32 	%r68, %r66, %r67;
	add.s32 	%r97, %r68, 512;
	mov.f32 	%f82, 0f00000000;
	mov.u32 	%r99, %r1;
$L__BB0_11:
	.pragma "nounroll";
	add.s64 	%rd29, %rd57, -512;
	// begin inline asm
	ld.global.nc.f32 %f23, [%rd29];
	// end inline asm
	ld.shared.f32 	%f31, [%r97+-512];
	fma.rn.f32 	%f32, %f23, %f31, %f82;
	add.s64 	%rd30, %rd57, -384;
	// begin inline asm
	ld.global.nc.f32 %f24, [%rd30];
	// end inline asm
	ld.shared.f32 	%f33, [%r97+-384];
	fma.rn.f32 	%f34, %f24, %f33, %f32;
	add.s64 	%rd31, %rd57, -256;
	// begin inline asm
	ld.global.nc.f32 %f25, [%rd31];
	// end inline asm
	ld.shared.f32 	%f35, [%r97+-256];
	fma.rn.f32 	%f36, %f25, %f35, %f34;
	add.s64 	%rd32, %rd57, -128;
	// begin inline asm
	ld.global.nc.f32 %f26, [%rd32];
	// end inline asm
	ld.shared.f32 	%f37, [%r97+-128];
	fma.rn.f32 	%f38, %f26, %f37, %f36;
	// begin inline asm
	ld.global.nc.f32 %f27, [%rd57];
	// end inline asm
	ld.shared.f32 	%f39, [%r97];
	fma.rn.f32 	%f40, %f27, %f39, %f38;
	add.s64 	%rd34, %rd57, 128;
	// begin inline asm
	ld.global.nc.f32 %f28, [%rd34];
	// end inline asm
	ld.shared.f32 	%f41, [%r97+128];
	fma.rn.f32 	%f42, %f28, %f41, %f40;
	add.s64 	%rd35, %rd57, 256;
	// begin inline asm
	ld.global.nc.f32 %f29, [%rd35];
	// end inline asm
	ld.shared.f32 	%f43, [%r97+256];
	fma.rn.f32 	%f44, %f29, %f43, %f42;
	add.s64 	%rd36, %rd57, 384;
	// begin inline asm
	ld.global.nc.f32 %f30, [%rd36];
	// end inline asm
	ld.shared.f32 	%f45, [%r97+384];
	fma.rn.f32 	%f82, %f30, %f45, %f44;
	add.s32 	%r99, %r99, 256;
	add.s32 	%r98, %r98, 8;
	add.s64 	%rd57, %rd57, 1024;
	add.s32 	%r97, %r97, 1024;
	setp.eq.s32 	%p10, %r98, 0;
	@%p10 bra 	$L__BB0_12;
	bra.uni 	$L__BB0_11;
$L__BB0_12:
	setp.eq.s32 	%p11, %r22, 0;
	@%p11 bra 	$L__BB0_20;
	setp.lt.u32 	%p12, %r22, 4;
	@%p12 bra 	$L__BB0_15;
	cvt.u64.u32 	%rd41, %r99;
	add.s64 	%rd42, %rd41, %rd5;
	shl.b64 	%rd43, %rd42, 2;
	add.s64 	%rd37, %rd9, %rd43;
	// begin inline asm
	ld.global.nc.f32 %f47, [%rd37];
	// end inline asm
	shl.b32 	%r69, %r99, 2;
	mov.u32 	%r70, _ZZ18gemv_optimized_384ILi32ELi8EEvPKfS1_PfiiE7s_query;
	add.s32 	%r71, %r70, %r69;
	ld.shared.f32 	%f51, [%r71];
	fma.rn.f32 	%f52, %f47, %f51, %f82;
	add.s64 	%rd38, %rd37, 128;
	// begin inline asm
	ld.global.nc.f32 %f48, [%rd38];
	// end inline asm
	ld.shared.f32 	%f53, [%r71+128];
	fma.rn.f32 	%f54, %f48, %f53, %f52;
	add.s64 	%rd39, %rd37, 256;
	// begin inline asm
	ld.global.nc.f32 %f49, [%rd39];
	// end inline asm
	ld.shared.f32 	%f55, [%r71+256];
	fma.rn.f32 	%f56, %f49, %f55, %f54;
	add.s64 	%rd40, %rd37, 384;
	// begin inline asm
	ld.global.nc.f32 %f50, [%rd40];
	// end inline asm
	ld.shared.f32 	%f57, [%r71+384];
	fma.rn.f32 	%f82, %f50, %f57, %f56;
	add.s32 	%r99, %r99, 128;
$L__BB0_15:
	and.b32  	%r72, %r21, 3;
	setp.eq.s32 	%p13, %r72, 0;
	@%p13 bra 	$L__BB0_20;
	setp.eq.s32 	%p14, %r72, 1;
	@%p14 bra 	$L__BB0_18;
	cvt.u64.u32 	%rd46, %r99;
	add.s64 	%rd47, %rd46, %rd5;
	shl.b64 	%rd48, %rd47, 2;
	add.s64 	%rd44, %rd9, %rd48;
	// begin inline asm
	ld.global.nc.f32 %f59, [%rd44];
	// end inline asm
	shl.b32 	%r73, %r99, 2;
	mov.u32 	%r74, _ZZ18gemv_optimized_384ILi32ELi8EEvPKfS1_PfiiE7s_query;
	add.s32 	%r75, %r74, %r73;
	ld.shared.f32 	%f61, [%r75];
	fma.rn.f32 	%f62, %f59, %f61, %f82;
	add.s64 	%rd45, %rd44, 128;
	// begin inline asm
	ld.global.nc.f32 %f60, [%rd45];
	// end inline asm
	ld.shared.f32 	%f63, [%r75+128];
	fma.rn.f32 	%f82, %f60, %f63, %f62;
	add.s32 	%r99, %r99, 64;
$L__BB0_18:
	and.b32  	%r76, %r20, 32;
	setp.ne.s32 	%p15, %r76, 0;
	@%p15 bra 	$L__BB0_20;
	cvt.u64.u32 	%rd50, %r99;
	add.s64 	%rd51, %rd50, %rd5;
	shl.b64 	%rd52, %rd51, 2;
	add.s64 	%rd49, %rd9, %rd52;
	// begin inline asm
	ld.global.nc.f32 %f64, [%rd49];
	// end inline asm
	shl.b32 	%r77, %r99, 2;
	mov.u32 	%r78, _ZZ18gemv_optimized_384ILi32ELi8EEvPKfS1_PfiiE7s_query;
	add.s32 	%r79, %r78, %r77;
	ld.shared.f32 	%f65, [%r79];
	fma.rn.f32 	%f82, %f64, %f65, %f82;
$L__BB0_20:
	mov.b32 	%r80, %f82;
	shfl.sync.down.b32	%r81|%p16, %r80, 16, 31, -1;
	mov.b32 	%f66, %r81;
	add.f32 	%f67, %f82, %f66;
	mov.b32 	%r82, %f67;
	shfl.sync.down.b32	%r83|%p17, %r82, 8, 31, -1;
	mov.b32 	%f68, %r83;
	add.f32 	%f69, %f67, %f68;
	mov.b32 	%r84, %f69;
	shfl.sync.down.b32	%r85|%p18, %r84, 4, 31, -1;
	mov.b32 	%f70, %r85;
	add.f32 	%f71, %f69, %f70;
	mov.b32 	%r86, %f71;
	shfl.sync.down.b32	%r87|%p19, %r86, 2, 31, -1;
	mov.b32 	%f72, %r87;
	add.f32 	%f73, %f71, %f72;
	mov.b32 	%r88, %f73;
	shfl.sync.down.b32	%r89|%p20, %r88, 1, 31, -1;
	mov.b32 	%f74, %r89;
	add.f32 	%f13, %f73, %f74;
	setp.ne.s32 	%p21, %r1, 0;
	@%p21 bra 	$L__BB0_22;
	cvta.to.global.u64 	%rd53, %rd11;
	mul.wide.s32 	%rd54, %r19, 4;
	add.s64 	%rd55, %rd53, %rd54;
	st.global.f32 	[%rd55], %f13;
$L__BB0_22:
	ret;

}
	// .globl	_Z18gemv_optimized_512ILi32ELi8EEvPKfS1_Pfii
.visible .entry _Z18gemv_optimized_512ILi32ELi8EEvPKfS1_Pfii(
	.param .u64 .ptr .align 1 _Z18gemv_optimized_512ILi32ELi8EEvPKfS1_Pfii_param_0,
	.param .u64 .ptr .align 1 _Z18gemv_optimized_512ILi32ELi8EEvPKfS1_Pfii_param_1,
	.param .u64 .ptr .align 1 _Z18gemv_optimized_512ILi32ELi8EEvPKfS1_Pfii_param_2,
	.param .u32 _Z18gemv_optimized_512ILi32ELi8EEvPKfS1_Pfii_param_3,
	.param .u32 _Z18gemv_optimized_512ILi32ELi8EEvPKfS1_Pfii_param_4
)
.maxntid 256
.minnctapersm 2
{
	.reg .pred 	%p<22>;
	.reg .b32 	%r<100>;
	.reg .b32 	%f<83>;
	.reg .b64 	%rd<58>;
	// demoted variable
	.shared .align 4 .b8 _ZZ18gemv_optimized_512ILi32ELi8EEvPKfS1_PfiiE7s_query[2048];
	ld.param.u64 	%rd9, [_Z18gemv_optimized_512ILi32ELi8EEvPKfS1_Pfii_param_0];
	ld.param.u64 	%rd10, [_Z18gemv_optimized_512ILi32ELi8EEvPKfS1_Pfii_param_1];
	ld.param.u64 	%rd11, [_Z18gemv_optimized_512ILi32ELi8EEvPKfS1_Pfii_param_2];
	ld.param.u32 	%r36, [_Z18gemv_optimized_512ILi32ELi8EEvPKfS1_Pfii_param_3];
	ld.param.u32 	%r37, [_Z18gemv_optimized_512ILi32ELi8EEvPKfS1_Pfii_param_4];
	mov.u32 	%r1, %tid.x;
	mov.u32 	%r2, %tid.y;
	mov.u32 	%r3, %ntid.x;
	mov.u32 	%r4, %ntid.y;
	mul.lo.s32 	%r5, %r3, %r4;
	mad.lo.s32 	%r93, %r2, %r3, %r1;
	setp.ge.s32 	%p1, %r93, %r37;
	@%p1 bra 	$L__BB1_7;
	add.s32 	%r38, %r93, %r5;
	max.u32 	%r39, %r37, %r38;
	setp.lt.u32 	%p2, %r38, %r37;
	selp.u32 	%r40, 1, 0, %p2;
	add.s32 	%r41, %r38, %r40;
	sub.s32 	%r42, %r39, %r41;
	div.u32 	%r43, %r42, %r5;
	add.s32 	%r7, %r43, %r40;
	and.b32  	%r44, %r7, 3;
	setp.eq.s32 	%p3, %r44, 3;
	@%p3 bra 	$L__BB1_4;
	add.s32 	%r45, %r7, 1;
	and.b32  	%r46, %r45, 3;
	shl.b32 	%r47, %r93, 2;
	mov.u32 	%r48, _ZZ18gemv_optimized_512ILi32ELi8EEvPKfS1_PfiiE7s_query;
	add.s32 	%r91, %r48, %r47;
	shl.b32 	%r9, %r5, 2;
	mul.wide.u32 	%rd12, %r2, %r3;
	cvt.u64.u32 	%rd13, %r1;
	add.s64 	%rd14, %rd12, %rd13;
	shl.b64 	%rd15, %rd14, 2;
	add.s64 	%rd56, %rd10, %rd15;
	mul.wide.u32 	%rd2, %r5, 4;
	neg.s32 	%r90, %r46;
	mad.lo.s32 	%r49, %r4, %r46, %r2;
	mad.lo.s32 	%r93, %r3, %r49, %r1;
$L__BB1_3:
	.pragma "nounroll";
	// begin inline asm
	ld.global.nc.f32 %f14, [%rd56];
	// end inline asm
	st.shared.f32 	[%r91], %f14;
	add.s32 	%r91, %r91, %r9;
	add.s64 	%rd56, %rd56, %rd2;
	add.s32 	%r90, %r90, 1;
	setp.ne.s32 	%p4, %r90, 0;
	@%p4 bra 	$L__BB1_3;
$L__BB1_4:
	setp.lt.u32 	%p5, %r7, 3;
	@%p5 bra 	$L__BB1_7;
	mov.u32 	%r51, _ZZ18gemv_optimized_512ILi32ELi8EEvPKfS1_PfiiE7s_query;
	shl.b32 	%r54, %r5, 2;
$L__BB1_6:
	mul.wide.u32 	%rd21, %r93, 4;
	add.s64 	%rd17, %rd10, %rd21;
	// begin inline asm
	ld.global.nc.f32 %f15, [%rd17];
	// end inline asm
	shl.b32 	%r50, %r93, 2;
	add.s32 	%r52, %r51, %r50;
	st.shared.f32 	[%r52], %f15;
	add.s32 	%r53, %r93, %r5;
	mul.wide.u32 	%rd22, %r53, 4;
	add.s64 	%rd18, %rd10, %rd22;
	// begin inline asm
	ld.global.nc.f32 %f16, [%rd18];
	// end inline asm
	add.s32 	%r55, %r52, %r54;
	st.shared.f32 	[%r55], %f16;
	add.s32 	%r56, %r53, %r5;
	mul.wide.u32 	%rd23, %r56, 4;
	add.s64 	%rd19, %rd10, %rd23;
	// begin inline asm
	ld.global.nc.f32 %f17, [%rd19];
	// end inline asm
	add.s32 	%r57, %r55, %r54;
	st.shared.f32 	[%r57], %f17;
	add.s32 	%r58, %r56, %r5;
	mul.wide.u32 	%rd24, %r58, 4;
	add.s64 	%rd20, %rd10, %rd24;
	// begin inline asm
	ld.global.nc.f32 %f18, [%rd20];
	// end inline asm
	add.s32 	%r59, %r57, %r54;
	st.shared.f32 	[%r59], %f18;
	add.s32 	%r93, %r58, %r5;
	setp.lt.s32 	%p6, %r93, %r37;
	@%p6 bra 	$L__BB1_6;
$L__BB1_7:
	bar.sync 	0;
	mov.u32 	%r60, %ctaid.x;
	shl.b32 	%r61, %r60, 3;
	add.s32 	%r19, %r61, %r2;
	setp.ge.s32 	%p7, %r19, %r36;
	@%p7 bra 	$L__BB1_22;
	mul.lo.s32 	%r62, %r37, %r19;
	cvt.s64.s32 	%rd5, %r62;
	setp.ge.s32 	%p8, %r1, %r37;
	mov.f32 	%f82, 0f00000000;
	@%p8 bra 	$L__BB1_20;
	not.b32 	%r63, %r1;
	add.s32 	%r20, %r37, %r63;
	shr.u32 	%r64, %r20, 5;
	add.s32 	%r21, %r64, 1;
	and.b32  	%r22, %r21, 7;
	setp.lt.u32 	%p9, %r20, 224;
	mov.f32 	%f82, 0f00000000;
	mov.u32 	%r99, %r1;
	@%p9 bra 	$L__BB1_12;
	and.b32  	%r65, %r21, 268435448;
	neg.s32 	%r98, %r65;
	cvt.u64.u32 	%rd25, %r1;
	add.s64 	%rd26, %rd5, %rd25;
	shl.b64 	%rd27, %rd26, 2;
	add.s64 	%rd28, %rd27, %rd9;
	add.s64 	%rd57, %rd28, 512;
	shl.b32 	%r66, %r1, 2;
	mov.u32 	%r67, _ZZ18gemv_optimized_512ILi32ELi8EEvPKfS1_PfiiE7s_query;
	add.s32 	%r68, %r66, %r67;
	add.s32 	%r97, %r68, 512;
	mov.f32 	%f82, 0f00000000;
	mov.u32 	%r99, %r1;
$L__BB1_11:
	.pragma "nounroll";
	add.s64 	%rd29, %rd57, -512;
	// begin inline asm
	ld.global.nc.f32 %f23, [%rd29];
	// end inline asm
	ld.shared.f32 	%f31, [%r97+-512];
	fma.rn.f32 	%f32, %f23, %f31, %f82;
	add.s64 	%rd30, %rd57, -384;
	// begin inline asm
	ld.global.nc.f32 %f24, [%rd30];
	// end inline asm
	ld.shared.f32 	%f33, [%r97+-384];
	fma.rn.f32 	%f34, %f24, %f33, %f32;
	add.s64 	%rd31, %rd57, -256;
	// begin inline asm
	ld.global.nc.f32 %f25, [%rd31];
	// end inline asm
	ld.shared.f32 	%f35, [%r97+-256];
	fma.rn.f32 	%f36, %f25, %f35, %f34;
	add.s64 	%rd32, %rd57, -128;
	// begin inline asm
	ld.global.nc.f32 %f26, [%rd32];
	// end inline asm
	ld.shared.f32 	%f37, [%r97+-128];
	fma.rn.f32 	%f38, %f26, %f37, %f36;
	// begin inline asm
	ld.global.nc.f32 %f27, [%rd57];
	// end inline asm
	ld.shared.f32 	%f39, [%r97];
	fma.rn.f32 	%f40, %f27, %f39, %f38;
	add.s64 	%rd34, %rd57, 128;
	// begin inline asm
	ld.global.nc.f32 %f28, [%rd34];
	// end inline asm
	ld.shared.f32 	%f41, [%r97+128];
	fma.rn.f32 	%f42, %f28, %f41, %f40;
	add.s64 	%rd35, %rd57, 256;
	// begin inline asm
	ld.global.nc.f32 %f29, [%rd35];
	// end inline asm
	ld.shared.f32 	%f43, [%r97+256];
	fma.rn.f32 	%f44, %f29, %f43, %f42;
	add.s64 	%rd36, %rd57, 384;
	// begin inline asm
	ld.global.nc.f32 %f30, [%rd36];
	// end inline asm
	ld.shared.f32 	%f45, [%r97+384];
	fma.rn.f32 	%f82, %f30, %f45, %f44;
	add.s32 	%r99, %r99, 256;
	add.s32 	%r98, %r98, 8;
	add.s64 	%rd57, %rd57, 1024;
	add.s32 	%r97, %r97, 1024;
	setp.eq.s32 	%p10, %r98, 0;
	@%p10 bra 	$L__BB1_12;
	bra.uni 	$L__BB1_11;
$L__BB1_12:
	setp.eq.s32 	%p11, %r22, 0;
	@%p11 bra 	$L__BB1_20;
	setp.lt.u32 	%p12, %r22, 4;
	@%p12 bra 	$L__BB1_15;
	cvt.u64.u32 	%rd41, %r99;
	add.s64 	%rd42, %rd41, %rd5;
	shl.b64 	%rd43, %rd42, 2;
	add.s64 	%rd37, %rd9, %rd43;
	// begin inline asm
	ld.global.nc.f32 %f47, [%rd37];
	// end inline asm
	shl.b32 	%r69, %r99, 2;
	mov.u32 	%r70, _ZZ18gemv_optimized_512ILi32ELi8EEvPKfS1_PfiiE7s_query;
	add.s32 	%r71, %r70, %r69;
	ld.shared.f32 	%f51, [%r71];
	fma.rn.f32 	%f52, %f47, %f51, %f82;
	add.s64 	%rd38, %rd37, 128;
	// begin inline asm
	ld.global.nc.f32 %f48, [%rd38];
	// end inline asm
	ld.shared.f32 	%f53, [%r71+128];
	fma.rn.f32 	%f54, %f48, %f53, %f52;
	add.s64 	%rd39, %rd37, 256;
	// begin inline asm
	ld.global.nc.f32 %f49, [%rd39];
	// end inline asm
	ld.shared.f32 	%f55, [%r71+256];
	fma.rn.f32 	%f56, %f49, %f55, %f54;
	add.s64 	%rd40, %rd37, 384;
	// begin inline asm
	ld.global.nc.f32 %f50, [%rd40];
	// end inline asm
	ld.shared.f32 	%f57, [%r71+384];
	fma.rn.f32 	%f82, %f50, %f57, %f56;
	add.s32 	%r99, %r99, 128;
$L__BB1_15:
	and.b32  	%r72, %r21, 3;
	setp.eq.s32 	%p13, %r72, 0;
	@%p13 bra 	$L__BB1_20;
	setp.eq.s32 	%p14, %r72, 1;
	@%p14 bra 	$L__BB1_18;
	cvt.u64.u32 	%rd46, %r99;
	add.s64 	%rd47, %rd46, %rd5;
	shl.b64 	%rd48, %rd47, 2;
	add.s64 	%rd44, %rd9, %rd48;
	// begin inline asm
	ld.global.nc.f32 %f59, [%rd44];
	// end inline asm
	shl.b32 	%r73, %r99, 2;
	mov.u32 	%r74, _ZZ18gemv_optimized_512ILi32ELi8EEvPKfS1_PfiiE7s_query;
	add.s32 	%r75, %r74, %r73;
	ld.shared.f32 	%f61, [%r75];
	fma.rn.f32 	%f62, %f59, %f61, %f82;
	add.s64 	%rd45, %rd44, 128;
	// begin inline asm
	ld.global.nc.f32 %f60, [%rd45];
	// end inline asm
	ld.shared.f32 	%f63, [%r75+128];
	fma.rn.f32 	%f82, %f60, %f63, %f62;
	add.s32 	%r99, %r99, 64;
$L__BB1_18:
	and.b32  	%r76, %r20, 32;
	setp.ne.s32 	%p15, %r76, 0;
	@%p15 bra 	$L__BB1_20;
	cvt.u64.u32 	%rd50, %r99;
	add.s64 	%rd51, %rd50, %rd5;
	shl.b64 	%rd52, %rd51, 2;
	add.s64 	%rd49, %rd9, %rd52;
	// begin inline asm
	ld.global.nc.f32 %f64, [%rd49];
	// end inline asm
	shl.b32 	%r77, %r99, 2;
	mov.u32 	%r78, _ZZ18gemv_optimized_512ILi32ELi8EEvPKfS1_PfiiE7s_query;
	add.s32 	%r79, %r78, %r77;
	ld.shared.f32 	%f65, [%r79];
	fma.rn.f32 	%f82, %f64, %f65, %f82;
$L__BB1_20:
	mov.b32 	%r80, %f82;
	shfl.sync.down.b32	%r81|%p16, %r80, 16, 31, -1;
	mov.b32 	%f66, %r81;
	add.f32 	%f67, %f82, %f66;
	mov.b32 	%r82, %f67;
	shfl.sync.down.b32	%r83|%p17, %r82, 8, 31, -1;
	mov.b32 	%f68, %r83;
	add.f32 	%f69, %f67, %f68;
	mov.b32 	%r84, %f69;
	shfl.sync.down.b32	%r85|%p18, %r84, 4, 31, -1;
	mov.b32 	%f70, %r85;
	add.f32 	%f71, %f69, %f70;
	mov.b32 	%r86, %f71;
	shfl.sync.down.b32	%r87|%p19, %r86, 2, 31, -1;
	mov.b32 	%f72, %r87;
	add.f32 	%f73, %f71, %f72;
	mov.b32 	%r88, %f73;
	shfl.sync.down.b32	%r89|%p20, %r88, 1, 31, -1;
	mov.b32 	%f74, %r89;
	add.f32 	%f13, %f73, %f74;
	setp.ne.s32 	%p21, %r1, 0;
	@%p21 bra 	$L__BB1_22;
	cvta.to.global.u64 	%rd53, %rd11;
	mul.wide.s32 	%rd54, %r19, 4;
	add.s64 	%rd55, %rd53, %rd54;
	st.global.f32 	[%rd55], %f13;
$L__BB1_22:
	ret;

}
	// .globl	_Z18gemv_optimized_768ILi32ELi8EEvPKfS1_Pfii
.visible .entry _Z18gemv_optimized_768ILi32ELi8EEvPKfS1_Pfii(
	.param .u64 .ptr .align 1 _Z18gemv_optimized_768ILi32ELi8EEvPKfS1_Pfii_param_0,
	.param .u64 .ptr .align 1 _Z18gemv_optimized_768ILi32ELi8EEvPKfS1_Pfii_param_1,
	.param .u64 .ptr .align 1 _Z18gemv_optimized_768ILi32ELi8EEvPKfS1_Pfii_param_2,
	.param .u32 _Z18gemv_optimized_768ILi32ELi8EEvPKfS1_Pfii_param_3,
	.param .u32 _Z18gemv_optimized_768ILi32ELi8EEvPKfS1_Pfii_param_4
)
.maxntid 256
.minnctapersm 2
{
	.reg .pred 	%p<22>;
	.reg .b32 	%r<100>;
	.reg .b32 	%f<83>;
	.reg .b64 	%rd<58>;
	// demoted variable
	.shared .align 4 .b8 _ZZ18gemv_optimized_768ILi32ELi8EEvPKfS1_PfiiE7s_query[3072];
	ld.param.u64 	%rd9, [_Z18gemv_optimized_768ILi32ELi8EEvPKfS1_Pfii_param_0];
	ld.param.u64 	%rd10, [_Z18gemv_optimized_768ILi32ELi8EEvPKfS1_Pfii_param_1];
	ld.param.u64 	%rd11, [_Z18gemv_optimized_768ILi32ELi8EEvPKfS1_Pfii_param_2];
	ld.param.u32 	%r36, [_Z18gemv_optimized_768ILi32ELi8EEvPKfS1_Pfii_param_3];
	ld.param.u32 	%r37, [_Z18gemv_optimized_768ILi32ELi8EEvPKfS1_Pfii_param_4];
	mov.u32 	%r1, %tid.x;
	mov.u32 	%r2, %tid.y;
	mov.u32 	%r3, %ntid.x;
	mov.u32 	%r4, %ntid.y;
	mul.lo.s32 	%r5, %r3, %r4;
	mad.lo.s32 	%r93, %r2, %r3, %r1;
	setp.ge.s32 	%p1, %r93, %r37;
	@%p1 bra 	$L__BB2_7;
	add.s32 	%r38, %r93, %r5;
	max.u32 	%r39, %r37, %r38;
	setp.lt.u32 	%p2, %r38, %r37;
	selp.u32 	%r40, 1, 0, %p2;
	add.s32 	%r41, %r38, %r40;
	sub.s32 	%r42, %r39, %r41;
	div.u32 	%r43, %r42, %r5;
	add.s32 	%r7, %r43, %r40;
	and.b32  	%r44, %r7, 3;
	setp.eq.s32 	%p3, %r44, 3;
	@%p3 bra 	$L__BB2_4;
	add.s32 	%r45, %r7, 1;
	and.b32  	%r46, %r45, 3;
	shl.b32 	%r47, %r93, 2;
	mov.u32 	%r48, _ZZ18gemv_optimized_768ILi32ELi8EEvPKfS1_PfiiE7s_query;
	add.s32 	%r91, %r48, %r47;
	shl.b32 	%r9, %r5, 2;
	mul.wide.u32 	%rd12, %r2, %r3;
	cvt.u64.u32 	%rd13, %r1;
	add.s64 	%rd14, %rd12, %rd13;
	shl.b64 	%rd15, %rd14, 2;
	add.s64 	%rd56, %rd10, %rd15;
	mul.wide.u32 	%rd2, %r5, 4;
	neg.s32 	%r90, %r46;
	mad.lo.s32 	%r49, %r4, %r46, %r2;
	mad.lo.s32 	%r93, %r3, %r49, %r1;
$L__BB2_3:
	.pragma "nounroll";
	// begin inline asm
	ld.global.nc.f32 %f14, [%rd56];
	// end inline asm
	st.shared.f32 	[%r91], %f14;
	add.s32 	%r91, %r91, %r9;
	add.s64 	%rd56, %rd56, %rd2;
	add.s32 	%r90, %r90, 1;
	setp.ne.s32 	%p4, %r90, 0;
	@%p4 bra 	$L__BB2_3;
$L__BB2_4:
	setp.lt.u32 	%p5, %r7, 3;
	@%p5 bra 	$L__BB2_7;
	mov.u32 	%r51, _ZZ18gemv_optimized_768ILi32ELi8EEvPKfS1_PfiiE7s_query;
	shl.b32 	%r54, %r5, 2;
$L__BB2_6:
	mul.wide.u32 	%rd21, %r93, 4;
	add.s64 	%rd17, %rd10, %rd21;
	// begin inline asm
	ld.global.nc.f32 %f15, [%rd17];
	// end inline asm
	shl.b32 	%r50, %r93, 2;
	add.s32 	%r52, %r51, %r50;
	st.shared.f32 	[%r52], %f15;
	add.s32 	%r53, %r93, %r5;
	mul.wide.u32 	%rd22, %r53, 4;
	add.s64 	%rd18, %rd10, %rd22;
	// begin inline asm
	ld.global.nc.f32 %f16, [%rd18];
	// end inline asm
	add.s32 	%r55, %r52, %r54;
	st.shared.f32 	[%r55], %f16;
	add.s32 	%r56, %r53, %r5;
	mul.wide.u32 	%rd23, %r56, 4;
	add.s64 	%rd19, %rd10, %rd23;
	// begin inline asm
	ld.global.nc.f32 %f17, [%rd19];
	// end inline asm
	add.s32 	%r57, %r55, %r54;
	st.shared.f32 	[%r57], %f17;
	add.s32 	%r58, %r56, %r5;
	mul.wide.u32 	%rd24, %r58, 4;
	add.s64 	%rd20, %rd10, %rd24;
	// begin inline asm
	ld.global.nc.f32 %f18, [%rd20];
	// end inline asm
	add.s32 	%r59, %r57, %r54;
	st.shared.f32 	[%r59], %f18;
	add.s32 	%r93, %r58, %r5;
	setp.lt.s32 	%p6, %r93, %r37;
	@%p6 bra 	$L__BB2_6;
$L__BB2_7:
	bar.sync 	0;
	mov.u32 	%r60, %ctaid.x;
	shl.b32 	%r61, %r60, 3;
	add.s32 	%r19, %r61, %r2;
	setp.ge.s32 	%p7, %r19, %r36;
	@%p7 bra 	$L__BB2_22;
	mul.lo.s32 	%r62, %r37, %r19;
	cvt.s64.s32 	%rd5, %r62;
	setp.ge.s32 	%p8, %r1, %r37;
	mov.f32 	%f82, 0f00000000;
	@%p8 bra 	$L__BB2_20;
	not.b32 	%r63, %r1;
	add.s32 	%r20, %r37, %r63;
	shr.u32 	%r64, %r20, 5;
	add.s32 	%r21, %r64, 1;
	and.b32  	%r22, %r21, 7;
	setp.lt.u32 	%p9, %r20, 224;
	mov.f32 	%f82, 0f00000000;
	mov.u32 	%r99, %r1;
	@%p9 bra 	$L__BB2_12;
	and.b32  	%r65, %r21, 268435448;
	neg.s32 	%r98, %r65;
	cvt.u64.u32 	%rd25, %r1;
	add.s64 	%rd26, %rd5, %rd25;
	shl.b64 	%rd27, %rd26, 2;
	add.s64 	%rd28, %rd27, %rd9;
	add.s64 	%rd57, %rd28, 512;
	shl.b32 	%r66, %r1, 2;
	mov.u32 	%r67, _ZZ18gemv_optimized_768ILi32ELi8EEvPKfS1_PfiiE7s_query;
	add.s32 	%r68, %r66, %r67;
	add.s32 	%r97, %r68, 512;
	mov.f32 	%f82, 0f00000000;
	mov.u32 	%r99, %r1;
$L__BB2_11:
	.pragma "nounroll";
	add.s64 	%rd29, %rd57, -512;
	// begin inline asm
	ld.global.nc.f32 %f23, [%rd29];
	// end inline asm
	ld.shared.f32 	%f31, [%r97+-512];
	fma.rn.f32 	%f32, %f23, %f31, %f82;
	add.s64 	%rd30, %rd57, -384;
	// begin inline asm
	ld.global.nc.f32 %f24, [%rd30];
	// end inline asm
	ld.shared.f32 	%f33, [%r97+-384];
	fma.rn.f32 	%f34, %f24, %f33, %f32;
	add.s64 	%rd31, %rd57, -256;
	// begin inline asm
	ld.global.nc.f32 %f25, [%rd31];
	// end inline asm
	ld.shared.f32 	%f35, [%r97+-256];
	fma.rn.f32 	%f36, %f25, %f35, %f34;
	add.s64 	%rd32, %rd57, -128;
	// begin inline asm
	ld.global.nc.f32 %f26, [%rd32];
	// end inline asm
	ld.shared.f32 	%f37, [%r97+-128];
	fma.rn.f32 	%f38, %f26, %f37, %f36;
	// begin inline asm
	ld.global.nc.f32 %f27, [%rd57];
	// end inline asm
	ld.shared.f32 	%f39, [%r97];
	fma.rn.f32 	%f40, %f27, %f39, %f38;
	add.s64 	%rd34, %rd57, 128;
	// begin inline asm
	ld.global.nc.f32 %f28, [%rd34];
	// end inline asm
	ld.shared.f32 	%f41, [%r97+128];
	fma.rn.f32 	%f42, %f28, %f41, %f40;
	add.s64 	%rd35, %rd57, 256;
	// begin inline asm
	ld.global.nc.f32 %f29, [%rd35];
	// end inline asm
	ld.shared.f32 	%f43, [%r97+256];
	fma.rn.f32 	%f44, %f29, %f43, %f42;
	add.s64 	%rd36, %rd57, 384;
	// begin inline asm
	ld.global.nc.f32 %f30, [%rd36];
	// end inline asm
	ld.shared.f32 	%f45, [%r97+384];
	fma.rn.f32 	%f82, %f30, %f45, %f44;
	add.s32 	%r99, %r99, 256;
	add.s32 	%r98, %r98, 8;
	add.s64 	%rd57, %rd57, 1024;
	add.s32 	%r97, %r97, 1024;
	setp.eq.s32 	%p10, %r98, 0;
	@%p10 bra 	$L__BB2_12;
	bra.uni 	$L__BB2_11;
$L__BB2_12:
	setp.eq.s32 	%p11, %r22, 0;
	@%p11 bra 	$L__BB2_20;
	setp.lt.u32 	%p12, %r22, 4;
	@%p12 bra 	$L__BB2_15;
	cvt.u64.u32 	%rd41, %r99;
	add.s64 	%rd42, %rd41, %rd5;
	shl.b64 	%rd43, %rd42, 2;
	add.s64 	%rd37, %rd9, %rd43;
	// begin inline asm
	ld.global.nc.f32 %f47, [%rd37];
	// end inline asm
	shl.b32 	%r69, %r99, 2;
	mov.u32 	%r70, _ZZ18gemv_optimized_768ILi32ELi8EEvPKfS1_PfiiE7s_query;
	add.s32 	%r71, %r70, %r69;
	ld.shared.f32 	%f51, [%r71];
	fma.rn.f32 	%f52, %f47, %f51, %f82;
	add.s64 	%rd38, %rd37, 128;
	// begin inline asm
	ld.global.nc.f32 %f48, [%rd38];
	// end inline asm
	ld.shared.f32 	%f53, [%r71+128];
	fma.rn.f32 	%f54, %f48, %f53, %f52;
	add.s64 	%rd39, %rd37, 256;
	// begin inline asm
	ld.global.nc.f32 %f49, [%rd39];
	// end inline asm
	ld.shared.f32 	%f55, [%r71+256];
	fma.rn.f32 	%f56, %f49, %f55, %f54;
	add.s64 	%rd40, %rd37, 384;
	// begin inline asm
	ld.global.nc.f32 %f50, [%rd40];
	// end inline asm
	ld.shared.f32 	%f57, [%r71+384];
	fma.rn.f32 	%f82, %f50, %f57, %f56;
	add.s32 	%r99, %r99, 128;
$L__BB2_15:
	and.b32  	%r72, %r21, 3;
	setp.eq.s32 	%p13, %r72, 0;
	@%p13 bra 	$L__BB2_20;
	setp.eq.s32 	%p14, %r72, 1;
	@%p14 bra 	$L__BB2_18;
	cvt.u64.u32 	%rd46, %r99;
	add.s64 	%rd47, %rd46, %rd5;
	shl.b64 	%rd48, %rd47, 2;
	add.s64 	%rd44, %rd9, %rd48;
	// begin inline asm
	ld.global.nc.f32 %f59, [%rd44];
	// end inline asm
	shl.b32 	%r73, %r99, 2;
	mov.u32 	%r74, _ZZ18gemv_optimized_768ILi32ELi8EEvPKfS1_PfiiE7s_query;
	add.s32 	%r75, %r74, %r73;
	ld.shared.f32 	%f61, [%r75];
	fma.rn.f32 	%f62, %f59, %f61, %f82;
	add.s64 	%rd45, %rd44, 128;
	// begin inline asm
	ld.global.nc.f32 %f60, [%rd45];
	// end inline asm
	ld.shared.f32 	%f63, [%r75+128];
	fma.rn.f32 	%f82, %f60, %f63, %f62;
	add.s32 	%r99, %r99, 64;
$L__BB2_18:
	and.b32  	%r76, %r20, 32;
	setp.ne.s32 	%p15, %r76, 0;
	@%p15 bra 	$L__BB2_20;
	cvt.u64.u32 	%rd50, %r99;
	add.s64 	%rd51, %rd50, %rd5;
	shl.b64 	%rd52, %rd51, 2;
	add.s64 	%rd49, %rd9, %rd52;
	// begin inline asm
	ld.global.nc.f32 %f64, [%rd49];
	// end inline asm
	shl.b32 	%r77, %r99, 2;
	mov.u32 	%r78, _ZZ18gemv_optimized_768ILi32ELi8EEvPKfS1_PfiiE7s_query;
	add.s32 	%r79, %r78, %r77;
	ld.shared.f32 	%f65, [%r79];
	fma.rn.f32 	%f82, %f64, %f65, %f82;
$L__BB2_20:
	mov.b32 	%r80, %f82;
	shfl.sync.down.b32	%r81|%p16, %r80, 16, 31, -1;
	mov.b32 	%f66, %r81;
	add.f32 	%f67, %f82, %f66;
	mov.b32 	%r82, %f67;
	shfl.sync.down.b32	%r83|%p17, %r82, 8, 31, -1;
	mov.b32 	%f68, %r83;
	add.f32 	%f69, %f67, %f68;
	mov.b32 	%r84, %f69;
	shfl.sync.down.b32	%r85|%p18, %r84, 4, 31, -1;
	mov.b32 	%f70, %r85;
	add.f32 	%f71, %f69, %f70;
	mov.b32 	%r86, %f71;
	shfl.sync.down.b32	%r87|%p19, %r86, 2, 31, -1;
	mov.b32 	%f72, %r87;
	add.f32 	%f73, %f71, %f72;
	mov.b32 	%r88, %f73;
	shfl.sync.down.b32	%r89|%p20, %r88, 1, 31, -1;
	mov.b32 	%f74, %r89;
	add.f32 	%f13, %f73, %f74;
	setp.ne.s32 	%p21, %r1, 0;
	@%p21 bra 	$L__BB2_22;
	cvta.to.global.u64 	%rd53, %rd11;
	mul.wide.s32 	%rd54, %r19, 4;
	add.s64 	%rd55, %rd53, %rd54;
	st.global.f32 	[%rd55], %f13;
$L__BB2_22:
	ret;

}
	// .globl	_Z19gemv_optimized_1024ILi32ELi8EEvPKfS1_Pfii
.visible .entry _Z19gemv_optimized_1024ILi32ELi8EEvPKfS1_Pfii(
	.param .u64 .ptr .align 1 _Z19gemv_optimized_1024ILi32ELi8EEvPKfS1_Pfii_param_0,
	.param .u64 .ptr .align 1 _Z19gemv_optimized_1024ILi32ELi8EEvPKfS1_Pfii_param_1,
	.param .u64 .ptr .align 1 _Z19gemv_optimized_1024ILi32ELi8EEvPKfS1_Pfii_param_2,
	.param .u32 _Z19gemv_optimized_1024ILi32ELi8EEvPKfS1_Pfii_param_3,
	.param .u32 _Z19gemv_optimized_1024ILi32ELi8EEvPKfS1_Pfii_param_4
)
.maxntid 256
.minnctapersm 2
{
	.reg .pred 	%p<22>;
	.reg .b32 	%r<100>;
	.reg .b32 	%f<83>;
	.reg .b64 	%rd<58>;
	// demoted variable
	.shared .align 4 .b8 _ZZ19gemv_optimized_1024ILi32ELi8EEvPKfS1_PfiiE7s_query[4096];
	ld.param.u64 	%rd9, [_Z19gemv_optimized_1024ILi32ELi8EEvPKfS1_Pfii_param_0];
	ld.param.u64 	%rd10, [_Z19gemv_optimized_1024ILi32ELi8EEvPKfS1_Pfii_param_1];
	ld.param.u64 	%rd11, [_Z19gemv_optimized_1024ILi32ELi8EEvPKfS1_Pfii_param_2];
	ld.param.u32 	%r36, [_Z19gemv_optimized_1024ILi32ELi8EEvPKfS1_Pfii_param_3];
	ld.param.u32 	%r37, [_Z19gemv_optimized_1024ILi32ELi8EEvPKfS1_Pfii_param_4];
	mov.u32 	%r1, %tid.x;
	mov.u32 	%r2, %tid.y;
	mov.u32 	%r3, %ntid.x;
	mov.u32 	%r4, %ntid.y;
	mul.lo.s32 	%r5, %r3, %r4;
	mad.lo.s32 	%r93, %r2, %r3, %r1;
	setp.ge.s32 	%p1, %r93, %r37;
	@%p1 bra 	$L__BB3_7;
	add.s32 	%r38, %r93, %r5;
	max.u32 	%r39, %r37, %r38;
	setp.lt.u32 	%p2, %r38, %r37;
	selp.u32 	%r40, 1, 0, %p2;
	add.s32 	%r41, %r38, %r40;
	sub.s32 	%r42, %r39, %r41;
	div.u32 	%r43, %r42, %r5;
	add.s32 	%r7, %r43, %r40;
	and.b32  	%r44, %r7, 3;
	setp.eq.s32 	%p3, %r44, 3;
	@%p3 bra 	$L__BB3_4;
	add.s32 	%r45, %r7, 1;
	and.b32  	%r46, %r45, 3;
	shl.b32 	%r47, %r93, 2;
	mov.u32 	%r48, _ZZ19gemv_optimized_1024ILi32ELi8EEvPKfS1_PfiiE7s_query;
	add.s32 	%r91, %r48, %r47;
	shl.b32 	%r9, %r5, 2;
	mul.wide.u32 	%rd12, %r2, %r3;
	cvt.u64.u32 	%rd13, %r1;
	add.s64 	%rd14, %rd12, %rd13;
	shl.b64 	%rd15, %rd14, 2;
	add.s64 	%rd56, %rd10, %rd15;
	mul.wide.u32 	%rd2, %r5, 4;
	neg.s32 	%r90, %r46;
	mad.lo.s32 	%r49, %r4, %r46, %r2;
	mad.lo.s32 	%r93, %r3, %r49, %r1;
$L__BB3_3:
	.pragma "nounroll";
	// begin inline asm
	ld.global.nc.f32 %f14, [%rd56];
	// end inline asm
	st.shared.f32 	[%r91], %f14;
	add.s32 	%r91, %r91, %r9;
	add.s64 	%rd56, %rd56, %rd2;
	add.s32 	%r90, %r90, 1;
	setp.ne.s32 	%p4, %r90, 0;
	@%p4 bra 	$L__BB3_3;
$L__BB3_4:
	setp.lt.u32 	%p5, %r7, 3;
	@%p5 bra 	$L__BB3_7;
	mov.u32 	%r51, _ZZ19gemv_optimized_1024ILi32ELi8EEvPKfS1_PfiiE7s_query;
	shl.b32 	%r54, %r5, 2;
$L__BB3_6:
	mul.wide.u32 	%rd21, %r93, 4;
	add.s64 	%rd17, %rd10, %rd21;
	// begin inline asm
	ld.global.nc.f32 %f15, [%rd17];
	// end inline asm
	shl.b32 	%r50, %r93, 2;
	add.s32 	%r52, %r51, %r50;
	st.shared.f32 	[%r52], %f15;
	add.s32 	%r53, %r93, %r5;
	mul.wide.u32 	%rd22, %r53, 4;
	add.s64 	%rd18, %rd10, %rd22;
	// begin inline asm
	ld.global.nc.f32 %f16, [%rd18];
	// end inline asm
	add.s32 	%r55, %r52, %r54;
	st.shared.f32 	[%r55], %f16;
	add.s32 	%r56, %r53, %r5;
	mul.wide.u32 	%rd23, %r56, 4;
	add.s64 	%rd19, %rd10, %rd23;
	// begin inline asm
	ld.global.nc.f32 %f17, [%rd19];
	// end inline asm
	add.s32 	%r57, %r55, %r54;
	st.shared.f32 	[%r57], %f17;
	add.s32 	%r58, %r56, %r5;
	mul.wide.u32 	%rd24, %r58, 4;
	add.s64 	%rd20, %rd10, %rd24;
	// begin inline asm
	ld.global.nc.f32 %f18, [%rd20];
	// end inline asm
	add.s32 	%r59, %r57, %r54;
	st.shared.f32 	[%r59], %f18;
	add.s32 	%r93, %r58, %r5;
	setp.lt.s32 	%p6, %r93, %r37;
	@%p6 bra 	$L__BB3_6;
$L__BB3_7:
	bar.sync 	0;
	mov.u32 	%r60, %ctaid.x;
	shl.b32 	%r61, %r60, 3;
	add.s32 	%r19, %r61, %r2;
	setp.ge.s32 	%p7, %r19, %r36;
	@%p7 bra 	$L__BB3_22;
	mul.lo.s32 	%r62, %r37, %r19;
	cvt.s64.s32 	%rd5, %r62;
	setp.ge.s32 	%p8, %r1, %r37;
	mov.f32 	%f82, 0f00000000;
	@%p8 bra 	$L__BB3_20;
	not.b32 	%r63, %r1;
	add.s32 	%r20, %r37, %r63;
	shr.u32 	%r64, %r20, 5;
	add.s32 	%r21, %r64, 1;
	and.b32  	%r22, %r21, 7;
	setp.lt.u32 	%p9, %r20, 224;
	mov.f32 	%f82, 0f00000000;
	mov.u32 	%r99, %r1;
	@%p9 bra 	$L__BB3_12;
	and.b32  	%r65, %r21, 268435448;
	neg.s32 	%r98, %r65;
	cvt.u64.u32 	%rd25, %r1;
	add.s64 	%rd26, %rd5, %rd25;
	shl.b64 	%rd27, %rd26, 2;
	add.s64 	%rd28, %rd27, %rd9;
	add.s64 	%rd57, %rd28, 512;
	shl.b32 	%r66, %r1, 2;
	mov.u32 	%r67, _ZZ19gemv_optimized_1024ILi32ELi8EEvPKfS1_PfiiE7s_query;
	add.s32 	%r68, %r66, %r67;
	add.s32 	%r97, %r68, 512;
	mov.f32 	%f82, 0f00000000;
	mov.u32 	%r99, %r1;
$L__BB3_11:
	.pragma "nounroll";
	add.s64 	%rd29, %rd57, -512;
	// begin inline asm
	ld.global.nc.f32 %f23, [%rd29];
	// end inline asm
	ld.shared.f32 	%f31, [%r97+-512];
	fma.rn.f32 	%f32, %f23, %f31, %f82;
	add.s64 	%rd30, %rd57, -384;
	// begin inline asm
	ld.global.nc.f32 %f24, [%rd30];
	// end inline asm
	ld.shared.f32 	%f33, [%r97+-384];
	fma.rn.f32 	%f34, %f24, %f33, %f32;
	add.s64 	%rd31, %rd57, -256;
	// begin inline asm
	ld.global.nc.f32 %f25, [%rd31];
	// end inline asm
	ld.shared.f32 	%f35, [%r97+-256];
	fma.rn.f32 	%f36, %f25, %f35, %f34;
	add.s64 	%rd32, %rd57, -128;
	// begin inline asm
	ld.global.nc.f32 %f26, [%rd32];
	// end inline asm
	ld.shared.f32 	%f37, [%r97+-128];
	fma.rn.f32 	%f38, %f26, %f37, %f36;
	// begin inline asm
	ld.global.nc.f32 %f27, [%rd57];
	// end inline asm
	ld.shared.f32 	%f39, [%r97];
	fma.rn.f32 	%f40, %f27, %f39, %f38;
	add.s64 	%rd34, %rd57, 128;
	// begin inline asm
	ld.global.nc.f32 %f28, [%rd34];
	// end inline asm
	ld.shared.f32 	%f41, [%r97+128];
	fma.rn.f32 	%f42, %f28, %f41, %f40;
	add.s64 	%rd35, %rd57, 256;
	// begin inline asm
	ld.global.nc.f32 %f29, [%rd35];
	// end inline asm
	ld.shared.f32 	%f43, [%r97+256];
	fma.rn.f32 	%f44, %f29, %f43, %f42;
	add.s64 	%rd36, %rd57, 384;
	// begin inline asm
	ld.global.nc.f32 %f30, [%rd36];
	// end inline asm
	ld.shared.f32 	%f45, [%r97+384];
	fma.rn.f32 	%f82, %f30, %f45, %f44;
	add.s32 	%r99, %r99, 256;
	add.s32 	%r98, %r98, 8;
	add.s64 	%rd57, %rd57, 1024;
	add.s32 	%r97, %r97, 1024;
	setp.eq.s32 	%p10, %r98, 0;
	@%p10 bra 	$L__BB3_12;
	bra.uni 	$L__BB3_11;
$L__BB3_12:
	setp.eq.s32 	%p11, %r22, 0;
	@%p11 bra 	$L__BB3_20;
	setp.lt.u32 	%p12, %r22, 4;
	@%p12 bra 	$L__BB3_15;
	cvt.u64.u32 	%rd41, %r99;
	add.s64 	%rd42, %rd41, %rd5;
	shl.b64 	%rd43, %rd42, 2;
	add.s64 	%rd37, %rd9, %rd43;
	// begin inline asm
	ld.global.nc.f32 %f47, [%rd37];
	// end inline asm
	shl.b32 	%r69, %r99, 2;
	mov.u32 	%r70, _ZZ19gemv_optimized_1024ILi32ELi8EEvPKfS1_PfiiE7s_query;
	add.s32 	%r71, %r70, %r69;
	ld.shared.f32 	%f51, [%r71];
	fma.rn.f32 	%f52, %f47, %f51, %f82;
	add.s64 	%rd38, %rd37, 128;
	// begin inline asm
	ld.global.nc.f32 %f48, [%rd38];
	// end inline asm
	ld.shared.f32 	%f53, [%r71+128];
	fma.rn.f32 	%f54, %f48, %f53, %f52;
	add.s64 	%rd39, %rd37, 256;
	// begin inline asm
	ld.global.nc.f32 %f49, [%rd39];
	// end inline asm
	ld.shared.f32 	%f55, [%r71+256];
	fma.rn.f32 	%f56, %f49, %f55, %f54;
	add.s64 	%rd40, %rd37, 384;
	// begin inline asm
	ld.global.nc.f32 %f50, [%rd40];
	// end inline asm
	ld.shared.f32 	%f57, [%r71+384];
	fma.rn.f32 	%f82, %f50, %f57, %f56;
	add.s32 	%r99, %r99, 128;
$L__BB3_15:
	and.b32  	%r72, %r21, 3;
	setp.eq.s32 	%p13, %r72, 0;
	@%p13 bra 	$L__BB3_20;
	setp.eq.s32 	%p14, %r72, 1;
	@%p14 bra 	$L__BB3_18;
	cvt.u64.u32 	%rd46, %r99;
	add.s64 	%rd47, %rd46, %rd5;
	shl.b64 	%rd48, %rd47, 2;
	add.s64 	%rd44, %rd9, %rd48;
	// begin inline asm
	ld.global.nc.f32 %f59, [%rd44];
	// end inline asm
	shl.b32 	%r73, %r99, 2;
	mov.u32 	%r74, _ZZ19gemv_optimized_1024ILi32ELi8EEvPKfS1_PfiiE7s_query;
	add.s32 	%r75, %r74, %r73;
	ld.shared.f32 	%f61, [%r75];
	fma.rn.f32 	%f62, %f59, %f61, %f82;
	add.s64 	%rd45, %rd44, 128;
	// begin inline asm
	ld.global.nc.f32 %f60, [%rd45];
	// end inline asm
	ld.shared.f32 	%f63, [%r75+128];
	fma.rn.f32 	%f82, %f60, %f63, %f62;
	add.s32 	%r99, %r99, 64;
$L__BB3_18:
	and.b32  	%r76, %r20, 32;
	setp.ne.s32 	%p15, %r76, 0;
	@%p15 bra 	$L__BB3_20;
	cvt.u64.u32 	%rd50, %r99;
	add.s64 	%rd51, %rd50, %rd5;
	shl.b64 	%rd52, %rd51, 2;
	add.s64 	%rd49, %rd9, %rd52;
	// begin inline asm
	ld.global.nc.f32 %f64, [%rd49];
	// end inline asm
	shl.b32 	%r77, %r99, 2;
	mov.u32 	%r78, _ZZ19gemv_optimized_1024ILi32ELi8EEvPKfS1_PfiiE7s_query;
	add.s32 	%r79, %r78, %r77;
	ld.shared.f32 	%f65, [%r79];
	fma.rn.f32 	%f82, %f64, %f65, %f82;
$L__BB3_20:
	mov.b32 	%r80, %f82;
	shfl.sync.down.b32	%r81|%p16, %r80, 16, 31, -1;
	mov.b32 	%f66, %r81;
	add.f32 	%f67, %f82, %f66;
	mov.b32 	%r82, %f67;
	shfl.sync.down.b32	%r83|%p17, %r82, 8, 31, -1;
	mov.b32 	%f68, %r83;
	add.f32 	%f69, %f67, %f68;
	mov.b32 	%r84, %f69;
	shfl.sync.down.b32	%r85|%p18, %r84, 4, 31, -1;
	mov.b32 	%f70, %r85;
	add.f32 	%f71, %f69, %f70;
	mov.b32 	%r86, %f71;
	shfl.sync.down.b32	%r87|%p19, %r86, 2, 31, -1;
	mov.b32 	%f72, %r87;
	add.f32 	%f73, %f71, %f72;
	mov.b32 	%r88, %f73;
	shfl.sync.down.b32	%r89|%p20, %r88, 1, 31, -1;
	mov.b32 	%f74, %r89;
	add.f32 	%f13, %f73, %f74;
	setp.ne.s32 	%p21, %r1, 0;
	@%p21 bra 	$L__BB3_22;
	cvta.to.global.u64 	%rd53, %rd11;
	mul.wide.s32 	%rd54, %r19, 4;
	add.s64 	%rd55, %rd53, %rd54;
	st.global.f32 	[%rd55], %f13;
$L__BB3_22:
	ret;

}
	// .globl	_Z11topk_kernelILi1024ELi8EEvPKfPiPfi
.visible .entry _Z11topk_kernelILi1024ELi8EEvPKfPiPfi(
	.param .u64 .ptr .align 1 _Z11topk_kernelILi1024ELi8EEvPKfPiPfi_param_0,
	.param .u64 .ptr .align 1 _Z11topk_kernelILi1024ELi8EEvPKfPiPfi_param_1,
	.param .u64 .ptr .align 1 _Z11topk_kernelILi1024ELi8EEvPKfPiPfi_param_2,
	.param .u32 _Z11topk_kernelILi1024ELi8EEvPKfPiPfi_param_3
)
.maxntid 1024
.minnctapersm 2
{
	.reg .pred 	%p<1009>;
	.reg .b32 	%r<3791>;
	.reg .b32 	%f<3521>;
	.reg .b64 	%rd<14>;
	// demoted variable
	.shared .align 4 .b8 _ZZ11topk_kernelILi1024ELi8EEvPKfPiPfiE9warp_vals[1024];
	// demoted variable
	.shared .align 4 .b8 _ZZ11topk_kernelILi1024ELi8EEvPKfPiPfiE12warp_indices[1024];
	ld.param.u64 	%rd8, [_Z11topk_kernelILi1024ELi8EEvPKfPiPfi_param_0];
	ld.param.u64 	%rd6, [_Z11topk_kernelILi1024ELi8EEvPKfPiPfi_param_1];
	ld.param.u64 	%rd7, [_Z11topk_kernelILi1024ELi8EEvPKfPiPfi_param_2];
	ld.param.u32 	%r1776, [_Z11topk_kernelILi1024ELi8EEvPKfPiPfi_param_3];
	cvta.to.global.u64 	%rd1, %rd8;
	mov.u32 	%r1, %tid.x;
	and.b32  	%r2, %r1, 31;
	setp.ge.s32 	%p1, %r1, %r1776;
	mov.b32 	%r2088, -1;
	mov.f32 	%f1818, 0fFF7FFFFF;
	mov.f32 	%f1835, %f1818;
	mov.f32 	%f1836, %f1818;
	mov.f32 	%f1837, %f1818;
	mov.f32 	%f1838, %f1818;
	mov.f32 	%f1839, %f1818;
	mov.f32 	%f1840, %f1818;
	mov.f32 	%f1825, %f1818;
	mov.u32 	%r2105, %r2088;
	mov.u32 	%r2106, %r2088;
	mov.u32 	%r2107, %r2088;
	mov.u32 	%r2108, %r2088;
	mov.u32 	%r2109, %r2088;
	mov.u32 	%r2110, %r2088;
	mov.u32 	%r2095, %r2088;
	@%p1 bra 	$L__BB4_52;
	not.b32 	%r1779, %r1;
	add.s32 	%r3, %r1776, %r1779;
	and.b32  	%r1780, %r3, 3072;
	setp.eq.s32 	%p2, %r1780, 3072;
	mov.b32 	%r2088, -1;
	mov.f32 	%f1818, 0fFF7FFFFF;
	mov.u32 	%r2062, %r1;
	@%p2 bra 	$L__BB4_13;
	mul.wide.u32 	%rd9, %r1, 4;
	add.s64 	%rd13, %rd1, %rd9;
	shr.u32 	%r1782, %r3, 10;
	add.s32 	%r1783, %r1782, 1;
	and.b32  	%r1784, %r1783, 3;
	neg.s32 	%r2036, %r1784;
	mov.b32 	%r2088, -1;
	mov.f32 	%f1818, 0fFF7FFFFF;
	mov.f32 	%f1835, %f1818;
	mov.f32 	%f1836, %f1818;
	mov.f32 	%f1837, %f1818;
	mov.f32 	%f1838, %f1818;
	mov.f32 	%f1839, %f1818;
	mov.f32 	%f1840, %f1818;
	mov.f32 	%f1825, %f1818;
	mov.u32 	%r2105, %r2088;
	mov.u32 	%r2106, %r2088;
	mov.u32 	%r2107, %r2088;
	mov.u32 	%r2108, %r2088;
	mov.u32 	%r2109, %r2088;
	mov.u32 	%r2110, %r2088;
	mov.u32 	%r2095, %r2088;
	mov.u32 	%r2062, %r1;
$L__BB4_3:
	.pragma "nounroll";
	mov.u32 	%r12, %r2110;
	mov.u32 	%r11, %r2109;
	mov.u32 	%r10, %r2108;
	mov.u32 	%r9, %r2107;
	mov.u32 	%r8, %r2106;
	mov.u32 	%r7, %r2105;
	mov.f32 	%f7, %f1840;
	mov.f32 	%f6, %f1839;
	mov.f32 	%f5, %f1838;
	mov.f32 	%f4, %f1837;
	mov.f32 	%f3, %f1836;
	mov.f32 	%f2, %f1835;
	ld.global.nc.f32 	%f9, [%rd13];
	setp.leu.f32 	%p3, %f9, %f1818;
	@%p3 bra 	$L__BB4_12;
	setp.geu.f32 	%p4, %f2, %f9;
	mov.f32 	%f1818, %f9;
	mov.f32 	%f1835, %f2;
	mov.f32 	%f1836, %f3;
	mov.f32 	%f1837, %f4;
	mov.f32 	%f1838, %f5;
	mov.f32 	%f1839, %f6;
	mov.f32 	%f1840, %f7;
	mov.u32 	%r2088, %r2062;
	mov.u32 	%r2105, %r7;
	mov.u32 	%r2106, %r8;
	mov.u32 	%r2107, %r9;
	mov.u32 	%r2108, %r10;
	mov.u32 	%r2109, %r11;
	mov.u32 	%r2110, %r12;
	@%p4 bra 	$L__BB4_12;
	setp.geu.f32 	%p5, %f3, %f9;
	mov.f32 	%f1818, %f2;
	mov.f32 	%f1835, %f9;
	mov.f32 	%f1836, %f3;
	mov.f32 	%f1837, %f4;
	mov.f32 	%f1838, %f5;
	mov.f32 	%f1839, %f6;
	mov.f32 	%f1840, %f7;
	mov.u32 	%r2088, %r7;
	mov.u32 	%r2105, %r2062;
	mov.u32 	%r2106, %r8;
	mov.u32 	%r2107, %r9;
	mov.u32 	%r2108, %r10;
	mov.u32 	%r2109, %r11;
	mov.u32 	%r2110, %r12;
	@%p5 bra 	$L__BB4_12;
	setp.geu.f32 	%p6, %f4, %f9;
	mov.f32 	%f1818, %f2;
	mov.f32 	%f1835, %f3;
	mov.f32 	%f1836, %f9;
	mov.f32 	%f1837, %f4;
	mov.f32 	%f1838, %f5;
	mov.f32 	%f1839, %f6;
	mov.f32 	%f1840, %f7;
	mov.u32 	%r2088, %r7;
	mov.u32 	%r2105, %r8;
	mov.u32 	%r2106, %r2062;
	mov.u32 	%r2107, %r9;
	mov.u32 	%r2108, %r10;
	mov.u32 	%r2109, %r11;
	mov.u32 	%r2110, %r12;
	@%p6 bra 	$L__BB4_12;
	setp.geu.f32 	%p7, %f5, %f9;
	mov.f32 	%f1818, %f2;
	mov.f32 	%f1835, %f3;
	mov.f32 	%f1836, %f4;
	mov.f32 	%f1837, %f9;
	mov.f32 	%f1838, %f5;
	mov.f32 	%f1839, %f6;
	mov.f32 	%f1840, %f7;
	mov.u32 	%r2088, %r7;
	mov.u32 	%r2105, %r8;
	mov.u32 	%r2106, %r9;
	mov.u32 	%r2107, %r2062;
	mov.u32 	%r2108, %r10;
	mov.u32 	%r2109, %r11;
	mov.u32 	%r2110, %r12;
	@%p7 bra 	$L__BB4_12;
	setp.geu.f32 	%p8, %f6, %f9;
	mov.f32 	%f1818, %f2;
	mov.f32 	%f1835, %f3;
	mov.f32 	%f1836, %f4;
	mov.f32 	%f1837, %f5;
	mov.f32 	%f1838, %f9;
	mov.f32 	%f1839, %f6;
	mov.f32 	%f1840, %f7;
	mov.u32 	%r2088, %r7;
	mov.u32 	%r2105, %r8;
	mov.u32 	%r2106, %r9;
	mov.u32 	%r2107, %r10;
	mov.u32 	%r2108, %r2062;
	mov.u32 	%r2109, %r11;
	mov.u32 	%r2110, %r12;
	@%p8 bra 	$L__BB4_12;
	setp.geu.f32 	%p9, %f7, %f9;
	mov.f32 	%f1818, %f2;
	mov.f32 	%f1835, %f3;
	mov.f32 	%f1836, %f4;
	mov.f32 	%f1837, %f5;
	mov.f32 	%f1838, %f6;
	mov.f32 	%f1839, %f9;
	mov.f32 	%f1840, %f7;
	mov.u32 	%r2088, %r7;
	mov.u32 	%r2105, %r8;
	mov.u32 	%r2106, %r9;
	mov.u32 	%r2107, %r10;
	mov.u32 	%r2108, %r11;
	mov.u32 	%r2109, %r2062;
	mov.u32 	%r2110, %r12;
	@%p9 bra 	$L__BB4_12;
	setp.geu.f32 	%p10, %f1825, %f9;
	mov.f32 	%f1818, %f2;
	mov.f32 	%f1835, %f3;
	mov.f32 	%f1836, %f4;
	mov.f32 	%f1837, %f5;
	mov.f32 	%f1838, %f6;
	mov.f32 	%f1839, %f7;
	mov.f32 	%f1840, %f9;
	mov.u32 	%r2088, %r7;
	mov.u32 	%r2105, %r8;
	mov.u32 	%r2106, %r9;
	mov.u32 	%r2107, %r10;
	mov.u32 	%r2108, %r11;
	mov.u32 	%r2109, %r12;
	mov.u32 	%r2110, %r2062;
	@%p10 bra 	$L__BB4_12;
	mov.f32 	%f1818, %f2;
	mov.f32 	%f1835, %f3;
	mov.f32 	%f1836, %f4;
	mov.f32 	%f1837, %f5;
	mov.f32 	%f1838, %f6;
	mov.f32 	%f1839, %f7;
	mov.f32 	%f1840, %f1825;
	mov.f32 	%f1825, %f9;
	mov.u32 	%r2088, %r7;
	mov.u32 	%r2105, %r8;
	mov.u32 	%r2106, %r9;
	mov.u32 	%r2107, %r10;
	mov.u32 	%r2108, %r11;
	mov.u32 	%r2109, %r12;
	mov.u32 	%r2110, %r2095;
	mov.u32 	%r2095, %r2062;
$L__BB4_12:
	add.s32 	%r2062, %r2062, 1024;
	add.s64 	%rd13, %rd13, 4096;
	add.s32 	%r2036, %r2036, 1;
	setp.ne.s32 	%p11, %r2036, 0;
	@%p11 bra 	$L__BB4_3;
$L__BB4_13:
	setp.lt.u32 	%p12, %r3, 3072;
	@%p12 bra 	$L__BB4_52;
	add.s32 	%r2071, %r2062, 2048;
$L__BB4_15:
	mov.u32 	%r44, %r2071;
	add.s32 	%r53, %r44, -2048;
	mul.wide.u32 	%rd10, %r53, 4;
	add.s64 	%rd5, %rd1, %rd10;
	ld.global.nc.f32 	%f43, [%rd5];
	setp.leu.f32 	%p13, %f43, %f1818;
	mov.f32 	%f1811, %f1835;
	mov.f32 	%f1812, %f1836;
	mov.f32 	%f1813, %f1837;
	mov.f32 	%f1814, %f1838;
	mov.f32 	%f1815, %f1839;
	mov.f32 	%f1816, %f1840;
	mov.u32 	%r2081, %r2105;
	mov.u32 	%r2082, %r2106;
	mov.u32 	%r2083, %r2107;
	mov.u32 	%r2084, %r2108;
	mov.u32 	%r2085, %r2109;
	mov.u32 	%r2086, %r2110;
	@%p13 bra 	$L__BB4_24;
	setp.geu.f32 	%p14, %f1835, %f43;
	mov.f32 	%f1818, %f43;
	mov.f32 	%f1811, %f1835;
	mov.f32 	%f1812, %f1836;
	mov.f32 	%f1813, %f1837;
	mov.f32 	%f1814, %f1838;
	mov.f32 	%f1815, %f1839;
	mov.f32 	%f1816, %f1840;
	mov.u32 	%r2088, %r53;
	mov.u32 	%r2081, %r2105;
	mov.u32 	%r2082, %r2106;
	mov.u32 	%r2083, %r2107;
	mov.u32 	%r2084, %r2108;
	mov.u32 	%r2085, %r2109;
	mov.u32 	%r2086, %r2110;
	@%p14 bra 	$L__BB4_24;
	setp.geu.f32 	%p15, %f1836, %f43;
	mov.f32 	%f1818, %f1835;
	mov.f32 	%f1811, %f43;
	mov.f32 	%f1812, %f1836;
	mov.f32 	%f1813, %f1837;
	mov.f32 	%f1814, %f1838;
	mov.f32 	%f1815, %f1839;
	mov.f32 	%f1816, %f1840;
	mov.u32 	%r2088, %r2105;
	mov.u32 	%r2081, %r53;
	mov.u32 	%r2082, %r2106;
	mov.u32 	%r2083, %r2107;
	mov.u32 	%r2084, %r2108;
	mov.u32 	%r2085, %r2109;
	mov.u32 	%r2086, %r2110;
	@%p15 bra 	$L__BB4_24;
	setp.geu.f32 	%p16, %f1837, %f43;
	mov.f32 	%f1818, %f1835;
	mov.f32 	%f1811, %f1836;
	mov.f32 	%f1812, %f43;
	mov.f32 	%f1813, %f1837;
	mov.f32 	%f1814, %f1838;
	mov.f32 	%f1815, %f1839;
	mov.f32 	%f1816, %f1840;
	mov.u32 	%r2088, %r2105;
	mov.u32 	%r2081, %r2106;
	mov.u32 	%r2082, %r53;
	mov.u32 	%r2083, %r2107;
	mov.u32 	%r2084, %r2108;
	mov.u32 	%r2085, %r2109;
	mov.u32 	%r2086, %r2110;
	@%p16 bra 	$L__BB4_24;
	setp.geu.f32 	%p17, %f1838, %f43;
	mov.f32 	%f1818, %f1835;
	mov.f32 	%f1811, %f1836;
	mov.f32 	%f1812, %f1837;
	mov.f32 	%f1813, %f43;
	mov.f32 	%f1814, %f1838;
	mov.f32 	%f1815, %f1839;
	mov.f32 	%f1816, %f1840;
	mov.u32 	%r2088, %r2105;
	mov.u32 	%r2081, %r2106;
	mov.u32 	%r2082, %r2107;
	mov.u32 	%r2083, %r53;
	mov.u32 	%r2084, %r2108;
	mov.u32 	%r2085, %r2109;
	mov.u32 	%r2086, %r2110;
	@%p17 bra 	$L__BB4_24;
	setp.geu.f32 	%p18, %f1839, %f43;
	mov.f32 	%f1818, %f1835;
	mov.f32 	%f1811, %f1836;
	mov.f32 	%f1812, %f1837;
	mov.f32 	%f1813, %f1838;
	mov.f32 	%f1814, %f43;
	mov.f32 	%f1815, %f1839;
	mov.f32 	%f1816, %f1840;
	mov.u32 	%r2088, %r2105;
	mov.u32 	%r2081, %r2106;
	mov.u32 	%r2082, %r2107;
	mov.u32 	%r2083, %r2108;
	mov.u32 	%r2084, %r53;
	mov.u32 	%r2085, %r2109;
	mov.u32 	%r2086, %r2110;
	@%p18 bra 	$L__BB4_24;
	setp.geu.f32 	%p19, %f1840, %f43;
	mov.f32 	%f1818, %f1835;
	mov.f32 	%f1811, %f1836;
	mov.f32 	%f1812, %f1837;
	mov.f32 	%f1813, %f1838;
	mov.f32 	%f1814, %f1839;
	mov.f32 	%f1815, %f43;
	mov.f32 	%f1816, %f1840;
	mov.u32 	%r2088, %r2105;
	mov.u32 	%r2081, %r2106;
	mov.u32 	%r2082, %r2107;
	mov.u32 	%r2083, %r2108;
	mov.u32 	%r2084, %r2109;
	mov.u32 	%r2085, %r53;
	mov.u32 	%r2086, %r2110;
	@%p19 bra 	$L__BB4_24;
	setp.geu.f32 	%p20, %f1825, %f43;
	mov.f32 	%f1818, %f1835;
	mov.f32 	%f1811, %f1836;
	mov.f32 	%f1812, %f1837;
	mov.f32 	%f1813, %f1838;
	mov.f32 	%f1814, %f1839;
	mov.f32 	%f1815, %f1840;
	mov.f32 	%f1816, %f43;
	mov.u32 	%r2088, %r2105;
	mov.u32 	%r2081, %r2106;
	mov.u32 	%r2082, %r2107;
	mov.u32 	%r2083, %r2108;
	mov.u32 	%r2084, %r2109;
	mov.u32 	%r2085, %r2110;
	mov.u32 	%r2086, %r53;
	@%p20 bra 	$L__BB4_24;
	mov.f32 	%f1818, %f1835;
	mov.f32 	%f1811, %f1836;
	mov.f32 	%f1812, %f1837;
	mov.f32 	%f1813, %f1838;
	mov.f32 	%f1814, %f1839;
	mov.f32 	%f1815, %f1840;
	mov.f32 	%f1816, %f1825;
	mov.f32 	%f1825, %f43;
	mov.u32 	%r2088, %r2105;
	mov.u32 	%r2081, %r2106;
	mov.u32 	%r2082, %r2107;
	mov.u32 	%r2083, %r2108;
	mov.u32 	%r2084, %r2109;
	mov.u32 	%r2085, %r2110;
	mov.u32 	%r2086, %r2095;
	mov.u32 	%r2095, %r53;
$L__BB4_24:
	ld.global.nc.f32 	%f52, [%rd5+4096];
	setp.leu.f32 	%p21, %f52, %f1818;
	mov.f32 	%f1819, %f1811;
	mov.f32 	%f1820, %f1812;
	mov.f32 	%f1821, %f1813;
	mov.f32 	%f1822, %f1814;
	mov.f32 	%f1823, %f1815;
	mov.f32 	%f1824, %f1816;
	mov.u32 	%r2089, %r2081;
	mov.u32 	%r2090, %r2082;
	mov.u32 	%r2091, %r2083;
	mov.u32 	%r2092, %r2084;
	mov.u32 	%r2093, %r2085;
	mov.u32 	%r2094, %r2086;
	@%p21 bra 	$L__BB4_33;
	add.s32 	%r62, %r44, -1024;
	setp.geu.f32 	%p22, %f1811, %f52;
	mov.f32 	%f1818, %f52;
	mov.f32 	%f1819, %f1811;
	mov.f32 	%f1820, %f1812;
	mov.f32 	%f1821, %f1813;
	mov.f32 	%f1822, %f1814;
	mov.f32 	%f1823, %f1815;
	mov.f32 	%f1824, %f1816;
	mov.u32 	%r2088, %r62;
	mov.u32 	%r2089, %r2081;
	mov.u32 	%r2090, %r2082;
	mov.u32 	%r2091, %r2083;
	mov.u32 	%r2092, %r2084;
	mov.u32 	%r2093, %r2085;
	mov.u32 	%r2094, %r2086;
	@%p22 bra 	$L__BB4_33;
	setp.geu.f32 	%p23, %f1812, %f52;
	mov.f32 	%f1818, %f1811;
	mov.f32 	%f1819, %f52;
	mov.f32 	%f1820, %f1812;
	mov.f32 	%f1821, %f1813;
	mov.f32 	%f1822, %f1814;
	mov.f32 	%f1823, %f1815;
	mov.f32 	%f1824, %f1816;
	mov.u32 	%r2088, %r2081;
	mov.u32 	%r2089, %r62;
	mov.u32 	%r2090, %r2082;
	mov.u32 	%r2091, %r2083;
	mov.u32 	%r2092, %r2084;
	mov.u32 	%r2093, %r2085;
	mov.u32 	%r2094, %r2086;
	@%p23 bra 	$L__BB4_33;
	setp.geu.f32 	%p24, %f1813, %f52;
	mov.f32 	%f1818, %f1811;
	mov.f32 	%f1819, %f1812;
	mov.f32 	%f1820, %f52;
	mov.f32 	%f1821, %f1813;
	mov.f32 	%f1822, %f1814;
	mov.f32 	%f1823, %f1815;
	mov.f32 	%f1824, %f1816;
	mov.u32 	%r2088, %r2081;
	mov.u32 	%r2089, %r2082;
	mov.u32 	%r2090, %r62;
	mov.u32 	%r2091, %r2083;
	mov.u32 	%r2092, %r2084;
	mov.u32 	%r2093, %r2085;
	mov.u32 	%r2094, %r2086;
	@%p24 bra 	$L__BB4_33;
	setp.geu.f32 	%p25, %f1814, %f52;
	mov.f32 	%f1818, %f1811;
	mov.f32 	%f1819, %f1812;
	mov.f32 	%f1820, %f1813;
	mov.f32 	%f1821, %f52;
	mov.f32 	%f1822, %f1814;
	mov.f32 	%f1823, %f1815;
	mov.f32 	%f1824, %f1816;
	mov.u32 	%r2088, %r2081;
	mov.u32 	%r2089, %r2082;
	mov.u32 	%r2090, %r2083;
	mov.u32 	%r2091, %r62;
	mov.u32 	%r2092, %r2084;
	mov.u32 	%r2093, %r2085;
	mov.u32 	%r2094, %r2086;
	@%p25 bra 	$L__BB4_33;
	setp.geu.f32 	%p26, %f1815, %f52;
	mov.f32 	%f1818, %f1811;
	mov.f32 	%f1819, %f1812;
	mov.f32 	%f1820, %f1813;
	mov.f32 	%f1821, %f1814;
	mov.f32 	%f1822, %f52;
	mov.f32 	%f1823, %f1815;
	mov.f32 	%f1824, %f1816;
	mov.u32 	%r2088, %r2081;
	mov.u32 	%r2089, %r2082;
	mov.u32 	%r2090, %r2083;
	mov.u32 	%r2091, %r2084;
	mov.u32 	%r2092, %r62;
	mov.u32 	%r2093, %r2085;
	mov.u32 	%r2094, %r2086;
	@%p26 bra 	$L__BB4_33;
	setp.geu.f32 	%p27, %f1816, %f52;
	mov.f32 	%f1818, %f1811;
	mov.f32 	%f1819, %f1812;
	mov.f32 	%f1820, %f1813;
	mov.f32 	%f1821, %f1814;
	mov.f32 	%f1822, %f1815;
	mov.f32 	%f1823, %f52;
	mov.f32 	%f1824, %f1816;
	mov.u32 	%r2088, %r2081;
	mov.u32 	%r2089, %r2082;
	mov.u32 	%r2090, %r2083;
	mov.u32 	%r2091, %r2084;
	mov.u32 	%r2092, %r2085;
	mov.u32 	%r2093, %r62;
	mov.u32 	%r2094, %r2086;
	@%p27 bra 	$L__BB4_33;
	setp.geu.f32 	%p28, %f1825, %f52;
	mov.f32 	%f1818, %f1811;
	mov.f32 	%f1819, %f1812;
	mov.f32 	%f1820, %f1813;
	mov.f32 	%f1821, %f1814;
	mov.f32 	%f1822, %f1815;
	mov.f32 	%f1823, %f1816;
	mov.f32 	%f1824, %f52;
	mov.u32 	%r2088, %r2081;
	mov.u32 	%r2089, %r2082;
	mov.u32 	%r2090, %r2083;
	mov.u32 	%r2091, %r2084;
	mov.u32 	%r2092, %r2085;
	mov.u32 	%r2093, %r2086;
	mov.u32 	%r2094, %r62;
	@%p28 bra 	$L__BB4_33;
	mov.f32 	%f1818, %f1811;
	mov.f32 	%f1819, %f1812;
	mov.f32 	%f1820, %f1813;
	mov.f32 	%f1821, %f1814;
	mov.f32 	%f1822, %f1815;
	mov.f32 	%f1823, %f1816;
	mov.f32 	%f1824, %f1825;
	mov.f32 	%f1825, %f52;
	mov.u32 	%r2088, %r2081;
	mov.u32 	%r2089, %r2082;
	mov.u32 	%r2090, %r2083;
	mov.u32 	%r2091, %r2084;
	mov.u32 	%r2092, %r2085;
	mov.u32 	%r2093, %r2086;
	mov.u32 	%r2094, %r2095;
	mov.u32 	%r2095, %r62;
$L__BB4_33:
	ld.global.nc.f32 	%f61, [%rd5+8192];
	setp.leu.f32 	%p29, %f61, %f1818;
	mov.f32 	%f1827, %f1819;
	mov.f32 	%f1828, %f1820;
	mov.f32 	%f1829, %f1821;
	mov.f32 	%f1830, %f1822;
	mov.f32 	%f1831, %f1823;
	mov.f32 	%f1832, %f1824;
	mov.u32 	%r2097, %r2089;
	mov.u32 	%r2098, %r2090;
	mov.u32 	%r2099, %r2091;
	mov.u32 	%r2100, %r2092;
	mov.u32 	%r2101, %r2093;
	mov.u32 	%r2102, %r2094;
	@%p29 bra 	$L__BB4_42;
	setp.geu.f32 	%p30, %f1819, %f61;
	mov.f32 	%f1818, %f61;
	mov.f32 	%f1827, %f1819;
	mov.f32 	%f1828, %f1820;
	mov.f32 	%f1829, %f1821;
	mov.f32 	%f1830, %f1822;
	mov.f32 	%f1831, %f1823;
	mov.f32 	%f1832, %f1824;
	mov.u32 	%r2088, %r44;
	mov.u32 	%r2097, %r2089;
	mov.u32 	%r2098, %r2090;
	mov.u32 	%r2099, %r2091;
	mov.u32 	%r2100, %r2092;
	mov.u32 	%r2101, %r2093;
	mov.u32 	%r2102, %r2094;
	@%p30 bra 	$L__BB4_42;
	setp.geu.f32 	%p31, %f1820, %f61;
	mov.f32 	%f1818, %f1819;
	mov.f32 	%f1827, %f61;
	mov.f32 	%f1828, %f1820;
	mov.f32 	%f1829, %f1821;
	mov.f32 	%f1830, %f1822;
	mov.f32 	%f1831, %f1823;
	mov.f32 	%f1832, %f1824;
	mov.u32 	%r2088, %r2089;
	mov.u32 	%r2097, %r44;
	mov.u32 	%r2098, %r2090;
	mov.u32 	%r2099, %r2091;
	mov.u32 	%r2100, %r2092;
	mov.u32 	%r2101, %r2093;
	mov.u32 	%r2102, %r2094;
	@%p31 bra 	$L__BB4_42;
	setp.geu.f32 	%p32, %f1821, %f61;
	mov.f32 	%f1818, %f1819;
	mov.f32 	%f1827, %f1820;
	mov.f32 	%f1828, %f61;
	mov.f32 	%f1829, %f1821;
	mov.f32 	%f1830, %f1822;
	mov.f32 	%f1831, %f1823;
	mov.f32 	%f1832, %f1824;
	mov.u32 	%r2088, %r2089;
	mov.u32 	%r2097, %r2090;
	mov.u32 	%r2098, %r44;
	mov.u32 	%r2099, %r2091;
	mov.u32 	%r2100, %r2092;
	mov.u32 	%r2101, %r2093;
	mov.u32 	%r2102, %r2094;
	@%p32 bra 	$L__BB4_42;
	setp.geu.f32 	%p33, %f1822, %f61;
	mov.f32 	%f1818, %f1819;
	mov.f32 	%f1827, %f1820;
	mov.f32 	%f1828, %f1821;
	mov.f32 	%f1829, %f61;
	mov.f32 	%f1830, %f1822;
	mov.f32 	%f1831, %f1823;
	mov.f32 	%f1832, %f1824;
	mov.u32 	%r2088, %r2089;
	mov.u32 	%r2097, %r2090;
	mov.u32 	%r2098, %r2091;
	mov.u32 	%r2099, %r44;
	mov.u32 	%r2100, %r2092;
	mov.u32 	%r2101, %r2093;
	mov.u32 	%r2102, %r2094;
	@%p33 bra 	$L__BB4_42;
	setp.geu.f32 	%p34, %f1823, %f61;
	mov.f32 	%f1818, %f1819;
	mov.f32 	%f1827, %f1820;
	mov.f32 	%f1828, %f1821;
	mov.f32 	%f1829, %f1822;
	mov.f32 	%f1830, %f61;
	mov.f32 	%f1831, %f1823;
	mov.f32 	%f1832, %f1824;
	mov.u32 	%r2088, %r2089;
	mov.u32 	%r2097, %r2090;
	mov.u32 	%r2098, %r2091;
	mov.u32 	%r2099, %r2092;
	mov.u32 	%r2100, %r44;
	mov.u32 	%r2101, %r2093;
	mov.u32 	%r2102, %r2094;
	@%p34 bra 	$L__BB4_42;
	setp.geu.f32 	%p35, %f1824, %f61;
	mov.f32 	%f1818, %f1819;
	mov.f32 	%f1827, %f1820;
	mov.f32 	%f1828, %f1821;
	mov.f32 	%f1829, %f1822;
	mov.f32 	%f1830, %f1823;
	mov.f32 	%f1831, %f61;
	mov.f32 	%f1832, %f1824;
	mov.u32 	%r2088, %r2089;
	mov.u32 	%r2097, %r2090;
	mov.u32 	%r2098, %r2091;
	mov.u32 	%r2099, %r2092;
	mov.u32 	%r2100, %r2093;
	mov.u32 	%r2101, %r44;
	mov.u32 	%r2102, %r2094;
	@%p35 bra 	$L__BB4_42;
	setp.geu.f32 	%p36, %f1825, %f61;
	mov.f32 	%f1818, %f1819;
	mov.f32 	%f1827, %f1820;
	mov.f32 	%f1828, %f1821;
	mov.f32 	%f1829, %f1822;
	mov.f32 	%f1830, %f1823;
	mov.f32 	%f1831, %f1824;
	mov.f32 	%f1832, %f61;
	mov.u32 	%r2088, %r2089;
	mov.u32 	%r2097, %r2090;
	mov.u32 	%r2098, %r2091;
	mov.u32 	%r2099, %r2092;
	mov.u32 	%r2100, %r2093;
	mov.u32 	%r2101, %r2094;
	mov.u32 	%r2102, %r44;
	@%p36 bra 	$L__BB4_42;
	mov.f32 	%f1818, %f1819;
	mov.f32 	%f1827, %f1820;
	mov.f32 	%f1828, %f1821;
	mov.f32 	%f1829, %f1822;
	mov.f32 	%f1830, %f1823;
	mov.f32 	%f1831, %f1824;
	mov.f32 	%f1832, %f1825;
	mov.f32 	%f1825, %f61;
	mov.u32 	%r2088, %r2089;
	mov.u32 	%r2097, %r2090;
	mov.u32 	%r2098, %r2091;
	mov.u32 	%r2099, %r2092;
	mov.u32 	%r2100, %r2093;
	mov.u32 	%r2101, %r2094;
	mov.u32 	%r2102, %r2095;
	mov.u32 	%r2095, %r44;
$L__BB4_42:
	ld.global.nc.f32 	%f70, [%rd5+12288];
	setp.leu.f32 	%p37, %f70, %f1818;
	mov.f32 	%f1835, %f1827;
	mov.f32 	%f1836, %f1828;
	mov.f32 	%f1837, %f1829;
	mov.f32 	%f1838, %f1830;
	mov.f32 	%f1839, %f1831;
	mov.f32 	%f1840, %f1832;
	mov.u32 	%r2105, %r2097;
	mov.u32 	%r2106, %r2098;
	mov.u32 	%r2107, %r2099;
	mov.u32 	%r2108, %r2100;
	mov.u32 	%r2109, %r2101;
	mov.u32 	%r2110, %r2102;
	@%p37 bra 	$L__BB4_51;
	add.s32 	%r79, %r44, 1024;
	setp.geu.f32 	%p38, %f1827, %f70;
	mov.f32 	%f1818, %f70;
	mov.f32 	%f1835, %f1827;
	mov.f32 	%f1836, %f1828;
	mov.f32 	%f1837, %f1829;
	mov.f32 	%f1838, %f1830;
	mov.f32 	%f1839, %f1831;
	mov.f32 	%f1840, %f1832;
	mov.u32 	%r2088, %r79;
	mov.u32 	%r2105, %r2097;
	mov.u32 	%r2106, %r2098;
	mov.u32 	%r2107, %r2099;
	mov.u32 	%r2108, %r2100;
	mov.u32 	%r2109, %r2101;
	mov.u32 	%r2110, %r2102;
	@%p38 bra 	$L__BB4_51;
	setp.geu.f32 	%p39, %f1828, %f70;
	mov.f32 	%f1818, %f1827;
	mov.f32 	%f1835, %f70;
	mov.f32 	%f1836, %f1828;
	mov.f32 	%f1837, %f1829;
	mov.f32 	%f1838, %f1830;
	mov.f32 	%f1839, %f1831;
	mov.f32 	%f1840, %f1832;
	mov.u32 	%r2088, %r2097;
	mov.u32 	%r2105, %r79;
	mov.u32 	%r2106, %r2098;
	mov.u32 	%r2107, %r2099;
	mov.u32 	%r2108, %r2100;
	mov.u32 	%r2109, %r2101;
	mov.u32 	%r2110, %r2102;
	@%p39 bra 	$L__BB4_51;
	setp.geu.f32 	%p40, %f1829, %f70;
	mov.f32 	%f1818, %f1827;
	mov.f32 	%f1835, %f1828;
	mov.f32 	%f1836, %f70;
	mov.f32 	%f1837, %f1829;
	mov.f32 	%f1838, %f1830;
	mov.f32 	%f1839, %f1831;
	mov.f32 	%f1840, %f1832;
	mov.u32 	%r2088, %r2097;
	mov.u32 	%r2105, %r2098;
	mov.u32 	%r2106, %r79;
	mov.u32 	%r2107, %r2099;
	mov.u32 	%r2108, %r2100;
	mov.u32 	%r2109, %r2101;
	mov.u32 	%r2110, %r2102;
	@%p40 bra 	$L__BB4_51;
	setp.geu.f32 	%p41, %f1830, %f70;
	mov.f32 	%f1818, %f1827;
	mov.f32 	%f1835, %f1828;
	mov.f32 	%f1836, %f1829;
	mov.f32 	%f1837, %f70;
	mov.f32 	%f1838, %f1830;
	mov.f32 	%f1839, %f1831;
	mov.f32 	%f1840, %f1832;
	mov.u32 	%r2088, %r2097;
	mov.u32 	%r2105, %r2098;
	mov.u32 	%r2106, %r2099;
	mov.u32 	%r2107, %r79;
	mov.u32 	%r2108, %r2100;
	mov.u32 	%r2109, %r2101;
	mov.u32 	%r2110, %r2102;
	@%p41 bra 	$L__BB4_51;
	setp.geu.f32 	%p42, %f1831, %f70;
	mov.f32 	%f1818, %f1827;
	mov.f32 	%f1835, %f1828;
	mov.f32 	%f1836, %f1829;
	mov.f32 	%f1837, %f1830;
	mov.f32 	%f1838, %f70;
	mov.f32 	%f1839, %f1831;
	mov.f32 	%f1840, %f1832;
	mov.u32 	%r2088, %r2097;
	mov.u32 	%r2105, %r2098;
	mov.u32 	%r2106, %r2099;
	mov.u32 	%r2107, %r2100;
	mov.u32 	%r2108, %r79;
	mov.u32 	%r2109, %r2101;
	mov.u32 	%r2110, %r2102;
	@%p42 bra 	$L__BB4_51;
	setp.geu.f32 	%p43, %f1832, %f70;
	mov.f32 	%f1818, %f1827;
	mov.f32 	%f1835, %f1828;
	mov.f32 	%f1836, %f1829;
	mov.f32 	%f1837, %f1830;
	mov.f32 	%f1838, %f1831;
	mov.f32 	%f1839, %f70;
	mov.f32 	%f1840, %f1832;
	mov.u32 	%r2088, %r2097;
	mov.u32 	%r2105, %r2098;
	mov.u32 	%r2106, %r2099;
	mov.u32 	%r2107, %r2100;
	mov.u32 	%r2108, %r2101;
	mov.u32 	%r2109, %r79;
	mov.u32 	%r2110, %r2102;
	@%p43 bra 	$L__BB4_51;
	setp.geu.f32 	%p44, %f1825, %f70;
	mov.f32 	%f1818, %f1827;
	mov.f32 	%f1835, %f1828;
	mov.f32 	%f1836, %f1829;
	mov.f32 	%f1837, %f1830;
	mov.f32 	%f1838, %f1831;
	mov.f32 	%f1839, %f1832;
	mov.f32 	%f1840, %f70;
	mov.u32 	%r2088, %r2097;
	mov.u32 	%r2105, %r2098;
	mov.u32 	%r2106, %r2099;
	mov.u32 	%r2107, %r2100;
	mov.u32 	%r2108, %r2101;
	mov.u32 	%r2109, %r2102;
	mov.u32 	%r2110, %r79;
	@%p44 bra 	$L__BB4_51;
	mov.f32 	%f1818, %f1827;
	mov.f32 	%f1835, %f1828;
	mov.f32 	%f1836, %f1829;
	mov.f32 	%f1837, %f1830;
	mov.f32 	%f1838, %f1831;
	mov.f32 	%f1839, %f1832;
	mov.f32 	%f1840, %f1825;
	mov.f32 	%f1825, %f70;
	mov.u32 	%r2088, %r2097;
	mov.u32 	%r2105, %r2098;
	mov.u32 	%r2106, %r2099;
	mov.u32 	%r2107, %r2100;
	mov.u32 	%r2108, %r2101;
	mov.u32 	%r2109, %r2102;
	mov.u32 	%r2110, %r2095;
	mov.u32 	%r2095, %r79;
$L__BB4_51:
	add.s32 	%r2071, %r44, 4096;
	add.s32 	%r1785, %r44, 2048;
	setp.lt.s32 	%p45, %r1785, %r1776;
	@%p45 bra 	$L__BB4_15;
$L__BB4_52:
	setp.lt.u32 	%p46, %r2, 16;
	mov.b32 	%r1786, %f1825;
	shfl.sync.down.b32	%r1787|%p47, %r1786, 16, 31, -1;
	mov.b32 	%f34, %r1787;
	shfl.sync.down.b32	%r43|%p48, %r2095, 16, 31, -1;
	setp.lt.f32 	%p49, %f1818, %f34;
	and.pred  	%p50, %p46, %p49;
	@%p50 bra 	$L__BB4_53;
	bra.uni 	$L__BB4_67;
$L__BB4_53:
	setp.geu.f32 	%p51, %f1835, %f34;
	mov.f32 	%f1818, %f34;
	mov.f32 	%f1843, %f1835;
	mov.u32 	%r2088, %r43;
	mov.u32 	%r2113, %r2105;
	@%p51 bra 	$L__BB4_55;
	mov.f32 	%f1818, %f1835;
	mov.f32 	%f1843, %f34;
	mov.u32 	%r2088, %r2105;
	mov.u32 	%r2113, %r43;
	mov.f32 	%f1835, %f1843;
	mov.u32 	%r2105, %r2113;
$L__BB4_55:
	setp.geu.f32 	%p52, %f1836, %f1843;
	@%p52 bra 	$L__BB4_57;
	mov.f32 	%f1835, %f1836;
	mov.f32 	%f1836, %f1843;
	mov.u32 	%r2105, %r2106;
	mov.u32 	%r2106, %r2113;
$L__BB4_57:
	setp.geu.f32 	%p53, %f1837, %f1836;
	mov.f32 	%f1846, %f1836;
	mov.u32 	%r2116, %r2106;
	@%p53 bra 	$L__BB4_59;
	mov.f32 	%f1846, %f1837;
	mov.f32 	%f1837, %f1836;
	mov.u32 	%r2116, %r2107;
	mov.u32 	%r2107, %r2106;
$L__BB4_59:
	setp.geu.f32 	%p54, %f1838, %f1837;
	mov.f32 	%f1848, %f1837;
	mov.u32 	%r2118, %r2107;
	@%p54 bra 	$L__BB4_61;
	mov.f32 	%f1848, %f1838;
	mov.f32 	%f1838, %f1837;
	mov.u32 	%r2118, %r2108;
	mov.u32 	%r2108, %r2107;
$L__BB4_61:
	setp.geu.f32 	%p55, %f1839, %f1838;
	mov.f32 	%f1850, %f1838;
	mov.u32 	%r2120, %r2108;
	@%p55 bra 	$L__BB4_63;
	mov.f32 	%f1850, %f1839;
	mov.f32 	%f1839, %f1838;
	mov.u32 	%r2120, %r2109;
	mov.u32 	%r2109, %r2108;
$L__BB4_63:
	setp.geu.f32 	%p56, %f1840, %f1839;
	@%p56 bra 	$L__BB4_65;
	mov.f32 	%f3442, %f1840;
	mov.f32 	%f1840, %f1839;
	mov.u32 	%r3712, %r2110;
	mov.u32 	%r2110, %r2109;
	mov.f32 	%f1839, %f3442;
	mov.u32 	%r2109, %r3712;
$L__BB4_65:
	mov.u32 	%r100, %r2110;
	mov.f32 	%f90, %f1840;
	setp.geu.f32 	%p57, %f1825, %f90;
	mov.f32 	%f1836, %f1846;
	mov.f32 	%f1837, %f1848;
	mov.f32 	%f1838, %f1850;
	mov.u32 	%r2106, %r2116;
	mov.u32 	%r2107, %r2118;
	mov.u32 	%r2108, %r2120;
	@%p57 bra 	$L__BB4_67;
	mov.f32 	%f1840, %f1825;
	mov.f32 	%f1825, %f90;
	mov.u32 	%r2110, %r2095;
	mov.u32 	%r2095, %r100;
$L__BB4_67:
	setp.gt.u32 	%p58, %r2, 15;
	mov.b32 	%r1789, %f1840;
	shfl.sync.down.b32	%r1790|%p59, %r1789, 16, 31, -1;
	mov.b32 	%f99, %r1790;
	shfl.sync.down.b32	%r109|%p60, %r2110, 16, 31, -1;
	setp.geu.f32 	%p61, %f1818, %f99;
	or.pred  	%p62, %p58, %p61;
	@%p62 bra 	$L__BB4_82;
	setp.geu.f32 	%p63, %f1835, %f99;
	mov.f32 	%f1818, %f99;
	mov.f32 	%f1863, %f1835;
	mov.u32 	%r2088, %r109;
	mov.u32 	%r2133, %r2105;
	@%p63 bra 	$L__BB4_70;
	mov.f32 	%f1818, %f1835;
	mov.f32 	%f1863, %f99;
	mov.u32 	%r2088, %r2105;
	mov.u32 	%r2133, %r109;
	mov.f32 	%f1835, %f1863;
	mov.u32 	%r2105, %r2133;
$L__BB4_70:
	setp.geu.f32 	%p64, %f1836, %f1863;
	@%p64 bra 	$L__BB4_72;
	mov.f32 	%f1835, %f1836;
	mov.f32 	%f1836, %f1863;
	mov.u32 	%r2105, %r2106;
	mov.u32 	%r2106, %r2133;
$L__BB4_72:
	setp.geu.f32 	%p65, %f1837, %f1836;
	mov.f32 	%f1866, %f1836;
	mov.u32 	%r2136, %r2106;
	@%p65 bra 	$L__BB4_74;
	mov.f32 	%f1866, %f1837;
	mov.f32 	%f1837, %f1836;
	mov.u32 	%r2136, %r2107;
	mov.u32 	%r2107, %r2106;
$L__BB4_74:
	setp.geu.f32 	%p66, %f1838, %f1837;
	mov.f32 	%f1868, %f1837;
	mov.u32 	%r2138, %r2107;
	@%p66 bra 	$L__BB4_76;
	mov.f32 	%f1868, %f1838;
	mov.f32 	%f1838, %f1837;
	mov.u32 	%r2138, %r2108;
	mov.u32 	%r2108, %r2107;
$L__BB4_76:
	setp.geu.f32 	%p67, %f1839, %f1838;
	mov.f32 	%f1870, %f1838;
	mov.u32 	%r2140, %r2108;
	@%p67 bra 	$L__BB4_78;
	mov.f32 	%f1870, %f1839;
	mov.f32 	%f1839, %f1838;
	mov.u32 	%r2140, %r2109;
	mov.u32 	%r2109, %r2108;
$L__BB4_78:
	setp.geu.f32 	%p68, %f1840, %f1839;
	@%p68 bra 	$L__BB4_80;
	mov.f32 	%f3443, %f1840;
	mov.f32 	%f1840, %f1839;
	mov.u32 	%r3713, %r2110;
	mov.u32 	%r2110, %r2109;
	mov.f32 	%f1839, %f3443;
	mov.u32 	%r2109, %r3713;
$L__BB4_80:
	mov.u32 	%r121, %r2110;
	mov.f32 	%f111, %f1840;
	setp.geu.f32 	%p69, %f1825, %f111;
	mov.f32 	%f1836, %f1866;
	mov.f32 	%f1837, %f1868;
	mov.f32 	%f1838, %f1870;
	mov.u32 	%r2106, %r2136;
	mov.u32 	%r2107, %r2138;
	mov.u32 	%r2108, %r2140;
	@%p69 bra 	$L__BB4_82;
	mov.f32 	%f1840, %f1825;
	mov.f32 	%f1825, %f111;
	mov.u32 	%r2110, %r2095;
	mov.u32 	%r2095, %r121;
$L__BB4_82:
	setp.gt.u32 	%p70, %r2, 15;
	mov.b32 	%r1792, %f1839;
	shfl.sync.down.b32	%r1793|%p71, %r1792, 16, 31, -1;
	mov.b32 	%f120, %r1793;
	shfl.sync.down.b32	%r130|%p72, %r2109, 16, 31, -1;
	setp.geu.f32 	%p73, %f1818, %f120;
	or.pred  	%p74, %p70, %p73;
	@%p74 bra 	$L__BB4_97;
	setp.geu.f32 	%p75, %f1835, %f120;
	mov.f32 	%f1818, %f120;
	mov.f32 	%f1883, %f1835;
	mov.u32 	%r2088, %r130;
	mov.u32 	%r2153, %r2105;
	@%p75 bra 	$L__BB4_85;
	mov.f32 	%f1818, %f1835;
	mov.f32 	%f1883, %f120;
	mov.u32 	%r2088, %r2105;
	mov.u32 	%r2153, %r130;
	mov.f32 	%f1835, %f1883;
	mov.u32 	%r2105, %r2153;
$L__BB4_85:
	setp.geu.f32 	%p76, %f1836, %f1883;
	@%p76 bra 	$L__BB4_87;
	mov.f32 	%f1835, %f1836;
	mov.f32 	%f1836, %f1883;
	mov.u32 	%r2105, %r2106;
	mov.u32 	%r2106, %r2153;
$L__BB4_87:
	setp.geu.f32 	%p77, %f1837, %f1836;
	mov.f32 	%f1886, %f1836;
	mov.u32 	%r2156, %r2106;
	@%p77 bra 	$L__BB4_89;
	mov.f32 	%f1886, %f1837;
	mov.f32 	%f1837, %f1836;
	mov.u32 	%r2156, %r2107;
	mov.u32 	%r2107, %r2106;
$L__BB4_89:
	setp.geu.f32 	%p78, %f1838, %f1837;
	mov.f32 	%f1888, %f1837;
	mov.u32 	%r2158, %r2107;
	@%p78 bra 	$L__BB4_91;
	mov.f32 	%f1888, %f1838;
	mov.f32 	%f1838, %f1837;
	mov.u32 	%r2158, %r2108;
	mov.u32 	%r2108, %r2107;
$L__BB4_91:
	setp.geu.f32 	%p79, %f1839, %f1838;
	mov.f32 	%f1890, %f1838;
	mov.u32 	%r2160, %r2108;
	@%p79 bra 	$L__BB4_93;
	mov.f32 	%f1890, %f1839;
	mov.f32 	%f1839, %f1838;
	mov.u32 	%r2160, %r2109;
	mov.u32 	%r2109, %r2108;
$L__BB4_93:
	setp.geu.f32 	%p80, %f1840, %f1839;
	@%p80 bra 	$L__BB4_95;
	mov.f32 	%f3444, %f1840;
	mov.f32 	%f1840, %f1839;
	mov.u32 	%r3714, %r2110;
	mov.u32 	%r2110, %r2109;
	mov.f32 	%f1839, %f3444;
	mov.u32 	%r2109, %r3714;
$L__BB4_95:
	mov.u32 	%r142, %r2110;
	mov.f32 	%f132, %f1840;
	setp.geu.f32 	%p81, %f1825, %f132;
	mov.f32 	%f1836, %f1886;
	mov.f32 	%f1837, %f1888;
	mov.f32 	%f1838, %f1890;
	mov.u32 	%r2106, %r2156;
	mov.u32 	%r2107, %r2158;
	mov.u32 	%r2108, %r2160;
	@%p81 bra 	$L__BB4_97;
	mov.f32 	%f1840, %f1825;
	mov.f32 	%f1825, %f132;
	mov.u32 	%r2110, %r2095;
	mov.u32 	%r2095, %r142;
$L__BB4_97:
	setp.gt.u32 	%p82, %r2, 15;
	mov.b32 	%r1795, %f1838;
	shfl.sync.down.b32	%r1796|%p83, %r1795, 16, 31, -1;
	mov.b32 	%f141, %r1796;
	shfl.sync.down.b32	%r151|%p84, %r2108, 16, 31, -1;
	setp.geu.f32 	%p85, %f1818, %f141;
	or.pred  	%p86, %p82, %p85;
	@%p86 bra 	$L__BB4_112;
	setp.geu.f32 	%p87, %f1835, %f141;
	mov.f32 	%f1818, %f141;
	mov.f32 	%f1903, %f1835;
	mov.u32 	%r2088, %r151;
	mov.u32 	%r2173, %r2105;
	@%p87 bra 	$L__BB4_100;
	mov.f32 	%f1818, %f1835;
	mov.f32 	%f1903, %f141;
	mov.u32 	%r2088, %r2105;
	mov.u32 	%r2173, %r151;
	mov.f32 	%f1835, %f1903;
	mov.u32 	%r2105, %r2173;
$L__BB4_100:
	setp.geu.f32 	%p88, %f1836, %f1903;
	@%p88 bra 	$L__BB4_102;
	mov.f32 	%f1835, %f1836;
	mov.f32 	%f1836, %f1903;
	mov.u32 	%r2105, %r2106;
	mov.u32 	%r2106, %r2173;
$L__BB4_102:
	setp.geu.f32 	%p89, %f1837, %f1836;
	mov.f32 	%f1906, %f1836;
	mov.u32 	%r2176, %r2106;
	@%p89 bra 	$L__BB4_104;
	mov.f32 	%f1906, %f1837;
	mov.f32 	%f1837, %f1836;
	mov.u32 	%r2176, %r2107;
	mov.u32 	%r2107, %r2106;
$L__BB4_104:
	setp.geu.f32 	%p90, %f1838, %f1837;
	mov.f32 	%f1908, %f1837;
	mov.u32 	%r2178, %r2107;
	@%p90 bra 	$L__BB4_106;
	mov.f32 	%f1908, %f1838;
	mov.f32 	%f1838, %f1837;
	mov.u32 	%r2178, %r2108;
	mov.u32 	%r2108, %r2107;
$L__BB4_106:
	setp.geu.f32 	%p91, %f1839, %f1838;
	mov.f32 	%f1910, %f1838;
	mov.u32 	%r2180, %r2108;
	@%p91 bra 	$L__BB4_108;
	mov.f32 	%f1910, %f1839;
	mov.f32 	%f1839, %f1838;
	mov.u32 	%r2180, %r2109;
	mov.u32 	%r2109, %r2108;
$L__BB4_108:
	setp.geu.f32 	%p92, %f1840, %f1839;
	@%p92 bra 	$L__BB4_110;
	mov.f32 	%f3445, %f1840;
	mov.f32 	%f1840, %f1839;
	mov.u32 	%r3715, %r2110;
	mov.u32 	%r2110, %r2109;
	mov.f32 	%f1839, %f3445;
	mov.u32 	%r2109, %r3715;
$L__BB4_110:
	mov.u32 	%r163, %r2110;
	mov.f32 	%f153, %f1840;
	setp.geu.f32 	%p93, %f1825, %f153;
	mov.f32 	%f1836, %f1906;
	mov.f32 	%f1837, %f1908;
	mov.f32 	%f1838, %f1910;
	mov.u32 	%r2106, %r2176;
	mov.u32 	%r2107, %r2178;
	mov.u32 	%r2108, %r2180;
	@%p93 bra 	$L__BB4_112;
	mov.f32 	%f1840, %f1825;
	mov.f32 	%f1825, %f153;
	mov.u32 	%r2110, %r2095;
	mov.u32 	%r2095, %r163;
$L__BB4_112:
	setp.gt.u32 	%p94, %r2, 15;
	mov.b32 	%r1798, %f1837;
	shfl.sync.down.b32	%r1799|%p95, %r1798, 16, 31, -1;
	mov.b32 	%f162, %r1799;
	shfl.sync.down.b32	%r172|%p96, %r2107, 16, 31, -1;
	setp.geu.f32 	%p97, %f1818, %f162;
	or.pred  	%p98, %p94, %p97;
	@%p98 bra 	$L__BB4_127;
	setp.geu.f32 	%p99, %f1835, %f162;
	mov.f32 	%f1818, %f162;
	mov.f32 	%f1923, %f1835;
	mov.u32 	%r2088, %r172;
	mov.u32 	%r2193, %r2105;
	@%p99 bra 	$L__BB4_115;
	mov.f32 	%f1818, %f1835;
	mov.f32 	%f1923, %f162;
	mov.u32 	%r2088, %r2105;
	mov.u32 	%r2193, %r172;
	mov.f32 	%f1835, %f1923;
	mov.u32 	%r2105, %r2193;
$L__BB4_115:
	setp.geu.f32 	%p100, %f1836, %f1923;
	@%p100 bra 	$L__BB4_117;
	mov.f32 	%f1835, %f1836;
	mov.f32 	%f1836, %f1923;
	mov.u32 	%r2105, %r2106;
	mov.u32 	%r2106, %r2193;
$L__BB4_117:
	setp.geu.f32 	%p101, %f1837, %f1836;
	mov.f32 	%f1926, %f1836;
	mov.u32 	%r2196, %r2106;
	@%p101 bra 	$L__BB4_119;
	mov.f32 	%f1926, %f1837;
	mov.f32 	%f1837, %f1836;
	mov.u32 	%r2196, %r2107;
	mov.u32 	%r2107, %r2106;
$L__BB4_119:
	setp.geu.f32 	%p102, %f1838, %f1837;
	mov.f32 	%f1928, %f1837;
	mov.u32 	%r2198, %r2107;
	@%p102 bra 	$L__BB4_121;
	mov.f32 	%f1928, %f1838;
	mov.f32 	%f1838, %f1837;
	mov.u32 	%r2198, %r2108;
	mov.u32 	%r2108, %r2107;
$L__BB4_121:
	setp.geu.f32 	%p103, %f1839, %f1838;
	mov.f32 	%f1930, %f1838;
	mov.u32 	%r2200, %r2108;
	@%p103 bra 	$L__BB4_123;
	mov.f32 	%f1930, %f1839;
	mov.f32 	%f1839, %f1838;
	mov.u32 	%r2200, %r2109;
	mov.u32 	%r2109, %r2108;
$L__BB4_123:
	setp.geu.f32 	%p104, %f1840, %f1839;
	@%p104 bra 	$L__BB4_125;
	mov.f32 	%f3446, %f1840;
	mov.f32 	%f1840, %f1839;
	mov.u32 	%r3716, %r2110;
	mov.u32 	%r2110, %r2109;
	mov.f32 	%f1839, %f3446;
	mov.u32 	%r2109, %r3716;
$L__BB4_125:
	mov.u32 	%r184, %r2110;
	mov.f32 	%f174, %f1840;
	setp.geu.f32 	%p105, %f1825, %f174;
	mov.f32 	%f1836, %f1926;
	mov.f32 	%f1837, %f1928;
	mov.f32 	%f1838, %f1930;
	mov.u32 	%r2106, %r2196;
	mov.u32 	%r2107, %r2198;
	mov.u32 	%r2108, %r2200;
	@%p105 bra 	$L__BB4_127;
	mov.f32 	%f1840, %f1825;
	mov.f32 	%f1825, %f174;
	mov.u32 	%r2110, %r2095;
	mov.u32 	%r2095, %r184;
$L__BB4_127:
	setp.gt.u32 	%p106, %r2, 15;
	mov.b32 	%r1801, %f1836;
	shfl.sync.down.b32	%r1802|%p107, %r1801, 16, 31, -1;
	mov.b32 	%f183, %r1802;
	shfl.sync.down.b32	%r193|%p108, %r2106, 16, 31, -1;
	setp.geu.f32 	%p109, %f1818, %f183;
	or.pred  	%p110, %p106, %p109;
	@%p110 bra 	$L__BB4_142;
	setp.geu.f32 	%p111, %f1835, %f183;
	mov.f32 	%f1818, %f183;
	mov.f32 	%f1943, %f1835;
	mov.u32 	%r2088, %r193;
	mov.u32 	%r2213, %r2105;
	@%p111 bra 	$L__BB4_130;
	mov.f32 	%f1818, %f1835;
	mov.f32 	%f1943, %f183;
	mov.u32 	%r2088, %r2105;
	mov.u32 	%r2213, %r193;
	mov.f32 	%f1835, %f1943;
	mov.u32 	%r2105, %r2213;
$L__BB4_130:
	setp.geu.f32 	%p112, %f1836, %f1943;
	@%p112 bra 	$L__BB4_132;
	mov.f32 	%f1835, %f1836;
	mov.f32 	%f1836, %f1943;
	mov.u32 	%r2105, %r2106;
	mov.u32 	%r2106, %r2213;
$L__BB4_132:
	setp.geu.f32 	%p113, %f1837, %f1836;
	mov.f32 	%f1946, %f1836;
	mov.u32 	%r2216, %r2106;
	@%p113 bra 	$L__BB4_134;
	mov.f32 	%f1946, %f1837;
	mov.f32 	%f1837, %f1836;
	mov.u32 	%r2216, %r2107;
	mov.u32 	%r2107, %r2106;
$L__BB4_134:
	setp.geu.f32 	%p114, %f1838, %f1837;
	mov.f32 	%f1948, %f1837;
	mov.u32 	%r2218, %r2107;
	@%p114 bra 	$L__BB4_136;
	mov.f32 	%f1948, %f1838;
	mov.f32 	%f1838, %f1837;
	mov.u32 	%r2218, %r2108;
	mov.u32 	%r2108, %r2107;
$L__BB4_136:
	setp.geu.f32 	%p115, %f1839, %f1838;
	mov.f32 	%f1950, %f1838;
	mov.u32 	%r2220, %r2108;
	@%p115 bra 	$L__BB4_138;
	mov.f32 	%f1950, %f1839;
	mov.f32 	%f1839, %f1838;
	mov.u32 	%r2220, %r2109;
	mov.u32 	%r2109, %r2108;
$L__BB4_138:
	setp.geu.f32 	%p116, %f1840, %f1839;
	@%p116 bra 	$L__BB4_140;
	mov.f32 	%f3447, %f1840;
	mov.f32 	%f1840, %f1839;
	mov.u32 	%r3717, %r2110;
	mov.u32 	%r2110, %r2109;
	mov.f32 	%f1839, %f3447;
	mov.u32 	%r2109, %r3717;
$L__BB4_140:
	mov.u32 	%r205, %r2110;
	mov.f32 	%f195, %f1840;
	setp.geu.f32 	%p117, %f1825, %f195;
	mov.f32 	%f1836, %f1946;
	mov.f32 	%f1837, %f1948;
	mov.f32 	%f1838, %f1950;
	mov.u32 	%r2106, %r2216;
	mov.u32 	%r2107, %r2218;
	mov.u32 	%r2108, %r2220;
	@%p117 bra 	$L__BB4_142;
	mov.f32 	%f1840, %f1825;
	mov.f32 	%f1825, %f195;
	mov.u32 	%r2110, %r2095;
	mov.u32 	%r2095, %r205;
$L__BB4_142:
	setp.gt.u32 	%p118, %r2, 15;
	mov.b32 	%r1804, %f1835;
	shfl.sync.down.b32	%r1805|%p119, %r1804, 16, 31, -1;
	mov.b32 	%f204, %r1805;
	shfl.sync.down.b32	%r214|%p120, %r2105, 16, 31, -1;
	setp.geu.f32 	%p121, %f1818, %f204;
	or.pred  	%p122, %p118, %p121;
	@%p122 bra 	$L__BB4_157;
	setp.geu.f32 	%p123, %f1835, %f204;
	mov.f32 	%f1818, %f204;
	mov.f32 	%f1963, %f1835;
	mov.u32 	%r2088, %r214;
	mov.u32 	%r2233, %r2105;
	@%p123 bra 	$L__BB4_145;
	mov.f32 	%f1818, %f1835;
	mov.f32 	%f1963, %f204;
	mov.u32 	%r2088, %r2105;
	mov.u32 	%r2233, %r214;
	mov.f32 	%f1835, %f1963;
	mov.u32 	%r2105, %r2233;
$L__BB4_145:
	setp.geu.f32 	%p124, %f1836, %f1963;
	@%p124 bra 	$L__BB4_147;
	mov.f32 	%f1835, %f1836;
	mov.f32 	%f1836, %f1963;
	mov.u32 	%r2105, %r2106;
	mov.u32 	%r2106, %r2233;
$L__BB4_147:
	setp.geu.f32 	%p125, %f1837, %f1836;
	mov.f32 	%f1966, %f1836;
	mov.u32 	%r2236, %r2106;
	@%p125 bra 	$L__BB4_149;
	mov.f32 	%f1966, %f1837;
	mov.f32 	%f1837, %f1836;
	mov.u32 	%r2236, %r2107;
	mov.u32 	%r2107, %r2106;
$L__BB4_149:
	setp.geu.f32 	%p126, %f1838, %f1837;
	mov.f32 	%f1968, %f1837;
	mov.u32 	%r2238, %r2107;
	@%p126 bra 	$L__BB4_151;
	mov.f32 	%f1968, %f1838;
	mov.f32 	%f1838, %f1837;
	mov.u32 	%r2238, %r2108;
	mov.u32 	%r2108, %r2107;
$L__BB4_151:
	setp.geu.f32 	%p127, %f1839, %f1838;
	mov.f32 	%f1970, %f1838;
	mov.u32 	%r2240, %r2108;
	@%p127 bra 	$L__BB4_153;
	mov.f32 	%f1970, %f1839;
	mov.f32 	%f1839, %f1838;
	mov.u32 	%r2240, %r2109;
	mov.u32 	%r2109, %r2108;
$L__BB4_153:
	setp.geu.f32 	%p128, %f1840, %f1839;
	@%p128 bra 	$L__BB4_155;
	mov.f32 	%f3448, %f1840;
	mov.f32 	%f1840, %f1839;
	mov.u32 	%r3718, %r2110;
	mov.u32 	%r2110, %r2109;
	mov.f32 	%f1839, %f3448;
	mov.u32 	%r2109, %r3718;
$L__BB4_155:
	mov.u32 	%r226, %r2110;
	mov.f32 	%f216, %f1840;
	setp.geu.f32 	%p129, %f1825, %f216;
	mov.f32 	%f1836, %f1966;
	mov.f32 	%f1837, %f1968;
	mov.f32 	%f1838, %f1970;
	mov.u32 	%r2106, %r2236;
	mov.u32 	%r2107, %r2238;
	mov.u32 	%r2108, %r2240;
	@%p129 bra 	$L__BB4_157;
	mov.f32 	%f1840, %f1825;
	mov.f32 	%f1825, %f216;
	mov.u32 	%r2110, %r2095;
	mov.u32 	%r2095, %r226;
$L__BB4_157:
	setp.gt.u32 	%p130, %r2, 15;
	mov.b32 	%r1807, %f1818;
	shfl.sync.down.b32	%r1808|%p131, %r1807, 16, 31, -1;
	mov.b32 	%f225, %r1808;
	shfl.sync.down.b32	%r235|%p132, %r2088, 16, 31, -1;
	setp.geu.f32 	%p133, %f1818, %f225;
	or.pred  	%p134, %p130, %p133;
	@%p134 bra 	$L__BB4_172;
	setp.geu.f32 	%p135, %f1835, %f225;
	mov.f32 	%f1818, %f225;
	mov.f32 	%f1983, %f1835;
	mov.u32 	%r2088, %r235;
	mov.u32 	%r2253, %r2105;
	@%p135 bra 	$L__BB4_160;
	mov.f32 	%f1818, %f1835;
	mov.f32 	%f1983, %f225;
	mov.u32 	%r2088, %r2105;
	mov.u32 	%r2253, %r235;
	mov.f32 	%f1835, %f1983;
	mov.u32 	%r2105, %r2253;
$L__BB4_160:
	setp.geu.f32 	%p136, %f1836, %f1983;
	@%p136 bra 	$L__BB4_162;
	mov.f32 	%f1835, %f1836;
	mov.f32 	%f1836, %f1983;
	mov.u32 	%r2105, %r2106;
	mov.u32 	%r2106, %r2253;
$L__BB4_162:
	setp.geu.f32 	%p137, %f1837, %f1836;
	mov.f32 	%f1986, %f1836;
	mov.u32 	%r2256, %r2106;
	@%p137 bra 	$L__BB4_164;
	mov.f32 	%f1986, %f1837;
	mov.f32 	%f1837, %f1836;
	mov.u32 	%r2256, %r2107;
	mov.u32 	%r2107, %r2106;
$L__BB4_164:
	setp.geu.f32 	%p138, %f1838, %f1837;
	mov.f32 	%f1988, %f1837;
	mov.u32 	%r2258, %r2107;
	@%p138 bra 	$L__BB4_166;
	mov.f32 	%f1988, %f1838;
	mov.f32 	%f1838, %f1837;
	mov.u32 	%r2258, %r2108;
	mov.u32 	%r2108, %r2107;
$L__BB4_166:
	setp.geu.f32 	%p139, %f1839, %f1838;
	mov.f32 	%f1990, %f1838;
	mov.u32 	%r2260, %r2108;
	@%p139 bra 	$L__BB4_168;
	mov.f32 	%f1990, %f1839;
	mov.f32 	%f1839, %f1838;
	mov.u32 	%r2260, %r2109;
	mov.u32 	%r2109, %r2108;
$L__BB4_168:
	setp.geu.f32 	%p140, %f1840, %f1839;
	@%p140 bra 	$L__BB4_170;
	mov.f32 	%f3449, %f1840;
	mov.f32 	%f1840, %f1839;
	mov.u32 	%r3719, %r2110;
	mov.u32 	%r2110, %r2109;
	mov.f32 	%f1839, %f3449;
	mov.u32 	%r2109, %r3719;
$L__BB4_170:
	mov.u32 	%r247, %r2110;
	mov.f32 	%f237, %f1840;
	setp.geu.f32 	%p141, %f1825, %f237;
	mov.f32 	%f1836, %f1986;
	mov.f32 	%f1837, %f1988;
	mov.f32 	%f1838, %f1990;
	mov.u32 	%r2106, %r2256;
	mov.u32 	%r2107, %r2258;
	mov.u32 	%r2108, %r2260;
	@%p141 bra 	$L__BB4_172;
	mov.f32 	%f1840, %f1825;
	mov.f32 	%f1825, %f237;
	mov.u32 	%r2110, %r2095;
	mov.u32 	%r2095, %r247;
$L__BB4_172:
	setp.gt.u32 	%p142, %r2, 7;
	mov.b32 	%r1810, %f1825;
	shfl.sync.down.b32	%r1811|%p143, %r1810, 8, 31, -1;
	mov.b32 	%f246, %r1811;
	shfl.sync.down.b32	%r256|%p144, %r2095, 8, 31, -1;
	setp.geu.f32 	%p145, %f1818, %f246;
	or.pred  	%p146, %p142, %p145;
	@%p146 bra 	$L__BB4_187;
	setp.geu.f32 	%p147, %f1835, %f246;
	mov.f32 	%f1818, %f246;
	mov.f32 	%f2003, %f1835;
	mov.u32 	%r2088, %r256;
	mov.u32 	%r2273, %r2105;
	@%p147 bra 	$L__BB4_175;
	mov.f32 	%f1818, %f1835;
	mov.f32 	%f2003, %f246;
	mov.u32 	%r2088, %r2105;
	mov.u32 	%r2273, %r256;
	mov.f32 	%f1835, %f2003;
	mov.u32 	%r2105, %r2273;
$L__BB4_175:
	setp.geu.f32 	%p148, %f1836, %f2003;
	@%p148 bra 	$L__BB4_177;
	mov.f32 	%f1835, %f1836;
	mov.f32 	%f1836, %f2003;
	mov.u32 	%r2105, %r2106;
	mov.u32 	%r2106, %r2273;
$L__BB4_177:
	setp.geu.f32 	%p149, %f1837, %f1836;
	mov.f32 	%f2006, %f1836;
	mov.u32 	%r2276, %r2106;
	@%p149 bra 	$L__BB4_179;
	mov.f32 	%f2006, %f1837;
	mov.f32 	%f1837, %f1836;
	mov.u32 	%r2276, %r2107;
	mov.u32 	%r2107, %r2106;
$L__BB4_179:
	setp.geu.f32 	%p150, %f1838, %f1837;
	mov.f32 	%f2008, %f1837;
	mov.u32 	%r2278, %r2107;
	@%p150 bra 	$L__BB4_181;
	mov.f32 	%f2008, %f1838;
	mov.f32 	%f1838, %f1837;
	mov.u32 	%r2278, %r2108;
	mov.u32 	%r2108, %r2107;
$L__BB4_181:
	setp.geu.f32 	%p151, %f1839, %f1838;
	mov.f32 	%f2010, %f1838;
	mov.u32 	%r2280, %r2108;
	@%p151 bra 	$L__BB4_183;
	mov.f32 	%f2010, %f1839;
	mov.f32 	%f1839, %f1838;
	mov.u32 	%r2280, %r2109;
	mov.u32 	%r2109, %r2108;
$L__BB4_183:
	setp.geu.f32 	%p152, %f1840, %f1839;
	@%p152 bra 	$L__BB4_185;
	mov.f32 	%f3450, %f1840;
	mov.f32 	%f1840, %f1839;
	mov.u32 	%r3720, %r2110;
	mov.u32 	%r2110, %r2109;
	mov.f32 	%f1839, %f3450;
	mov.u32 	%r2109, %r3720;
$L__BB4_185:
	mov.u32 	%r268, %r2110;
	mov.f32 	%f258, %f1840;
	setp.geu.f32 	%p153, %f1825, %f258;
	mov.f32 	%f1836, %f2006;
	mov.f32 	%f1837, %f2008;
	mov.f32 	%f1838, %f2010;
	mov.u32 	%r2106, %r2276;
	mov.u32 	%r2107, %r2278;
	mov.u32 	%r2108, %r2280;
	@%p153 bra 	$L__BB4_187;
	mov.f32 	%f1840, %f1825;
	mov.f32 	%f1825, %f258;
	mov.u32 	%r2110, %r2095;
	mov.u32 	%r2095, %r268;
$L__BB4_187:
	setp.gt.u32 	%p154, %r2, 7;
	mov.b32 	%r1813, %f1840;
	shfl.sync.down.b32	%r1814|%p155, %r1813, 8, 31, -1;
	mov.b32 	%f267, %r1814;
	shfl.sync.down.b32	%r277|%p156, %r2110, 8, 31, -1;
	setp.geu.f32 	%p157, %f1818, %f267;
	or.pred  	%p158, %p154, %p157;
	@%p158 bra 	$L__BB4_202;
	setp.geu.f32 	%p159, %f1835, %f267;
	mov.f32 	%f1818, %f267;
	mov.f32 	%f2023, %f1835;
	mov.u32 	%r2088, %r277;
	mov.u32 	%r2293, %r2105;
	@%p159 bra 	$L__BB4_190;
	mov.f32 	%f1818, %f1835;
	mov.f32 	%f2023, %f267;
	mov.u32 	%r2088, %r2105;
	mov.u32 	%r2293, %r277;
	mov.f32 	%f1835, %f2023;
	mov.u32 	%r2105, %r2293;
$L__BB4_190:
	setp.geu.f32 	%p160, %f1836, %f2023;
	@%p160 bra 	$L__BB4_192;
	mov.f32 	%f1835, %f1836;
	mov.f32 	%f1836, %f2023;
	mov.u32 	%r2105, %r2106;
	mov.u32 	%r2106, %r2293;
$L__BB4_192:
	setp.geu.f32 	%p161, %f1837, %f1836;
	mov.f32 	%f2026, %f1836;
	mov.u32 	%r2296, %r2106;
	@%p161 bra 	$L__BB4_194;
	mov.f32 	%f2026, %f1837;
	mov.f32 	%f1837, %f1836;
	mov.u32 	%r2296, %r2107;
	mov.u32 	%r2107, %r2106;
$L__BB4_194:
	setp.geu.f32 	%p162, %f1838, %f1837;
	mov.f32 	%f2028, %f1837;
	mov.u32 	%r2298, %r2107;
	@%p162 bra 	$L__BB4_196;
	mov.f32 	%f2028, %f1838;
	mov.f32 	%f1838, %f1837;
	mov.u32 	%r2298, %r2108;
	mov.u32 	%r2108, %r2107;
$L__BB4_196:
	setp.geu.f32 	%p163, %f1839, %f1838;
	mov.f32 	%f2030, %f1838;
	mov.u32 	%r2300, %r2108;
	@%p163 bra 	$L__BB4_198;
	mov.f32 	%f2030, %f1839;
	mov.f32 	%f1839, %f1838;
	mov.u32 	%r2300, %r2109;
	mov.u32 	%r2109, %r2108;
$L__BB4_198:
	setp.geu.f32 	%p164, %f1840, %f1839;
	@%p164 bra 	$L__BB4_200;
	mov.f32 	%f3451, %f1840;
	mov.f32 	%f1840, %f1839;
	mov.u32 	%r3721, %r2110;
	mov.u32 	%r2110, %r2109;
	mov.f32 	%f1839, %f3451;
	mov.u32 	%r2109, %r3721;
$L__BB4_200:
	mov.u32 	%r289, %r2110;
	mov.f32 	%f279, %f1840;
	setp.geu.f32 	%p165, %f1825, %f279;
	mov.f32 	%f1836, %f2026;
	mov.f32 	%f1837, %f2028;
	mov.f32 	%f1838, %f2030;
	mov.u32 	%r2106, %r2296;
	mov.u32 	%r2107, %r2298;
	mov.u32 	%r2108, %r2300;
	@%p165 bra 	$L__BB4_202;
	mov.f32 	%f1840, %f1825;
	mov.f32 	%f1825, %f279;
	mov.u32 	%r2110, %r2095;
	mov.u32 	%r2095, %r289;
$L__BB4_202:
	setp.gt.u32 	%p166, %r2, 7;
	mov.b32 	%r1816, %f1839;
	shfl.sync.down.b32	%r1817|%p167, %r1816, 8, 31, -1;
	mov.b32 	%f288, %r1817;
	shfl.sync.down.b32	%r298|%p168, %r2109, 8, 31, -1;
	setp.geu.f32 	%p169, %f1818, %f288;
	or.pred  	%p170, %p166, %p169;
	@%p170 bra 	$L__BB4_217;
	setp.geu.f32 	%p171, %f1835, %f288;
	mov.f32 	%f1818, %f288;
	mov.f32 	%f2043, %f1835;
	mov.u32 	%r2088, %r298;
	mov.u32 	%r2313, %r2105;
	@%p171 bra 	$L__BB4_205;
	mov.f32 	%f1818, %f1835;
	mov.f32 	%f2043, %f288;
	mov.u32 	%r2088, %r2105;
	mov.u32 	%r2313, %r298;
	mov.f32 	%f1835, %f2043;
	mov.u32 	%r2105, %r2313;
$L__BB4_205:
	setp.geu.f32 	%p172, %f1836, %f2043;
	@%p172 bra 	$L__BB4_207;
	mov.f32 	%f1835, %f1836;
	mov.f32 	%f1836, %f2043;
	mov.u32 	%r2105, %r2106;
	mov.u32 	%r2106, %r2313;
$L__BB4_207:
	setp.geu.f32 	%p173, %f1837, %f1836;
	mov.f32 	%f2046, %f1836;
	mov.u32 	%r2316, %r2106;
	@%p173 bra 	$L__BB4_209;
	mov.f32 	%f2046, %f1837;
	mov.f32 	%f1837, %f1836;
	mov.u32 	%r2316, %r2107;
	mov.u32 	%r2107, %r2106;
$L__BB4_209:
	setp.geu.f32 	%p174, %f1838, %f1837;
	mov.f32 	%f2048, %f1837;
	mov.u32 	%r2318, %r2107;
	@%p174 bra 	$L__BB4_211;
	mov.f32 	%f2048, %f1838;
	mov.f32 	%f1838, %f1837;
	mov.u32 	%r2318, %r2108;
	mov.u32 	%r2108, %r2107;
$L__BB4_211:
	setp.geu.f32 	%p175, %f1839, %f1838;
	mov.f32 	%f2050, %f1838;
	mov.u32 	%r2320, %r2108;
	@%p175 bra 	$L__BB4_213;
	mov.f32 	%f2050, %f1839;
	mov.f32 	%f1839, %f1838;
	mov.u32 	%r2320, %r2109;
	mov.u32 	%r2109, %r2108;
$L__BB4_213:
	setp.geu.f32 	%p176, %f1840, %f1839;
	@%p176 bra 	$L__BB4_215;
	mov.f32 	%f3452, %f1840;
	mov.f32 	%f1840, %f1839;
	mov.u32 	%r3722, %r2110;
	mov.u32 	%r2110, %r2109;
	mov.f32 	%f1839, %f3452;
	mov.u32 	%r2109, %r3722;
$L__BB4_215:
	mov.u32 	%r310, %r2110;
	mov.f32 	%f300, %f1840;
	setp.geu.f32 	%p177, %f1825, %f300;
	mov.f32 	%f1836, %f2046;
	mov.f32 	%f1837, %f2048;
	mov.f32 	%f1838, %f2050;
	mov.u32 	%r2106, %r2316;
	mov.u32 	%r2107, %r2318;
	mov.u32 	%r2108, %r2320;
	@%p177 bra 	$L__BB4_217;
	mov.f32 	%f1840, %f1825;
	mov.f32 	%f1825, %f300;
	mov.u32 	%r2110, %r2095;
	mov.u32 	%r2095, %r310;
$L__BB4_217:
	setp.gt.u32 	%p178, %r2, 7;
	mov.b32 	%r1819, %f1838;
	shfl.sync.down.b32	%r1820|%p179, %r1819, 8, 31, -1;
	mov.b32 	%f309, %r1820;
	shfl.sync.down.b32	%r319|%p180, %r2108, 8, 31, -1;
	setp.geu.f32 	%p181, %f1818, %f309;
	or.pred  	%p182, %p178, %p181;
	@%p182 bra 	$L__BB4_232;
	setp.geu.f32 	%p183, %f1835, %f309;
	mov.f32 	%f1818, %f309;
	mov.f32 	%f2063, %f1835;
	mov.u32 	%r2088, %r319;
	mov.u32 	%r2333, %r2105;
	@%p183 bra 	$L__BB4_220;
	mov.f32 	%f1818, %f1835;
	mov.f32 	%f2063, %f309;
	mov.u32 	%r2088, %r2105;
	mov.u32 	%r2333, %r319;
	mov.f32 	%f1835, %f2063;
	mov.u32 	%r2105, %r2333;
$L__BB4_220:
	setp.geu.f32 	%p184, %f1836, %f2063;
	@%p184 bra 	$L__BB4_222;
	mov.f32 	%f1835, %f1836;
	mov.f32 	%f1836, %f2063;
	mov.u32 	%r2105, %r2106;
	mov.u32 	%r2106, %r2333;
$L__BB4_222:
	setp.geu.f32 	%p185, %f1837, %f1836;
	mov.f32 	%f2066, %f1836;
	mov.u32 	%r2336, %r2106;
	@%p185 bra 	$L__BB4_224;
	mov.f32 	%f2066, %f1837;
	mov.f32 	%f1837, %f1836;
	mov.u32 	%r2336, %r2107;
	mov.u32 	%r2107, %r2106;
$L__BB4_224:
	setp.geu.f32 	%p186, %f1838, %f1837;
	mov.f32 	%f2068, %f1837;
	mov.u32 	%r2338, %r2107;
	@%p186 bra 	$L__BB4_226;
	mov.f32 	%f2068, %f1838;
	mov.f32 	%f1838, %f1837;
	mov.u32 	%r2338, %r2108;
	mov.u32 	%r2108, %r2107;
$L__BB4_226:
	setp.geu.f32 	%p187, %f1839, %f1838;
	mov.f32 	%f2070, %f1838;
	mov.u32 	%r2340, %r2108;
	@%p187 bra 	$L__BB4_228;
	mov.f32 	%f2070, %f1839;
	mov.f32 	%f1839, %f1838;
	mov.u32 	%r2340, %r2109;
	mov.u32 	%r2109, %r2108;
$L__BB4_228:
	setp.geu.f32 	%p188, %f1840, %f1839;
	@%p188 bra 	$L__BB4_230;
	mov.f32 	%f3453, %f1840;
	mov.f32 	%f1840, %f1839;
	mov.u32 	%r3723, %r2110;
	mov.u32 	%r2110, %r2109;
	mov.f32 	%f1839, %f3453;
	mov.u32 	%r2109, %r3723;
$L__BB4_230:
	mov.u32 	%r331, %r2110;
	mov.f32 	%f321, %f1840;
	setp.geu.f32 	%p189, %f1825, %f321;
	mov.f32 	%f1836, %f2066;
	mov.f32 	%f1837, %f2068;
	mov.f32 	%f1838, %f2070;
	mov.u32 	%r2106, %r2336;
	mov.u32 	%r2107, %r2338;
	mov.u32 	%r2108, %r2340;
	@%p189 bra 	$L__BB4_232;
	mov.f32 	%f1840, %f1825;
	mov.f32 	%f1825, %f321;
	mov.u32 	%r2110, %r2095;
	mov.u32 	%r2095, %r331;
$L__BB4_232:
	setp.gt.u32 	%p190, %r2, 7;
	mov.b32 	%r1822, %f1837;
	shfl.sync.down.b32	%r1823|%p191, %r1822, 8, 31, -1;
	mov.b32 	%f330, %r1823;
	shfl.sync.down.b32	%r340|%p192, %r2107, 8, 31, -1;
	setp.geu.f32 	%p193, %f1818, %f330;
	or.pred  	%p194, %p190, %p193;
	@%p194 bra 	$L__BB4_247;
	setp.geu.f32 	%p195, %f1835, %f330;
	mov.f32 	%f1818, %f330;
	mov.f32 	%f2083, %f1835;
	mov.u32 	%r2088, %r340;
	mov.u32 	%r2353, %r2105;
	@%p195 bra 	$L__BB4_235;
	mov.f32 	%f1818, %f1835;
	mov.f32 	%f2083, %f330;
	mov.u32 	%r2088, %r2105;
	mov.u32 	%r2353, %r340;
	mov.f32 	%f1835, %f2083;
	mov.u32 	%r2105, %r2353;
$L__BB4_235:
	setp.geu.f32 	%p196, %f1836, %f2083;
	@%p196 bra 	$L__BB4_237;
	mov.f32 	%f1835, %f1836;
	mov.f32 	%f1836, %f2083;
	mov.u32 	%r2105, %r2106;
	mov.u32 	%r2106, %r2353;
$L__BB4_237:
	setp.geu.f32 	%p197, %f1837, %f1836;
	mov.f32 	%f2086, %f1836;
	mov.u32 	%r2356, %r2106;
	@%p197 bra 	$L__BB4_239;
	mov.f32 	%f2086, %f1837;
	mov.f32 	%f1837, %f1836;
	mov.u32 	%r2356, %r2107;
	mov.u32 	%r2107, %r2106;
$L__BB4_239:
	setp.geu.f32 	%p198, %f1838, %f1837;
	mov.f32 	%f2088, %f1837;
	mov.u32 	%r2358, %r2107;
	@%p198 bra 	$L__BB4_241;
	mov.f32 	%f2088, %f1838;
	mov.f32 	%f1838, %f1837;
	mov.u32 	%r2358, %r2108;
	mov.u32 	%r2108, %r2107;
$L__BB4_241:
	setp.geu.f32 	%p199, %f1839, %f1838;
	mov.f32 	%f2090, %f1838;
	mov.u32 	%r2360, %r2108;
	@%p199 bra 	$L__BB4_243;
	mov.f32 	%f2090, %f1839;
	mov.f32 	%f1839, %f1838;
	mov.u32 	%r2360, %r2109;
	mov.u32 	%r2109, %r2108;
$L__BB4_243:
	setp.geu.f32 	%p200, %f1840, %f1839;
	@%p200 bra 	$L__BB4_245;
	mov.f32 	%f3454, %f1840;
	mov.f32 	%f1840, %f1839;
	mov.u32 	%r3724, %r2110;
	mov.u32 	%r2110, %r2109;
	mov.f32 	%f1839, %f3454;
	mov.u32 	%r2109, %r3724;
$L__BB4_245:
	mov.u32 	%r352, %r2110;
	mov.f32 	%f342, %f1840;
	setp.geu.f32 	%p201, %f1825, %f342;
	mov.f32 	%f1836, %f2086;
	mov.f32 	%f1837, %f2088;
	mov.f32 	%f1838, %f2090;
	mov.u32 	%r2106, %r2356;
	mov.u32 	%r2107, %r2358;
	mov.u32 	%r2108, %r2360;
	@%p201 bra 	$L__BB4_247;
	mov.f32 	%f1840, %f1825;
	mov.f32 	%f1825, %f342;
	mov.u32 	%r2110, %r2095;
	mov.u32 	%r2095, %r352;
$L__BB4_247:
	setp.gt.u32 	%p202, %r2, 7;
	mov.b32 	%r1825, %f1836;
	shfl.sync.down.b32	%r1826|%p203, %r1825, 8, 31, -1;
	mov.b32 	%f351, %r1826;
	shfl.sync.down.b32	%r361|%p204, %r2106, 8, 31, -1;
	setp.geu.f32 	%p205, %f1818, %f351;
	or.pred  	%p206, %p202, %p205;
	@%p206 bra 	$L__BB4_262;
	setp.geu.f32 	%p207, %f1835, %f351;
	mov.f32 	%f1818, %f351;
	mov.f32 	%f2103, %f1835;
	mov.u32 	%r2088, %r361;
	mov.u32 	%r2373, %r2105;
	@%p207 bra 	$L__BB4_250;
	mov.f32 	%f1818, %f1835;
	mov.f32 	%f2103, %f351;
	mov.u32 	%r2088, %r2105;
	mov.u32 	%r2373, %r361;
	mov.f32 	%f1835, %f2103;
	mov.u32 	%r2105, %r2373;
$L__BB4_250:
	setp.geu.f32 	%p208, %f1836, %f2103;
	@%p208 bra 	$L__BB4_252;
	mov.f32 	%f1835, %f1836;
	mov.f32 	%f1836, %f2103;
	mov.u32 	%r2105, %r2106;
	mov.u32 	%r2106, %r2373;
$L__BB4_252:
	setp.geu.f32 	%p209, %f1837, %f1836;
	mov.f32 	%f2106, %f1836;
	mov.u32 	%r2376, %r2106;
	@%p209 bra 	$L__BB4_254;
	mov.f32 	%f2106, %f1837;
	mov.f32 	%f1837, %f1836;
	mov.u32 	%r2376, %r2107;
	mov.u32 	%r2107, %r2106;
$L__BB4_254:
	setp.geu.f32 	%p210, %f1838, %f1837;
	mov.f32 	%f2108, %f1837;
	mov.u32 	%r2378, %r2107;
	@%p210 bra 	$L__BB4_256;
	mov.f32 	%f2108, %f1838;
	mov.f32 	%f1838, %f1837;
	mov.u32 	%r2378, %r2108;
	mov.u32 	%r2108, %r2107;
$L__BB4_256:
	setp.geu.f32 	%p211, %f1839, %f1838;
	mov.f32 	%f2110, %f1838;
	mov.u32 	%r2380, %r2108;
	@%p211 bra 	$L__BB4_258;
	mov.f32 	%f2110, %f1839;
	mov.f32 	%f1839, %f1838;
	mov.u32 	%r2380, %r2109;
	mov.u32 	%r2109, %r2108;
$L__BB4_258:
	setp.geu.f32 	%p212, %f1840, %f1839;
	@%p212 bra 	$L__BB4_260;
	mov.f32 	%f3455, %f1840;
	mov.f32 	%f1840, %f1839;
	mov.u32 	%r3725, %r2110;
	mov.u32 	%r2110, %r2109;
	mov.f32 	%f1839, %f3455;
	mov.u32 	%r2109, %r3725;
$L__BB4_260:
	mov.u32 	%r373, %r2110;
	mov.f32 	%f363, %f1840;
	setp.geu.f32 	%p213, %f1825, %f363;
	mov.f32 	%f1836, %f2106;
	mov.f32 	%f1837, %f2108;
	mov.f32 	%f1838, %f2110;
	mov.u32 	%r2106, %r2376;
	mov.u32 	%r2107, %r2378;
	mov.u32 	%r2108, %r2380;
	@%p213 bra 	$L__BB4_262;
	mov.f32 	%f1840, %f1825;
	mov.f32 	%f1825, %f363;
	mov.u32 	%r2110, %r2095;
	mov.u32 	%r2095, %r373;
$L__BB4_262:
	setp.gt.u32 	%p214, %r2, 7;
	mov.b32 	%r1828, %f1835;
	shfl.sync.down.b32	%r1829|%p215, %r1828, 8, 31, -1;
	mov.b32 	%f372, %r1829;
	shfl.sync.down.b32	%r382|%p216, %r2105, 8, 31, -1;
	setp.geu.f32 	%p217, %f1818, %f372;
	or.pred  	%p218, %p214, %p217;
	@%p218 bra 	$L__BB4_277;
	setp.geu.f32 	%p219, %f1835, %f372;
	mov.f32 	%f1818, %f372;
	mov.f32 	%f2123, %f1835;
	mov.u32 	%r2088, %r382;
	mov.u32 	%r2393, %r2105;
	@%p219 bra 	$L__BB4_265;
	mov.f32 	%f1818, %f1835;
	mov.f32 	%f2123, %f372;
	mov.u32 	%r2088, %r2105;
	mov.u32 	%r2393, %r382;
	mov.f32 	%f1835, %f2123;
	mov.u32 	%r2105, %r2393;
$L__BB4_265:
	setp.geu.f32 	%p220, %f1836, %f2123;
	@%p220 bra 	$L__BB4_267;
	mov.f32 	%f1835, %f1836;
	mov.f32 	%f1836, %f2123;
	mov.u32 	%r2105, %r2106;
	mov.u32 	%r2106, %r2393;
$L__BB4_267:
	setp.geu.f32 	%p221, %f1837, %f1836;
	mov.f32 	%f2126, %f1836;
	mov.u32 	%r2396, %r2106;
	@%p221 bra 	$L__BB4_269;
	mov.f32 	%f2126, %f1837;
	mov.f32 	%f1837, %f1836;
	mov.u32 	%r2396, %r2107;
	mov.u32 	%r2107, %r2106;
$L__BB4_269:
	setp.geu.f32 	%p222, %f1838, %f1837;
	mov.f32 	%f2128, %f1837;
	mov.u32 	%r2398, %r2107;
	@%p222 bra 	$L__BB4_271;
	mov.f32 	%f2128, %f1838;
	mov.f32 	%f1838, %f1837;
	mov.u32 	%r2398, %r2108;
	mov.u32 	%r2108, %r2107;
$L__BB4_271:
	setp.geu.f32 	%p223, %f1839, %f1838;
	mov.f32 	%f2130, %f1838;
	mov.u32 	%r2400, %r2108;
	@%p223 bra 	$L__BB4_273;
	mov.f32 	%f2130, %f1839;
	mov.f32 	%f1839, %f1838;
	mov.u32 	%r2400, %r2109;
	mov.u32 	%r2109, %r2108;
$L__BB4_273:
	setp.geu.f32 	%p224, %f1840, %f1839;
	@%p224 bra 	$L__BB4_275;
	mov.f32 	%f3456, %f1840;
	mov.f32 	%f1840, %f1839;
	mov.u32 	%r3726, %r2110;
	mov.u32 	%r2110, %r2109;
	mov.f32 	%f1839, %f3456;
	mov.u32 	%r2109, %r3726;
$L__BB4_275:
	mov.u32 	%r394, %r2110;
	mov.f32 	%f384, %f1840;
	setp.geu.f32 	%p225, %f1825, %f384;
	mov.f32 	%f1836, %f2126;
	mov.f32 	%f1837, %f2128;
	mov.f32 	%f1838, %f2130;
	mov.u32 	%r2106, %r2396;
	mov.u32 	%r2107, %r2398;
	mov.u32 	%r2108, %r2400;
	@%p225 bra 	$L__BB4_277;
	mov.f32 	%f1840, %f1825;
	mov.f32 	%f1825, %f384;
	mov.u32 	%r2110, %r2095;
	mov.u32 	%r2095, %r394;
$L__BB4_277:
	setp.gt.u32 	%p226, %r2, 7;
	mov.b32 	%r1831, %f1818;
	shfl.sync.down.b32	%r1832|%p227, %r1831, 8, 31, -1;
	mov.b32 	%f393, %r1832;
	shfl.sync.down.b32	%r403|%p228, %r2088, 8, 31, -1;
	setp.geu.f32 	%p229, %f1818, %f393;
	or.pred  	%p230, %p226, %p229;
	@%p230 bra 	$L__BB4_292;
	setp.geu.f32 	%p231, %f1835, %f393;
	mov.f32 	%f1818, %f393;
	mov.f32 	%f2143, %f1835;
	mov.u32 	%r2088, %r403;
	mov.u32 	%r2413, %r2105;
	@%p231 bra 	$L__BB4_280;
	mov.f32 	%f1818, %f1835;
	mov.f32 	%f2143, %f393;
	mov.u32 	%r2088, %r2105;
	mov.u32 	%r2413, %r403;
	mov.f32 	%f1835, %f2143;
	mov.u32 	%r2105, %r2413;
$L__BB4_280:
	setp.geu.f32 	%p232, %f1836, %f2143;
	@%p232 bra 	$L__BB4_282;
	mov.f32 	%f1835, %f1836;
	mov.f32 	%f1836, %f2143;
	mov.u32 	%r2105, %r2106;
	mov.u32 	%r2106, %r2413;
$L__BB4_282:
	setp.geu.f32 	%p233, %f1837, %f1836;
	mov.f32 	%f2146, %f1836;
	mov.u32 	%r2416, %r2106;
	@%p233 bra 	$L__BB4_284;
	mov.f32 	%f2146, %f1837;
	mov.f32 	%f1837, %f1836;
	mov.u32 	%r2416, %r2107;
	mov.u32 	%r2107, %r2106;
$L__BB4_284:
	setp.geu.f32 	%p234, %f1838, %f1837;
	mov.f32 	%f2148, %f1837;
	mov.u32 	%r2418, %r2107;
	@%p234 bra 	$L__BB4_286;
	mov.f32 	%f2148, %f1838;
	mov.f32 	%f1838, %f1837;
	mov.u32 	%r2418, %r2108;
	mov.u32 	%r2108, %r2107;
$L__BB4_286:
	setp.geu.f32 	%p235, %f1839, %f1838;
	mov.f32 	%f2150, %f1838;
	mov.u32 	%r2420, %r2108;
	@%p235 bra 	$L__BB4_288;
	mov.f32 	%f2150, %f1839;
	mov.f32 	%f1839, %f1838;
	mov.u32 	%r2420, %r2109;
	mov.u32 	%r2109, %r2108;
$L__BB4_288:
	setp.geu.f32 	%p236, %f1840, %f1839;
	@%p236 bra 	$L__BB4_290;
	mov.f32 	%f3457, %f1840;
	mov.f32 	%f1840, %f1839;
	mov.u32 	%r3727, %r2110;
	mov.u32 	%r2110, %r2109;
	mov.f32 	%f1839, %f3457;
	mov.u32 	%r2109, %r3727;
$L__BB4_290:
	mov.u32 	%r415, %r2110;
	mov.f32 	%f405, %f1840;
	setp.geu.f32 	%p237, %f1825, %f405;
	mov.f32 	%f1836, %f2146;
	mov.f32 	%f1837, %f2148;
	mov.f32 	%f1838, %f2150;
	mov.u32 	%r2106, %r2416;
	mov.u32 	%r2107, %r2418;
	mov.u32 	%r2108, %r2420;
	@%p237 bra 	$L__BB4_292;
	mov.f32 	%f1840, %f1825;
	mov.f32 	%f1825, %f405;
	mov.u32 	%r2110, %r2095;
	mov.u32 	%r2095, %r415;
$L__BB4_292:
	setp.gt.u32 	%p238, %r2, 3;
	mov.b32 	%r1834, %f1825;
	shfl.sync.down.b32	%r1835|%p239, %r1834, 4, 31, -1;
	mov.b32 	%f414, %r1835;
	shfl.sync.down.b32	%r424|%p240, %r2095, 4, 31, -1;
	setp.geu.f32 	%p241, %f1818, %f414;
	or.pred  	%p242, %p238, %p241;
	@%p242 bra 	$L__BB4_307;
	setp.geu.f32 	%p243, %f1835, %f414;
	mov.f32 	%f1818, %f414;
	mov.f32 	%f2163, %f1835;
	mov.u32 	%r2088, %r424;
	mov.u32 	%r2433, %r2105;
	@%p243 bra 	$L__BB4_295;
	mov.f32 	%f1818, %f1835;
	mov.f32 	%f2163, %f414;
	mov.u32 	%r2088, %r2105;
	mov.u32 	%r2433, %r424;
	mov.f32 	%f1835, %f2163;
	mov.u32 	%r2105, %r2433;
$L__BB4_295:
	setp.geu.f32 	%p244, %f1836, %f2163;
	@%p244 bra 	$L__BB4_297;
	mov.f32 	%f1835, %f1836;
	mov.f32 	%f1836, %f2163;
	mov.u32 	%r2105, %r2106;
	mov.u32 	%r2106, %r2433;
$L__BB4_297:
	setp.geu.f32 	%p245, %f1837, %f1836;
	mov.f32 	%f2166, %f1836;
	mov.u32 	%r2436, %r2106;
	@%p245 bra 	$L__BB4_299;
	mov.f32 	%f2166, %f1837;
	mov.f32 	%f1837, %f1836;
	mov.u32 	%r2436, %r2107;
	mov.u32 	%r2107, %r2106;
$L__BB4_299:
	setp.geu.f32 	%p246, %f1838, %f1837;
	mov.f32 	%f2168, %f1837;
	mov.u32 	%r2438, %r2107;
	@%p246 bra 	$L__BB4_301;
	mov.f32 	%f2168, %f1838;
	mov.f32 	%f1838, %f1837;
	mov.u32 	%r2438, %r2108;
	mov.u32 	%r2108, %r2107;
$L__BB4_301:
	setp.geu.f32 	%p247, %f1839, %f1838;
	mov.f32 	%f2170, %f1838;
	mov.u32 	%r2440, %r2108;
	@%p247 bra 	$L__BB4_303;
	mov.f32 	%f2170, %f1839;
	mov.f32 	%f1839, %f1838;
	mov.u32 	%r2440, %r2109;
	mov.u32 	%r2109, %r2108;
$L__BB4_303:
	setp.geu.f32 	%p248, %f1840, %f1839;
	@%p248 bra 	$L__BB4_305;
	mov.f32 	%f3458, %f1840;
	mov.f32 	%f1840, %f1839;
	mov.u32 	%r3728, %r2110;
	mov.u32 	%r2110, %r2109;
	mov.f32 	%f1839, %f3458;
	mov.u32 	%r2109, %r3728;
$L__BB4_305:
	mov.u32 	%r436, %r2110;
	mov.f32 	%f426, %f1840;
	setp.geu.f32 	%p249, %f1825, %f426;
	mov.f32 	%f1836, %f2166;
	mov.f32 	%f1837, %f2168;
	mov.f32 	%f1838, %f2170;
	mov.u32 	%r2106, %r2436;
	mov.u32 	%r2107, %r2438;
	mov.u32 	%r2108, %r2440;
	@%p249 bra 	$L__BB4_307;
	mov.f32 	%f1840, %f1825;
	mov.f32 	%f1825, %f426;
	mov.u32 	%r2110, %r2095;
	mov.u32 	%r2095, %r436;
$L__BB4_307:
	setp.gt.u32 	%p250, %r2, 3;
	mov.b32 	%r1837, %f1840;
	shfl.sync.down.b32	%r1838|%p251, %r1837, 4, 31, -1;
	mov.b32 	%f435, %r1838;
	shfl.sync.down.b32	%r445|%p252, %r2110, 4, 31, -1;
	setp.geu.f32 	%p253, %f1818, %f435;
	or.pred  	%p254, %p250, %p253;
	@%p254 bra 	$L__BB4_322;
	setp.geu.f32 	%p255, %f1835, %f435;
	mov.f32 	%f1818, %f435;
	mov.f32 	%f2183, %f1835;
	mov.u32 	%r2088, %r445;
	mov.u32 	%r2453, %r2105;
	@%p255 bra 	$L__BB4_310;
	mov.f32 	%f1818, %f1835;
	mov.f32 	%f2183, %f435;
	mov.u32 	%r2088, %r2105;
	mov.u32 	%r2453, %r445;
	mov.f32 	%f1835, %f2183;
	mov.u32 	%r2105, %r2453;
$L__BB4_310:
	setp.geu.f32 	%p256, %f1836, %f2183;
	@%p256 bra 	$L__BB4_312;
	mov.f32 	%f1835, %f1836;
	mov.f32 	%f1836, %f2183;
	mov.u32 	%r2105, %r2106;
	mov.u32 	%r2106, %r2453;
$L__BB4_312:
	setp.geu.f32 	%p257, %f1837, %f1836;
	mov.f32 	%f2186, %f1836;
	mov.u32 	%r2456, %r2106;
	@%p257 bra 	$L__BB4_314;
	mov.f32 	%f2186, %f1837;
	mov.f32 	%f1837, %f1836;
	mov.u32 	%r2456, %r2107;
	mov.u32 	%r2107, %r2106;
$L__BB4_314:
	setp.geu.f32 	%p258, %f1838, %f1837;
	mov.f32 	%f2188, %f1837;
	mov.u32 	%r2458, %r2107;
	@%p258 bra 	$L__BB4_316;
	mov.f32 	%f2188, %f1838;
	mov.f32 	%f1838, %f1837;
	mov.u32 	%r2458, %r2108;
	mov.u32 	%r2108, %r2107;
$L__BB4_316:
	setp.geu.f32 	%p259, %f1839, %f1838;
	mov.f32 	%f2190, %f1838;
	mov.u32 	%r2460, %r2108;
	@%p259 bra 	$L__BB4_318;
	mov.f32 	%f2190, %f1839;
	mov.f32 	%f1839, %f1838;
	mov.u32 	%r2460, %r2109;
	mov.u32 	%r2109, %r2108;
$L__BB4_318:
	setp.geu.f32 	%p260, %f1840, %f1839;
	@%p260 bra 	$L__BB4_320;
	mov.f32 	%f3459, %f1840;
	mov.f32 	%f1840, %f1839;
	mov.u32 	%r3729, %r2110;
	mov.u32 	%r2110, %r2109;
	mov.f32 	%f1839, %f3459;
	mov.u32 	%r2109, %r3729;
$L__BB4_320:
	mov.u32 	%r457, %r2110;
	mov.f32 	%f447, %f1840;
	setp.geu.f32 	%p261, %f1825, %f447;
	mov.f32 	%f1836, %f2186;
	mov.f32 	%f1837, %f2188;
	mov.f32 	%f1838, %f2190;
	mov.u32 	%r2106, %r2456;
	mov.u32 	%r2107, %r2458;
	mov.u32 	%r2108, %r2460;
	@%p261 bra 	$L__BB4_322;
	mov.f32 	%f1840, %f1825;
	mov.f32 	%f1825, %f447;
	mov.u32 	%r2110, %r2095;
	mov.u32 	%r2095, %r457;
$L__BB4_322:
	setp.gt.u32 	%p262, %r2, 3;
	mov.b32 	%r1840, %f1839;
	shfl.sync.down.b32	%r1841|%p263, %r1840, 4, 31, -1;
	mov.b32 	%f456, %r1841;
	shfl.sync.down.b32	%r466|%p264, %r2109, 4, 31, -1;
	setp.geu.f32 	%p265, %f1818, %f456;
	or.pred  	%p266, %p262, %p265;
	@%p266 bra 	$L__BB4_337;
	setp.geu.f32 	%p267, %f1835, %f456;
	mov.f32 	%f1818, %f456;
	mov.f32 	%f2203, %f1835;
	mov.u32 	%r2088, %r466;
	mov.u32 	%r2473, %r2105;
	@%p267 bra 	$L__BB4_325;
	mov.f32 	%f1818, %f1835;
	mov.f32 	%f2203, %f456;
	mov.u32 	%r2088, %r2105;
	mov.u32 	%r2473, %r466;
	mov.f32 	%f1835, %f2203;
	mov.u32 	%r2105, %r2473;
$L__BB4_325:
	setp.geu.f32 	%p268, %f1836, %f2203;
	@%p268 bra 	$L__BB4_327;
	mov.f32 	%f1835, %f1836;
	mov.f32 	%f1836, %f2203;
	mov.u32 	%r2105, %r2106;
	mov.u32 	%r2106, %r2473;
$L__BB4_327:
	setp.geu.f32 	%p269, %f1837, %f1836;
	mov.f32 	%f2206, %f1836;
	mov.u32 	%r2476, %r2106;
	@%p269 bra 	$L__BB4_329;
	mov.f32 	%f2206, %f1837;
	mov.f32 	%f1837, %f1836;
	mov.u32 	%r2476, %r2107;
	mov.u32 	%r2107, %r2106;
$L__BB4_329:
	setp.geu.f32 	%p270, %f1838, %f1837;
	mov.f32 	%f2208, %f1837;
	mov.u32 	%r2478, %r2107;
	@%p270 bra 	$L__BB4_331;
	mov.f32 	%f2208, %f1838;
	mov.f32 	%f1838, %f1837;
	mov.u32 	%r2478, %r2108;
	mov.u32 	%r2108, %r2107;
$L__BB4_331:
	setp.geu.f32 	%p271, %f1839, %f1838;
	mov.f32 	%f2210, %f1838;
	mov.u32 	%r2480, %r2108;
	@%p271 bra 	$L__BB4_333;
	mov.f32 	%f2210, %f1839;
	mov.f32 	%f1839, %f1838;
	mov.u32 	%r2480, %r2109;
	mov.u32 	%r2109, %r2108;
$L__BB4_333:
	setp.geu.f32 	%p272, %f1840, %f1839;
	@%p272 bra 	$L__BB4_335;
	mov.f32 	%f3460, %f1840;
	mov.f32 	%f1840, %f1839;
	mov.u32 	%r3730, %r2110;
	mov.u32 	%r2110, %r2109;
	mov.f32 	%f1839, %f3460;
	mov.u32 	%r2109, %r3730;
$L__BB4_335:
	mov.u32 	%r478, %r2110;
	mov.f32 	%f468, %f1840;
	setp.geu.f32 	%p273, %f1825, %f468;
	mov.f32 	%f1836, %f2206;
	mov.f32 	%f1837, %f2208;
	mov.f32 	%f1838, %f2210;
	mov.u32 	%r2106, %r2476;
	mov.u32 	%r2107, %r2478;
	mov.u32 	%r2108, %r2480;
	@%p273 bra 	$L__BB4_337;
	mov.f32 	%f1840, %f1825;
	mov.f32 	%f1825, %f468;
	mov.u32 	%r2110, %r2095;
	mov.u32 	%r2095, %r478;
$L__BB4_337:
	setp.gt.u32 	%p274, %r2, 3;
	mov.b32 	%r1843, %f1838;
	shfl.sync.down.b32	%r1844|%p275, %r1843, 4, 31, -1;
	mov.b32 	%f477, %r1844;
	shfl.sync.down.b32	%r487|%p276, %r2108, 4, 31, -1;
	setp.geu.f32 	%p277, %f1818, %f477;
	or.pred  	%p278, %p274, %p277;
	@%p278 bra 	$L__BB4_352;
	setp.geu.f32 	%p279, %f1835, %f477;
	mov.f32 	%f1818, %f477;
	mov.f32 	%f2223, %f1835;
	mov.u32 	%r2088, %r487;
	mov.u32 	%r2493, %r2105;
	@%p279 bra 	$L__BB4_340;
	mov.f32 	%f1818, %f1835;
	mov.f32 	%f2223, %f477;
	mov.u32 	%r2088, %r2105;
	mov.u32 	%r2493, %r487;
	mov.f32 	%f1835, %f2223;
	mov.u32 	%r2105, %r2493;
$L__BB4_340:
	setp.geu.f32 	%p280, %f1836, %f2223;
	@%p280 bra 	$L__BB4_342;
	mov.f32 	%f1835, %f1836;
	mov.f32 	%f1836, %f2223;
	mov.u32 	%r2105, %r2106;
	mov.u32 	%r2106, %r2493;
$L__BB4_342:
	setp.geu.f32 	%p281, %f1837, %f1836;
	mov.f32 	%f2226, %f1836;
	mov.u32 	%r2496, %r2106;
	@%p281 bra 	$L__BB4_344;
	mov.f32 	%f2226, %f1837;
	mov.f32 	%f1837, %f1836;
	mov.u32 	%r2496, %r2107;
	mov.u32 	%r2107, %r2106;
$L__BB4_344:
	setp.geu.f32 	%p282, %f1838, %f1837;
	mov.f32 	%f2228, %f1837;
	mov.u32 	%r2498, %r2107;
	@%p282 bra 	$L__BB4_346;
	mov.f32 	%f2228, %f1838;
	mov.f32 	%f1838, %f1837;
	mov.u32 	%r2498, %r2108;
	mov.u32 	%r2108, %r2107;
$L__BB4_346:
	setp.geu.f32 	%p283, %f1839, %f1838;
	mov.f32 	%f2230, %f1838;
	mov.u32 	%r2500, %r2108;
	@%p283 bra 	$L__BB4_348;
	mov.f32 	%f2230, %f1839;
	mov.f32 	%f1839, %f1838;
	mov.u32 	%r2500, %r2109;
	mov.u32 	%r2109, %r2108;
$L__BB4_348:
	setp.geu.f32 	%p284, %f1840, %f1839;
	@%p284 bra 	$L__BB4_350;
	mov.f32 	%f3461, %f1840;
	mov.f32 	%f1840, %f1839;
	mov.u32 	%r3731, %r2110;
	mov.u32 	%r2110, %r2109;
	mov.f32 	%f1839, %f3461;
	mov.u32 	%r2109, %r3731;
$L__BB4_350:
	mov.u32 	%r499, %r2110;
	mov.f32 	%f489, %f1840;
	setp.geu.f32 	%p285, %f1825, %f489;
	mov.f32 	%f1836, %f2226;
	mov.f32 	%f1837, %f2228;
	mov.f32 	%f1838, %f2230;
	mov.u32 	%r2106, %r2496;
	mov.u32 	%r2107, %r2498;
	mov.u32 	%r2108, %r2500;
	@%p285 bra 	$L__BB4_352;
	mov.f32 	%f1840, %f1825;
	mov.f32 	%f1825, %f489;
	mov.u32 	%r2110, %r2095;
	mov.u32 	%r2095, %r499;
$L__BB4_352:
	setp.gt.u32 	%p286, %r2, 3;
	mov.b32 	%r1846, %f1837;
	shfl.sync.down.b32	%r1847|%p287, %r1846, 4, 31, -1;
	mov.b32 	%f498, %r1847;
	shfl.sync.down.b32	%r508|%p288, %r2107, 4, 31, -1;
	setp.geu.f32 	%p289, %f1818, %f498;
	or.pred  	%p290, %p286, %p289;
	@%p290 bra 	$L__BB4_367;
	setp.geu.f32 	%p291, %f1835, %f498;
	mov.f32 	%f1818, %f498;
	mov.f32 	%f2243, %f1835;
	mov.u32 	%r2088, %r508;
	mov.u32 	%r2513, %r2105;
	@%p291 bra 	$L__BB4_355;
	mov.f32 	%f1818, %f1835;
	mov.f32 	%f2243, %f498;
	mov.u32 	%r2088, %r2105;
	mov.u32 	%r2513, %r508;
	mov.f32 	%f1835, %f2243;
	mov.u32 	%r2105, %r2513;
$L__BB4_355:
	setp.geu.f32 	%p292, %f1836, %f2243;
	@%p292 bra 	$L__BB4_357;
	mov.f32 	%f1835, %f1836;
	mov.f32 	%f1836, %f2243;
	mov.u32 	%r2105, %r2106;
	mov.u32 	%r2106, %r2513;
$L__BB4_357:
	setp.geu.f32 	%p293, %f1837, %f1836;
	mov.f32 	%f2246, %f1836;
	mov.u32 	%r2516, %r2106;
	@%p293 bra 	$L__BB4_359;
	mov.f32 	%f2246, %f1837;
	mov.f32 	%f1837, %f1836;
	mov.u32 	%r2516, %r2107;
	mov.u32 	%r2107, %r2106;
$L__BB4_359:
	setp.geu.f32 	%p294, %f1838, %f1837;
	mov.f32 	%f2248, %f1837;
	mov.u32 	%r2518, %r2107;
	@%p294 bra 	$L__BB4_361;
	mov.f32 	%f2248, %f1838;
	mov.f32 	%f1838, %f1837;
	mov.u32 	%r2518, %r2108;
	mov.u32 	%r2108, %r2107;
$L__BB4_361:
	setp.geu.f32 	%p295, %f1839, %f1838;
	mov.f32 	%f2250, %f1838;
	mov.u32 	%r2520, %r2108;
	@%p295 bra 	$L__BB4_363;
	mov.f32 	%f2250, %f1839;
	mov.f32 	%f1839, %f1838;
	mov.u32 	%r2520, %r2109;
	mov.u32 	%r2109, %r2108;
$L__BB4_363:
	setp.geu.f32 	%p296, %f1840, %f1839;
	@%p296 bra 	$L__BB4_365;
	mov.f32 	%f3462, %f1840;
	mov.f32 	%f1840, %f1839;
	mov.u32 	%r3732, %r2110;
	mov.u32 	%r2110, %r2109;
	mov.f32 	%f1839, %f3462;
	mov.u32 	%r2109, %r3732;
$L__BB4_365:
	mov.u32 	%r520, %r2110;
	mov.f32 	%f510, %f1840;
	setp.geu.f32 	%p297, %f1825, %f510;
	mov.f32 	%f1836, %f2246;
	mov.f32 	%f1837, %f2248;
	mov.f32 	%f1838, %f2250;
	mov.u32 	%r2106, %r2516;
	mov.u32 	%r2107, %r2518;
	mov.u32 	%r2108, %r2520;
	@%p297 bra 	$L__BB4_367;
	mov.f32 	%f1840, %f1825;
	mov.f32 	%f1825, %f510;
	mov.u32 	%r2110, %r2095;
	mov.u32 	%r2095, %r520;
$L__BB4_367:
	setp.gt.u32 	%p298, %r2, 3;
	mov.b32 	%r1849, %f1836;
	shfl.sync.down.b32	%r1850|%p299, %r1849, 4, 31, -1;
	mov.b32 	%f519, %r1850;
	shfl.sync.down.b32	%r529|%p300, %r2106, 4, 31, -1;
	setp.geu.f32 	%p301, %f1818, %f519;
	or.pred  	%p302, %p298, %p301;
	@%p302 bra 	$L__BB4_382;
	setp.geu.f32 	%p303, %f1835, %f519;
	mov.f32 	%f1818, %f519;
	mov.f32 	%f2263, %f1835;
	mov.u32 	%r2088, %r529;
	mov.u32 	%r2533, %r2105;
	@%p303 bra 	$L__BB4_370;
	mov.f32 	%f1818, %f1835;
	mov.f32 	%f2263, %f519;
	mov.u32 	%r2088, %r2105;
	mov.u32 	%r2533, %r529;
	mov.f32 	%f1835, %f2263;
	mov.u32 	%r2105, %r2533;
$L__BB4_370:
	setp.geu.f32 	%p304, %f1836, %f2263;
	@%p304 bra 	$L__BB4_372;
	mov.f32 	%f1835, %f1836;
	mov.f32 	%f1836, %f2263;
	mov.u32 	%r2105, %r2106;
	mov.u32 	%r2106, %r2533;
$L__BB4_372:
	setp.geu.f32 	%p305, %f1837, %f1836;
	mov.f32 	%f2266, %f1836;
	mov.u32 	%r2536, %r2106;
	@%p305 bra 	$L__BB4_374;
	mov.f32 	%f2266, %f1837;
	mov.f32 	%f1837, %f1836;
	mov.u32 	%r2536, %r2107;
	mov.u32 	%r2107, %r2106;
$L__BB4_374:
	setp.geu.f32 	%p306, %f1838, %f1837;
	mov.f32 	%f2268, %f1837;
	mov.u32 	%r2538, %r2107;
	@%p306 bra 	$L__BB4_376;
	mov.f32 	%f2268, %f1838;
	mov.f32 	%f1838, %f1837;
	mov.u32 	%r2538, %r2108;
	mov.u32 	%r2108, %r2107;
$L__BB4_376:
	setp.geu.f32 	%p307, %f1839, %f1838;
	mov.f32 	%f2270, %f1838;
	mov.u32 	%r2540, %r2108;
	@%p307 bra 	$L__BB4_378;
	mov.f32 	%f2270, %f1839;
	mov.f32 	%f1839, %f1838;
	mov.u32 	%r2540, %r2109;
	mov.u32 	%r2109, %r2108;
$L__BB4_378:
	setp.geu.f32 	%p308, %f1840, %f1839;
	@%p308 bra 	$L__BB4_380;
	mov.f32 	%f3463, %f1840;
	mov.f32 	%f1840, %f1839;
	mov.u32 	%r3733, %r2110;
	mov.u32 	%r2110, %r2109;
	mov.f32 	%f1839, %f3463;
	mov.u32 	%r2109, %r3733;
$L__BB4_380:
	mov.u32 	%r541, %r2110;
	mov.f32 	%f531, %f1840;
	setp.geu.f32 	%p309, %f1825, %f531;
	mov.f32 	%f1836, %f2266;
	mov.f32 	%f1837, %f2268;
	mov.f32 	%f1838, %f2270;
	mov.u32 	%r2106, %r2536;
	mov.u32 	%r2107, %r2538;
	mov.u32 	%r2108, %r2540;
	@%p309 bra 	$L__BB4_382;
	mov.f32 	%f1840, %f1825;
	mov.f32 	%f1825, %f531;
	mov.u32 	%r2110, %r2095;
	mov.u32 	%r2095, %r541;
$L__BB4_382:
	setp.gt.u32 	%p310, %r2, 3;
	mov.b32 	%r1852, %f1835;
	shfl.sync.down.b32	%r1853|%p311, %r1852, 4, 31, -1;
	mov.b32 	%f540, %r1853;
	shfl.sync.down.b32	%r550|%p312, %r2105, 4, 31, -1;
	setp.geu.f32 	%p313, %f1818, %f540;
	or.pred  	%p314, %p310, %p313;
	@%p314 bra 	$L__BB4_397;
	setp.geu.f32 	%p315, %f1835, %f540;
	mov.f32 	%f1818, %f540;
	mov.f32 	%f2283, %f1835;
	mov.u32 	%r2088, %r550;
	mov.u32 	%r2553, %r2105;
	@%p315 bra 	$L__BB4_385;
	mov.f32 	%f1818, %f1835;
	mov.f32 	%f2283, %f540;
	mov.u32 	%r2088, %r2105;
	mov.u32 	%r2553, %r550;
	mov.f32 	%f1835, %f2283;
	mov.u32 	%r2105, %r2553;
$L__BB4_385:
	setp.geu.f32 	%p316, %f1836, %f2283;
	@%p316 bra 	$L__BB4_387;
	mov.f32 	%f1835, %f1836;
	mov.f32 	%f1836, %f2283;
	mov.u32 	%r2105, %r2106;
	mov.u32 	%r2106, %r2553;
$L__BB4_387:
	setp.geu.f32 	%p317, %f1837, %f1836;
	mov.f32 	%f2286, %f1836;
	mov.u32 	%r2556, %r2106;
	@%p317 bra 	$L__BB4_389;
	mov.f32 	%f2286, %f1837;
	mov.f32 	%f1837, %f1836;
	mov.u32 	%r2556, %r2107;
	mov.u32 	%r2107, %r2106;
$L__BB4_389:
	setp.geu.f32 	%p318, %f1838, %f1837;
	mov.f32 	%f2288, %f1837;
	mov.u32 	%r2558, %r2107;
	@%p318 bra 	$L__BB4_391;
	mov.f32 	%f2288, %f1838;
	mov.f32 	%f1838, %f1837;
	mov.u32 	%r2558, %r2108;
	mov.u32 	%r2108, %r2107;
$L__BB4_391:
	setp.geu.f32 	%p319, %f1839, %f1838;
	mov.f32 	%f2290, %f1838;
	mov.u32 	%r2560, %r2108;
	@%p319 bra 	$L__BB4_393;
	mov.f32 	%f2290, %f1839;
	mov.f32 	%f1839, %f1838;
	mov.u32 	%r2560, %r2109;
	mov.u32 	%r2109, %r2108;
$L__BB4_393:
	setp.geu.f32 	%p320, %f1840, %f1839;
	@%p320 bra 	$L__BB4_395;
	mov.f32 	%f3464, %f1840;
	mov.f32 	%f1840, %f1839;
	mov.u32 	%r3734, %r2110;
	mov.u32 	%r2110, %r2109;
	mov.f32 	%f1839, %f3464;
	mov.u32 	%r2109, %r3734;
$L__BB4_395:
	mov.u32 	%r562, %r2110;
	mov.f32 	%f552, %f1840;
	setp.geu.f32 	%p321, %f1825, %f552;
	mov.f32 	%f1836, %f2286;
	mov.f32 	%f1837, %f2288;
	mov.f32 	%f1838, %f2290;
	mov.u32 	%r2106, %r2556;
	mov.u32 	%r2107, %r2558;
	mov.u32 	%r2108, %r2560;
	@%p321 bra 	$L__BB4_397;
	mov.f32 	%f1840, %f1825;
	mov.f32 	%f1825, %f552;
	mov.u32 	%r2110, %r2095;
	mov.u32 	%r2095, %r562;
$L__BB4_397:
	setp.gt.u32 	%p322, %r2, 3;
	mov.b32 	%r1855, %f1818;
	shfl.sync.down.b32	%r1856|%p323, %r1855, 4, 31, -1;
	mov.b32 	%f561, %r1856;
	shfl.sync.down.b32	%r571|%p324, %r2088, 4, 31, -1;
	setp.geu.f32 	%p325, %f1818, %f561;
	or.pred  	%p326, %p322, %p325;
	@%p326 bra 	$L__BB4_412;
	setp.geu.f32 	%p327, %f1835, %f561;
	mov.f32 	%f1818, %f561;
	mov.f32 	%f2303, %f1835;
	mov.u32 	%r2088, %r571;
	mov.u32 	%r2573, %r2105;
	@%p327 bra 	$L__BB4_400;
	mov.f32 	%f1818, %f1835;
	mov.f32 	%f2303, %f561;
	mov.u32 	%r2088, %r2105;
	mov.u32 	%r2573, %r571;
	mov.f32 	%f1835, %f2303;
	mov.u32 	%r2105, %r2573;
$L__BB4_400:
	setp.geu.f32 	%p328, %f1836, %f2303;
	@%p328 bra 	$L__BB4_402;
	mov.f32 	%f1835, %f1836;
	mov.f32 	%f1836, %f2303;
	mov.u32 	%r2105, %r2106;
	mov.u32 	%r2106, %r2573;
$L__BB4_402:
	setp.geu.f32 	%p329, %f1837, %f1836;
	mov.f32 	%f2306, %f1836;
	mov.u32 	%r2576, %r2106;
	@%p329 bra 	$L__BB4_404;
	mov.f32 	%f2306, %f1837;
	mov.f32 	%f1837, %f1836;
	mov.u32 	%r2576, %r2107;
	mov.u32 	%r2107, %r2106;
$L__BB4_404:
	setp.geu.f32 	%p330, %f1838, %f1837;
	mov.f32 	%f2308, %f1837;
	mov.u32 	%r2578, %r2107;
	@%p330 bra 	$L__BB4_406;
	mov.f32 	%f2308, %f1838;
	mov.f32 	%f1838, %f1837;
	mov.u32 	%r2578, %r2108;
	mov.u32 	%r2108, %r2107;
$L__BB4_406:
	setp.geu.f32 	%p331, %f1839, %f1838;
	mov.f32 	%f2310, %f1838;
	mov.u32 	%r2580, %r2108;
	@%p331 bra 	$L__BB4_408;
	mov.f32 	%f2310, %f1839;
	mov.f32 	%f1839, %f1838;
	mov.u32 	%r2580, %r2109;
	mov.u32 	%r2109, %r2108;
$L__BB4_408:
	setp.geu.f32 	%p332, %f1840, %f1839;
	@%p332 bra 	$L__BB4_410;
	mov.f32 	%f3465, %f1840;
	mov.f32 	%f1840, %f1839;
	mov.u32 	%r3735, %r2110;
	mov.u32 	%r2110, %r2109;
	mov.f32 	%f1839, %f3465;
	mov.u32 	%r2109, %r3735;
$L__BB4_410:
	mov.u32 	%r583, %r2110;
	mov.f32 	%f573, %f1840;
	setp.geu.f32 	%p333, %f1825, %f573;
	mov.f32 	%f1836, %f2306;
	mov.f32 	%f1837, %f2308;
	mov.f32 	%f1838, %f2310;
	mov.u32 	%r2106, %r2576;
	mov.u32 	%r2107, %r2578;
	mov.u32 	%r2108, %r2580;
	@%p333 bra 	$L__BB4_412;
	mov.f32 	%f1840, %f1825;
	mov.f32 	%f1825, %f573;
	mov.u32 	%r2110, %r2095;
	mov.u32 	%r2095, %r583;
$L__BB4_412:
	setp.gt.u32 	%p334, %r2, 1;
	mov.b32 	%r1858, %f1825;
	shfl.sync.down.b32	%r1859|%p335, %r1858, 2, 31, -1;
	mov.b32 	%f582, %r1859;
	shfl.sync.down.b32	%r592|%p336, %r2095, 2, 31, -1;
	setp.geu.f32 	%p337, %f1818, %f582;
	or.pred  	%p338, %p334, %p337;
	@%p338 bra 	$L__BB4_427;
	setp.geu.f32 	%p339, %f1835, %f582;
	mov.f32 	%f1818, %f582;
	mov.f32 	%f2323, %f1835;
	mov.u32 	%r2088, %r592;
	mov.u32 	%r2593, %r2105;
	@%p339 bra 	$L__BB4_415;
	mov.f32 	%f1818, %f1835;
	mov.f32 	%f2323, %f582;
	mov.u32 	%r2088, %r2105;
	mov.u32 	%r2593, %r592;
	mov.f32 	%f1835, %f2323;
	mov.u32 	%r2105, %r2593;
$L__BB4_415:
	setp.geu.f32 	%p340, %f1836, %f2323;
	@%p340 bra 	$L__BB4_417;
	mov.f32 	%f1835, %f1836;
	mov.f32 	%f1836, %f2323;
	mov.u32 	%r2105, %r2106;
	mov.u32 	%r2106, %r2593;
$L__BB4_417:
	setp.geu.f32 	%p341, %f1837, %f1836;
	mov.f32 	%f2326, %f1836;
	mov.u32 	%r2596, %r2106;
	@%p341 bra 	$L__BB4_419;
	mov.f32 	%f2326, %f1837;
	mov.f32 	%f1837, %f1836;
	mov.u32 	%r2596, %r2107;
	mov.u32 	%r2107, %r2106;
$L__BB4_419:
	setp.geu.f32 	%p342, %f1838, %f1837;
	mov.f32 	%f2328, %f1837;
	mov.u32 	%r2598, %r2107;
	@%p342 bra 	$L__BB4_421;
	mov.f32 	%f2328, %f1838;
	mov.f32 	%f1838, %f1837;
	mov.u32 	%r2598, %r2108;
	mov.u32 	%r2108, %r2107;
$L__BB4_421:
	setp.geu.f32 	%p343, %f1839, %f1838;
	mov.f32 	%f2330, %f1838;
	mov.u32 	%r2600, %r2108;
	@%p343 bra 	$L__BB4_423;
	mov.f32 	%f2330, %f1839;
	mov.f32 	%f1839, %f1838;
	mov.u32 	%r2600, %r2109;
	mov.u32 	%r2109, %r2108;
$L__BB4_423:
	setp.geu.f32 	%p344, %f1840, %f1839;
	@%p344 bra 	$L__BB4_425;
	mov.f32 	%f3466, %f1840;
	mov.f32 	%f1840, %f1839;
	mov.u32 	%r3736, %r2110;
	mov.u32 	%r2110, %r2109;
	mov.f32 	%f1839, %f3466;
	mov.u32 	%r2109, %r3736;
$L__BB4_425:
	mov.u32 	%r604, %r2110;
	mov.f32 	%f594, %f1840;
	setp.geu.f32 	%p345, %f1825, %f594;
	mov.f32 	%f1836, %f2326;
	mov.f32 	%f1837, %f2328;
	mov.f32 	%f1838, %f2330;
	mov.u32 	%r2106, %r2596;
	mov.u32 	%r2107, %r2598;
	mov.u32 	%r2108, %r2600;
	@%p345 bra 	$L__BB4_427;
	mov.f32 	%f1840, %f1825;
	mov.f32 	%f1825, %f594;
	mov.u32 	%r2110, %r2095;
	mov.u32 	%r2095, %r604;
$L__BB4_427:
	setp.gt.u32 	%p346, %r2, 1;
	mov.b32 	%r1861, %f1840;
	shfl.sync.down.b32	%r1862|%p347, %r1861, 2, 31, -1;
	mov.b32 	%f603, %r1862;
	shfl.sync.down.b32	%r613|%p348, %r2110, 2, 31, -1;
	setp.geu.f32 	%p349, %f1818, %f603;
	or.pred  	%p350, %p346, %p349;
	@%p350 bra 	$L__BB4_442;
	setp.geu.f32 	%p351, %f1835, %f603;
	mov.f32 	%f1818, %f603;
	mov.f32 	%f2343, %f1835;
	mov.u32 	%r2088, %r613;
	mov.u32 	%r2613, %r2105;
	@%p351 bra 	$L__BB4_430;
	mov.f32 	%f1818, %f1835;
	mov.f32 	%f2343, %f603;
	mov.u32 	%r2088, %r2105;
	mov.u32 	%r2613, %r613;
	mov.f32 	%f1835, %f2343;
	mov.u32 	%r2105, %r2613;
$L__BB4_430:
	setp.geu.f32 	%p352, %f1836, %f2343;
	@%p352 bra 	$L__BB4_432;
	mov.f32 	%f1835, %f1836;
	mov.f32 	%f1836, %f2343;
	mov.u32 	%r2105, %r2106;
	mov.u32 	%r2106, %r2613;
$L__BB4_432:
	setp.geu.f32 	%p353, %f1837, %f1836;
	mov.f32 	%f2346, %f1836;
	mov.u32 	%r2616, %r2106;
	@%p353 bra 	$L__BB4_434;
	mov.f32 	%f2346, %f1837;
	mov.f32 	%f1837, %f1836;
	mov.u32 	%r2616, %r2107;
	mov.u32 	%r2107, %r2106;
$L__BB4_434:
	setp.geu.f32 	%p354, %f1838, %f1837;
	mov.f32 	%f2348, %f1837;
	mov.u32 	%r2618, %r2107;
	@%p354 bra 	$L__BB4_436;
	mov.f32 	%f2348, %f1838;
	mov.f32 	%f1838, %f1837;
	mov.u32 	%r2618, %r2108;
	mov.u32 	%r2108, %r2107;
$L__BB4_436:
	setp.geu.f32 	%p355, %f1839, %f1838;
	mov.f32 	%f2350, %f1838;
	mov.u32 	%r2620, %r2108;
	@%p355 bra 	$L__BB4_438;
	mov.f32 	%f2350, %f1839;
	mov.f32 	%f1839, %f1838;
	mov.u32 	%r2620, %r2109;
	mov.u32 	%r2109, %r2108;
$L__BB4_438:
	setp.geu.f32 	%p356, %f1840, %f1839;
	@%p356 bra 	$L__BB4_440;
	mov.f32 	%f3467, %f1840;
	mov.f32 	%f1840, %f1839;
	mov.u32 	%r3737, %r2110;
	mov.u32 	%r2110, %r2109;
	mov.f32 	%f1839, %f3467;
	mov.u32 	%r2109, %r3737;
$L__BB4_440:
	mov.u32 	%r625, %r2110;
	mov.f32 	%f615, %f1840;
	setp.geu.f32 	%p357, %f1825, %f615;
	mov.f32 	%f1836, %f2346;
	mov.f32 	%f1837, %f2348;
	mov.f32 	%f1838, %f2350;
	mov.u32 	%r2106, %r2616;
	mov.u32 	%r2107, %r2618;
	mov.u32 	%r2108, %r2620;
	@%p357 bra 	$L__BB4_442;
	mov.f32 	%f1840, %f1825;
	mov.f32 	%f1825, %f615;
	mov.u32 	%r2110, %r2095;
	mov.u32 	%r2095, %r625;
$L__BB4_442:
	setp.gt.u32 	%p358, %r2, 1;
	mov.b32 	%r1864, %f1839;
	shfl.sync.down.b32	%r1865|%p359, %r1864, 2, 31, -1;
	mov.b32 	%f624, %r1865;
	shfl.sync.down.b32	%r634|%p360, %r2109, 2, 31, -1;
	setp.geu.f32 	%p361, %f1818, %f624;
	or.pred  	%p362, %p358, %p361;
	@%p362 bra 	$L__BB4_457;
	setp.geu.f32 	%p363, %f1835, %f624;
	mov.f32 	%f1818, %f624;
	mov.f32 	%f2363, %f1835;
	mov.u32 	%r2088, %r634;
	mov.u32 	%r2633, %r2105;
	@%p363 bra 	$L__BB4_445;
	mov.f32 	%f1818, %f1835;
	mov.f32 	%f2363, %f624;
	mov.u32 	%r2088, %r2105;
	mov.u32 	%r2633, %r634;
	mov.f32 	%f1835, %f2363;
	mov.u32 	%r2105, %r2633;
$L__BB4_445:
	setp.geu.f32 	%p364, %f1836, %f2363;
	@%p364 bra 	$L__BB4_447;
	mov.f32 	%f1835, %f1836;
	mov.f32 	%f1836, %f2363;
	mov.u32 	%r2105, %r2106;
	mov.u32 	%r2106, %r2633;
$L__BB4_447:
	setp.geu.f32 	%p365, %f1837, %f1836;
	mov.f32 	%f2366, %f1836;
	mov.u32 	%r2636, %r2106;
	@%p365 bra 	$L__BB4_449;
	mov.f32 	%f2366, %f1837;
	mov.f32 	%f1837, %f1836;
	mov.u32 	%r2636, %r2107;
	mov.u32 	%r2107, %r2106;
$L__BB4_449:
	setp.geu.f32 	%p366, %f1838, %f1837;
	mov.f32 	%f2368, %f1837;
	mov.u32 	%r2638, %r2107;
	@%p366 bra 	$L__BB4_451;
	mov.f32 	%f2368, %f1838;
	mov.f32 	%f1838, %f1837;
	mov.u32 	%r2638, %r2108;
	mov.u32 	%r2108, %r2107;
$L__BB4_451:
	setp.geu.f32 	%p367, %f1839, %f1838;
	mov.f32 	%f2370, %f1838;
	mov.u32 	%r2640, %r2108;
	@%p367 bra 	$L__BB4_453;
	mov.f32 	%f2370, %f1839;
	mov.f32 	%f1839, %f1838;
	mov.u32 	%r2640, %r2109;
	mov.u32 	%r2109, %r2108;
$L__BB4_453:
	setp.geu.f32 	%p368, %f1840, %f1839;
	@%p368 bra 	$L__BB4_455;
	mov.f32 	%f3468, %f1840;
	mov.f32 	%f1840, %f1839;
	mov.u32 	%r3738, %r2110;
	mov.u32 	%r2110, %r2109;
	mov.f32 	%f1839, %f3468;
	mov.u32 	%r2109, %r3738;
$L__BB4_455:
	mov.u32 	%r646, %r2110;
	mov.f32 	%f636, %f1840;
	setp.geu.f32 	%p369, %f1825, %f636;
	mov.f32 	%f1836, %f2366;
	mov.f32 	%f1837, %f2368;
	mov.f32 	%f1838, %f2370;
	mov.u32 	%r2106, %r2636;
	mov.u32 	%r2107, %r2638;
	mov.u32 	%r2108, %r2640;
	@%p369 bra 	$L__BB4_457;
	mov.f32 	%f1840, %f1825;
	mov.f32 	%f1825, %f636;
	mov.u32 	%r2110, %r2095;
	mov.u32 	%r2095, %r646;
$L__BB4_457:
	setp.gt.u32 	%p370, %r2, 1;
	mov.b32 	%r1867, %f1838;
	shfl.sync.down.b32	%r1868|%p371, %r1867, 2, 31, -1;
	mov.b32 	%f645, %r1868;
	shfl.sync.down.b32	%r655|%p372, %r2108, 2, 31, -1;
	setp.geu.f32 	%p373, %f1818, %f645;
	or.pred  	%p374, %p370, %p373;
	@%p374 bra 	$L__BB4_472;
	setp.geu.f32 	%p375, %f1835, %f645;
	mov.f32 	%f1818, %f645;
	mov.f32 	%f2383, %f1835;
	mov.u32 	%r2088, %r655;
	mov.u32 	%r2653, %r2105;
	@%p375 bra 	$L__BB4_460;
	mov.f32 	%f1818, %f1835;
	mov.f32 	%f2383, %f645;
	mov.u32 	%r2088, %r2105;
	mov.u32 	%r2653, %r655;
	mov.f32 	%f1835, %f2383;
	mov.u32 	%r2105, %r2653;
$L__BB4_460:
	setp.geu.f32 	%p376, %f1836, %f2383;
	@%p376 bra 	$L__BB4_462;
	mov.f32 	%f1835, %f1836;
	mov.f32 	%f1836, %f2383;
	mov.u32 	%r2105, %r2106;
	mov.u32 	%r2106, %r2653;
$L__BB4_462:
	setp.geu.f32 	%p377, %f1837, %f1836;
	mov.f32 	%f2386, %f1836;
	mov.u32 	%r2656, %r2106;
	@%p377 bra 	$L__BB4_464;
	mov.f32 	%f2386, %f1837;
	mov.f32 	%f1837, %f1836;
	mov.u32 	%r2656, %r2107;
	mov.u32 	%r2107, %r2106;
$L__BB4_464:
	setp.geu.f32 	%p378, %f1838, %f1837;
	mov.f32 	%f2388, %f1837;
	mov.u32 	%r2658, %r2107;
	@%p378 bra 	$L__BB4_466;
	mov.f32 	%f2388, %f1838;
	mov.f32 	%f1838, %f1837;
	mov.u32 	%r2658, %r2108;
	mov.u32 	%r2108, %r2107;
$L__BB4_466:
	setp.geu.f32 	%p379, %f1839, %f1838;
	mov.f32 	%f2390, %f1838;
	mov.u32 	%r2660, %r2108;
	@%p379 bra 	$L__BB4_468;
	mov.f32 	%f2390, %f1839;
	mov.f32 	%f1839, %f1838;
	mov.u32 	%r2660, %r2109;
	mov.u32 	%r2109, %r2108;
$L__BB4_468:
	setp.geu.f32 	%p380, %f1840, %f1839;
	@%p380 bra 	$L__BB4_470;
	mov.f32 	%f3469, %f1840;
	mov.f32 	%f1840, %f1839;
	mov.u32 	%r3739, %r2110;
	mov.u32 	%r2110, %r2109;
	mov.f32 	%f1839, %f3469;
	mov.u32 	%r2109, %r3739;
$L__BB4_470:
	mov.u32 	%r667, %r2110;
	mov.f32 	%f657, %f1840;
	setp.geu.f32 	%p381, %f1825, %f657;
	mov.f32 	%f1836, %f2386;
	mov.f32 	%f1837, %f2388;
	mov.f32 	%f1838, %f2390;
	mov.u32 	%r2106, %r2656;
	mov.u32 	%r2107, %r2658;
	mov.u32 	%r2108, %r2660;
	@%p381 bra 	$L__BB4_472;
	mov.f32 	%f1840, %f1825;
	mov.f32 	%f1825, %f657;
	mov.u32 	%r2110, %r2095;
	mov.u32 	%r2095, %r667;
$L__BB4_472:
	setp.gt.u32 	%p382, %r2, 1;
	mov.b32 	%r1870, %f1837;
	shfl.sync.down.b32	%r1871|%p383, %r1870, 2, 31, -1;
	mov.b32 	%f666, %r1871;
	shfl.sync.down.b32	%r676|%p384, %r2107, 2, 31, -1;
	setp.geu.f32 	%p385, %f1818, %f666;
	or.pred  	%p386, %p382, %p385;
	@%p386 bra 	$L__BB4_487;
	setp.geu.f32 	%p387, %f1835, %f666;
	mov.f32 	%f1818, %f666;
	mov.f32 	%f2403, %f1835;
	mov.u32 	%r2088, %r676;
	mov.u32 	%r2673, %r2105;
	@%p387 bra 	$L__BB4_475;
	mov.f32 	%f1818, %f1835;
	mov.f32 	%f2403, %f666;
	mov.u32 	%r2088, %r2105;
	mov.u32 	%r2673, %r676;
	mov.f32 	%f1835, %f2403;
	mov.u32 	%r2105, %r2673;
$L__BB4_475:
	setp.geu.f32 	%p388, %f1836, %f2403;
	@%p388 bra 	$L__BB4_477;
	mov.f32 	%f1835, %f1836;
	mov.f32 	%f1836, %f2403;
	mov.u32 	%r2105, %r2106;
	mov.u32 	%r2106, %r2673;
$L__BB4_477:
	setp.geu.f32 	%p389, %f1837, %f1836;
	mov.f32 	%f2406, %f1836;
	mov.u32 	%r2676, %r2106;
	@%p389 bra 	$L__BB4_479;
	mov.f32 	%f2406, %f1837;
	mov.f32 	%f1837, %f1836;
	mov.u32 	%r2676, %r2107;
	mov.u32 	%r2107, %r2106;
$L__BB4_479:
	setp.geu.f32 	%p390, %f1838, %f1837;
	mov.f32 	%f2408, %f1837;
	mov.u32 	%r2678, %r2107;
	@%p390 bra 	$L__BB4_481;
	mov.f32 	%f2408, %f1838;
	mov.f32 	%f1838, %f1837;
	mov.u32 	%r2678, %r2108;
	mov.u32 	%r2108, %r2107;
$L__BB4_481:
	setp.geu.f32 	%p391, %f1839, %f1838;
	mov.f32 	%f2410, %f1838;
	mov.u32 	%r2680, %r2108;
	@%p391 bra 	$L__BB4_483;
	mov.f32 	%f2410, %f1839;
	mov.f32 	%f1839, %f1838;
	mov.u32 	%r2680, %r2109;
	mov.u32 	%r2109, %r2108;
$L__BB4_483:
	setp.geu.f32 	%p392, %f1840, %f1839;
	@%p392 bra 	$L__BB4_485;
	mov.f32 	%f3470, %f1840;
	mov.f32 	%f1840, %f1839;
	mov.u32 	%r3740, %r2110;
	mov.u32 	%r2110, %r2109;
	mov.f32 	%f1839, %f3470;
	mov.u32 	%r2109, %r3740;
$L__BB4_485:
	mov.u32 	%r688, %r2110;
	mov.f32 	%f678, %f1840;
	setp.geu.f32 	%p393, %f1825, %f678;
	mov.f32 	%f1836, %f2406;
	mov.f32 	%f1837, %f2408;
	mov.f32 	%f1838, %f2410;
	mov.u32 	%r2106, %r2676;
	mov.u32 	%r2107, %r2678;
	mov.u32 	%r2108, %r2680;
	@%p393 bra 	$L__BB4_487;
	mov.f32 	%f1840, %f1825;
	mov.f32 	%f1825, %f678;
	mov.u32 	%r2110, %r2095;
	mov.u32 	%r2095, %r688;
$L__BB4_487:
	setp.gt.u32 	%p394, %r2, 1;
	mov.b32 	%r1873, %f1836;
	shfl.sync.down.b32	%r1874|%p395, %r1873, 2, 31, -1;
	mov.b32 	%f687, %r1874;
	shfl.sync.down.b32	%r697|%p396, %r2106, 2, 31, -1;
	setp.geu.f32 	%p397, %f1818, %f687;
	or.pred  	%p398, %p394, %p397;
	@%p398 bra 	$L__BB4_502;
	setp.geu.f32 	%p399, %f1835, %f687;
	mov.f32 	%f1818, %f687;
	mov.f32 	%f2423, %f1835;
	mov.u32 	%r2088, %r697;
	mov.u32 	%r2693, %r2105;
	@%p399 bra 	$L__BB4_490;
	mov.f32 	%f1818, %f1835;
	mov.f32 	%f2423, %f687;
	mov.u32 	%r2088, %r2105;
	mov.u32 	%r2693, %r697;
	mov.f32 	%f1835, %f2423;
	mov.u32 	%r2105, %r2693;
$L__BB4_490:
	setp.geu.f32 	%p400, %f1836, %f2423;
	@%p400 bra 	$L__BB4_492;
	mov.f32 	%f1835, %f1836;
	mov.f32 	%f1836, %f2423;
	mov.u32 	%r2105, %r2106;
	mov.u32 	%r2106, %r2693;
$L__BB4_492:
	setp.geu.f32 	%p401, %f1837, %f1836;
	mov.f32 	%f2426, %f1836;
	mov.u32 	%r2696, %r2106;
	@%p401 bra 	$L__BB4_494;
	mov.f32 	%f2426, %f1837;
	mov.f32 	%f1837, %f1836;
	mov.u32 	%r2696, %r2107;
	mov.u32 	%r2107, %r2106;
$L__BB4_494:
	setp.geu.f32 	%p402, %f1838, %f1837;
	mov.f32 	%f2428, %f1837;
	mov.u32 	%r2698, %r2107;
	@%p402 bra 	$L__BB4_496;
	mov.f32 	%f2428, %f1838;
	mov.f32 	%f1838, %f1837;
	mov.u32 	%r2698, %r2108;
	mov.u32 	%r2108, %r2107;
$L__BB4_496:
	setp.geu.f32 	%p403, %f1839, %f1838;
	mov.f32 	%f2430, %f1838;
	mov.u32 	%r2700, %r2108;
	@%p403 bra 	$L__BB4_498;
	mov.f32 	%f2430, %f1839;
	mov.f32 	%f1839, %f1838;
	mov.u32 	%r2700, %r2109;
	mov.u32 	%r2109, %r2108;
$L__BB4_498:
	setp.geu.f32 	%p404, %f1840, %f1839;
	@%p404 bra 	$L__BB4_500;
	mov.f32 	%f3471, %f1840;
	mov.f32 	%f1840, %f1839;
	mov.u32 	%r3741, %r2110;
	mov.u32 	%r2110, %r2109;
	mov.f32 	%f1839, %f3471;
	mov.u32 	%r2109, %r3741;
$L__BB4_500:
	mov.u32 	%r709, %r2110;
	mov.f32 	%f699, %f1840;
	setp.geu.f32 	%p405, %f1825, %f699;
	mov.f32 	%f1836, %f2426;
	mov.f32 	%f1837, %f2428;
	mov.f32 	%f1838, %f2430;
	mov.u32 	%r2106, %r2696;
	mov.u32 	%r2107, %r2698;
	mov.u32 	%r2108, %r2700;
	@%p405 bra 	$L__BB4_502;
	mov.f32 	%f1840, %f1825;
	mov.f32 	%f1825, %f699;
	mov.u32 	%r2110, %r2095;
	mov.u32 	%r2095, %r709;
$L__BB4_502:
	setp.gt.u32 	%p406, %r2, 1;
	mov.b32 	%r1876, %f1835;
	shfl.sync.down.b32	%r1877|%p407, %r1876, 2, 31, -1;
	mov.b32 	%f708, %r1877;
	shfl.sync.down.b32	%r718|%p408, %r2105, 2, 31, -1;
	setp.geu.f32 	%p409, %f1818, %f708;
	or.pred  	%p410, %p406, %p409;
	@%p410 bra 	$L__BB4_517;
	setp.geu.f32 	%p411, %f1835, %f708;
	mov.f32 	%f1818, %f708;
	mov.f32 	%f2443, %f1835;
	mov.u32 	%r2088, %r718;
	mov.u32 	%r2713, %r2105;
	@%p411 bra 	$L__BB4_505;
	mov.f32 	%f1818, %f1835;
	mov.f32 	%f2443, %f708;
	mov.u32 	%r2088, %r2105;
	mov.u32 	%r2713, %r718;
	mov.f32 	%f1835, %f2443;
	mov.u32 	%r2105, %r2713;
$L__BB4_505:
	setp.geu.f32 	%p412, %f1836, %f2443;
	@%p412 bra 	$L__BB4_507;
	mov.f32 	%f1835, %f1836;
	mov.f32 	%f1836, %f2443;
	mov.u32 	%r2105, %r2106;
	mov.u32 	%r2106, %r2713;
$L__BB4_507:
	setp.geu.f32 	%p413, %f1837, %f1836;
	mov.f32 	%f2446, %f1836;
	mov.u32 	%r2716, %r2106;
	@%p413 bra 	$L__BB4_509;
	mov.f32 	%f2446, %f1837;
	mov.f32 	%f1837, %f1836;
	mov.u32 	%r2716, %r2107;
	mov.u32 	%r2107, %r2106;
$L__BB4_509:
	setp.geu.f32 	%p414, %f1838, %f1837;
	mov.f32 	%f2448, %f1837;
	mov.u32 	%r2718, %r2107;
	@%p414 bra 	$L__BB4_511;
	mov.f32 	%f2448, %f1838;
	mov.f32 	%f1838, %f1837;
	mov.u32 	%r2718, %r2108;
	mov.u32 	%r2108, %r2107;
$L__BB4_511:
	setp.geu.f32 	%p415, %f1839, %f1838;
	mov.f32 	%f2450, %f1838;
	mov.u32 	%r2720, %r2108;
	@%p415 bra 	$L__BB4_513;
	mov.f32 	%f2450, %f1839;
	mov.f32 	%f1839, %f1838;
	mov.u32 	%r2720, %r2109;
	mov.u32 	%r2109, %r2108;
$L__BB4_513:
	setp.geu.f32 	%p416, %f1840, %f1839;
	@%p416 bra 	$L__BB4_515;
	mov.f32 	%f3472, %f1840;
	mov.f32 	%f1840, %f1839;
	mov.u32 	%r3742, %r2110;
	mov.u32 	%r2110, %r2109;
	mov.f32 	%f1839, %f3472;
	mov.u32 	%r2109, %r3742;
$L__BB4_515:
	mov.u32 	%r730, %r2110;
	mov.f32 	%f720, %f1840;
	setp.geu.f32 	%p417, %f1825, %f720;
	mov.f32 	%f1836, %f2446;
	mov.f32 	%f1837, %f2448;
	mov.f32 	%f1838, %f2450;
	mov.u32 	%r2106, %r2716;
	mov.u32 	%r2107, %r2718;
	mov.u32 	%r2108, %r2720;
	@%p417 bra 	$L__BB4_517;
	mov.f32 	%f1840, %f1825;
	mov.f32 	%f1825, %f720;
	mov.u32 	%r2110, %r2095;
	mov.u32 	%r2095, %r730;
$L__BB4_517:
	setp.gt.u32 	%p418, %r2, 1;
	mov.b32 	%r1879, %f1818;
	shfl.sync.down.b32	%r1880|%p419, %r1879, 2, 31, -1;
	mov.b32 	%f729, %r1880;
	shfl.sync.down.b32	%r739|%p420, %r2088, 2, 31, -1;
	setp.geu.f32 	%p421, %f1818, %f729;
	or.pred  	%p422, %p418, %p421;
	@%p422 bra 	$L__BB4_532;
	setp.geu.f32 	%p423, %f1835, %f729;
	mov.f32 	%f1818, %f729;
	mov.f32 	%f2463, %f1835;
	mov.u32 	%r2088, %r739;
	mov.u32 	%r2733, %r2105;
	@%p423 bra 	$L__BB4_520;
	mov.f32 	%f1818, %f1835;
	mov.f32 	%f2463, %f729;
	mov.u32 	%r2088, %r2105;
	mov.u32 	%r2733, %r739;
	mov.f32 	%f1835, %f2463;
	mov.u32 	%r2105, %r2733;
$L__BB4_520:
	setp.geu.f32 	%p424, %f1836, %f2463;
	@%p424 bra 	$L__BB4_522;
	mov.f32 	%f1835, %f1836;
	mov.f32 	%f1836, %f2463;
	mov.u32 	%r2105, %r2106;
	mov.u32 	%r2106, %r2733;
$L__BB4_522:
	setp.geu.f32 	%p425, %f1837, %f1836;
	mov.f32 	%f2466, %f1836;
	mov.u32 	%r2736, %r2106;
	@%p425 bra 	$L__BB4_524;
	mov.f32 	%f2466, %f1837;
	mov.f32 	%f1837, %f1836;
	mov.u32 	%r2736, %r2107;
	mov.u32 	%r2107, %r2106;
$L__BB4_524:
	setp.geu.f32 	%p426, %f1838, %f1837;
	mov.f32 	%f2468, %f1837;
	mov.u32 	%r2738, %r2107;
	@%p426 bra 	$L__BB4_526;
	mov.f32 	%f2468, %f1838;
	mov.f32 	%f1838, %f1837;
	mov.u32 	%r2738, %r2108;
	mov.u32 	%r2108, %r2107;
$L__BB4_526:
	setp.geu.f32 	%p427, %f1839, %f1838;
	mov.f32 	%f2470, %f1838;
	mov.u32 	%r2740, %r2108;
	@%p427 bra 	$L__BB4_528;
	mov.f32 	%f2470, %f1839;
	mov.f32 	%f1839, %f1838;
	mov.u32 	%r2740, %r2109;
	mov.u32 	%r2109, %r2108;
$L__BB4_528:
	setp.geu.f32 	%p428, %f1840, %f1839;
	@%p428 bra 	$L__BB4_530;
	mov.f32 	%f3473, %f1840;
	mov.f32 	%f1840, %f1839;
	mov.u32 	%r3743, %r2110;
	mov.u32 	%r2110, %r2109;
	mov.f32 	%f1839, %f3473;
	mov.u32 	%r2109, %r3743;
$L__BB4_530:
	mov.u32 	%r751, %r2110;
	mov.f32 	%f741, %f1840;
	setp.geu.f32 	%p429, %f1825, %f741;
	mov.f32 	%f1836, %f2466;
	mov.f32 	%f1837, %f2468;
	mov.f32 	%f1838, %f2470;
	mov.u32 	%r2106, %r2736;
	mov.u32 	%r2107, %r2738;
	mov.u32 	%r2108, %r2740;
	@%p429 bra 	$L__BB4_532;
	mov.f32 	%f1840, %f1825;
	mov.f32 	%f1825, %f741;
	mov.u32 	%r2110, %r2095;
	mov.u32 	%r2095, %r751;
$L__BB4_532:
	setp.ne.s32 	%p430, %r2, 0;
	mov.b32 	%r1882, %f1825;
	shfl.sync.down.b32	%r1883|%p431, %r1882, 1, 31, -1;
	mov.b32 	%f750, %r1883;
	shfl.sync.down.b32	%r760|%p432, %r2095, 1, 31, -1;
	setp.geu.f32 	%p433, %f1818, %f750;
	or.pred  	%p434, %p430, %p433;
	@%p434 bra 	$L__BB4_547;
	setp.geu.f32 	%p435, %f1835, %f750;
	mov.f32 	%f1818, %f750;
	mov.f32 	%f2483, %f1835;
	mov.u32 	%r2088, %r760;
	mov.u32 	%r2753, %r2105;
	@%p435 bra 	$L__BB4_535;
	mov.f32 	%f1818, %f1835;
	mov.f32 	%f2483, %f750;
	mov.u32 	%r2088, %r2105;
	mov.u32 	%r2753, %r760;
	mov.f32 	%f1835, %f2483;
	mov.u32 	%r2105, %r2753;
$L__BB4_535:
	setp.geu.f32 	%p436, %f1836, %f2483;
	@%p436 bra 	$L__BB4_537;
	mov.f32 	%f1835, %f1836;
	mov.f32 	%f1836, %f2483;
	mov.u32 	%r2105, %r2106;
	mov.u32 	%r2106, %r2753;
$L__BB4_537:
	setp.geu.f32 	%p437, %f1837, %f1836;
	mov.f32 	%f2486, %f1836;
	mov.u32 	%r2756, %r2106;
	@%p437 bra 	$L__BB4_539;
	mov.f32 	%f2486, %f1837;
	mov.f32 	%f1837, %f1836;
	mov.u32 	%r2756, %r2107;
	mov.u32 	%r2107, %r2106;
$L__BB4_539:
	setp.geu.f32 	%p438, %f1838, %f1837;
	mov.f32 	%f2488, %f1837;
	mov.u32 	%r2758, %r2107;
	@%p438 bra 	$L__BB4_541;
	mov.f32 	%f2488, %f1838;
	mov.f32 	%f1838, %f1837;
	mov.u32 	%r2758, %r2108;
	mov.u32 	%r2108, %r2107;
$L__BB4_541:
	setp.geu.f32 	%p439, %f1839, %f1838;
	mov.f32 	%f2490, %f1838;
	mov.u32 	%r2760, %r2108;
	@%p439 bra 	$L__BB4_543;
	mov.f32 	%f2490, %f1839;
	mov.f32 	%f1839, %f1838;
	mov.u32 	%r2760, %r2109;
	mov.u32 	%r2109, %r2108;
$L__BB4_543:
	setp.geu.f32 	%p440, %f1840, %f1839;
	@%p440 bra 	$L__BB4_545;
	mov.f32 	%f3474, %f1840;
	mov.f32 	%f1840, %f1839;
	mov.u32 	%r3744, %r2110;
	mov.u32 	%r2110, %r2109;
	mov.f32 	%f1839, %f3474;
	mov.u32 	%r2109, %r3744;
$L__BB4_545:
	mov.u32 	%r772, %r2110;
	mov.f32 	%f762, %f1840;
	setp.geu.f32 	%p441, %f1825, %f762;
	mov.f32 	%f1836, %f2486;
	mov.f32 	%f1837, %f2488;
	mov.f32 	%f1838, %f2490;
	mov.u32 	%r2106, %r2756;
	mov.u32 	%r2107, %r2758;
	mov.u32 	%r2108, %r2760;
	@%p441 bra 	$L__BB4_547;
	mov.f32 	%f1840, %f1825;
	mov.f32 	%f1825, %f762;
	mov.u32 	%r2110, %r2095;
	mov.u32 	%r2095, %r772;
$L__BB4_547:
	setp.ne.s32 	%p442, %r2, 0;
	mov.b32 	%r1885, %f1840;
	shfl.sync.down.b32	%r1886|%p443, %r1885, 1, 31, -1;
	mov.b32 	%f771, %r1886;
	shfl.sync.down.b32	%r781|%p444, %r2110, 1, 31, -1;
	setp.geu.f32 	%p445, %f1818, %f771;
	or.pred  	%p446, %p442, %p445;
	@%p446 bra 	$L__BB4_562;
	setp.geu.f32 	%p447, %f1835, %f771;
	mov.f32 	%f1818, %f771;
	mov.f32 	%f2503, %f1835;
	mov.u32 	%r2088, %r781;
	mov.u32 	%r2773, %r2105;
	@%p447 bra 	$L__BB4_550;
	mov.f32 	%f1818, %f1835;
	mov.f32 	%f2503, %f771;
	mov.u32 	%r2088, %r2105;
	mov.u32 	%r2773, %r781;
	mov.f32 	%f1835, %f2503;
	mov.u32 	%r2105, %r2773;
$L__BB4_550:
	setp.geu.f32 	%p448, %f1836, %f2503;
	@%p448 bra 	$L__BB4_552;
	mov.f32 	%f1835, %f1836;
	mov.f32 	%f1836, %f2503;
	mov.u32 	%r2105, %r2106;
	mov.u32 	%r2106, %r2773;
$L__BB4_552:
	setp.geu.f32 	%p449, %f1837, %f1836;
	mov.f32 	%f2506, %f1836;
	mov.u32 	%r2776, %r2106;
	@%p449 bra 	$L__BB4_554;
	mov.f32 	%f2506, %f1837;
	mov.f32 	%f1837, %f1836;
	mov.u32 	%r2776, %r2107;
	mov.u32 	%r2107, %r2106;
$L__BB4_554:
	setp.geu.f32 	%p450, %f1838, %f1837;
	mov.f32 	%f2508, %f1837;
	mov.u32 	%r2778, %r2107;
	@%p450 bra 	$L__BB4_556;
	mov.f32 	%f2508, %f1838;
	mov.f32 	%f1838, %f1837;
	mov.u32 	%r2778, %r2108;
	mov.u32 	%r2108, %r2107;
$L__BB4_556:
	setp.geu.f32 	%p451, %f1839, %f1838;
	mov.f32 	%f2510, %f1838;
	mov.u32 	%r2780, %r2108;
	@%p451 bra 	$L__BB4_558;
	mov.f32 	%f2510, %f1839;
	mov.f32 	%f1839, %f1838;
	mov.u32 	%r2780, %r2109;
	mov.u32 	%r2109, %r2108;
$L__BB4_558:
	setp.geu.f32 	%p452, %f1840, %f1839;
	@%p452 bra 	$L__BB4_560;
	mov.f32 	%f3475, %f1840;
	mov.f32 	%f1840, %f1839;
	mov.u32 	%r3745, %r2110;
	mov.u32 	%r2110, %r2109;
	mov.f32 	%f1839, %f3475;
	mov.u32 	%r2109, %r3745;
$L__BB4_560:
	mov.u32 	%r793, %r2110;
	mov.f32 	%f783, %f1840;
	setp.geu.f32 	%p453, %f1825, %f783;
	mov.f32 	%f1836, %f2506;
	mov.f32 	%f1837, %f2508;
	mov.f32 	%f1838, %f2510;
	mov.u32 	%r2106, %r2776;
	mov.u32 	%r2107, %r2778;
	mov.u32 	%r2108, %r2780;
	@%p453 bra 	$L__BB4_562;
	mov.f32 	%f1840, %f1825;
	mov.f32 	%f1825, %f783;
	mov.u32 	%r2110, %r2095;
	mov.u32 	%r2095, %r793;
$L__BB4_562:
	setp.ne.s32 	%p454, %r2, 0;
	mov.b32 	%r1888, %f1839;
	shfl.sync.down.b32	%r1889|%p455, %r1888, 1, 31, -1;
	mov.b32 	%f792, %r1889;
	shfl.sync.down.b32	%r802|%p456, %r2109, 1, 31, -1;
	setp.geu.f32 	%p457, %f1818, %f792;
	or.pred  	%p458, %p454, %p457;
	@%p458 bra 	$L__BB4_577;
	setp.geu.f32 	%p459, %f1835, %f792;
	mov.f32 	%f1818, %f792;
	mov.f32 	%f2523, %f1835;
	mov.u32 	%r2088, %r802;
	mov.u32 	%r2793, %r2105;
	@%p459 bra 	$L__BB4_565;
	mov.f32 	%f1818, %f1835;
	mov.f32 	%f2523, %f792;
	mov.u32 	%r2088, %r2105;
	mov.u32 	%r2793, %r802;
	mov.f32 	%f1835, %f2523;
	mov.u32 	%r2105, %r2793;
$L__BB4_565:
	setp.geu.f32 	%p460, %f1836, %f2523;
	@%p460 bra 	$L__BB4_567;
	mov.f32 	%f1835, %f1836;
	mov.f32 	%f1836, %f2523;
	mov.u32 	%r2105, %r2106;
	mov.u32 	%r2106, %r2793;
$L__BB4_567:
	setp.geu.f32 	%p461, %f1837, %f1836;
	mov.f32 	%f2526, %f1836;
	mov.u32 	%r2796, %r2106;
	@%p461 bra 	$L__BB4_569;
	mov.f32 	%f2526, %f1837;
	mov.f32 	%f1837, %f1836;
	mov.u32 	%r2796, %r2107;
	mov.u32 	%r2107, %r2106;
$L__BB4_569:
	setp.geu.f32 	%p462, %f1838, %f1837;
	mov.f32 	%f2528, %f1837;
	mov.u32 	%r2798, %r2107;
	@%p462 bra 	$L__BB4_571;
	mov.f32 	%f2528, %f1838;
	mov.f32 	%f1838, %f1837;
	mov.u32 	%r2798, %r2108;
	mov.u32 	%r2108, %r2107;
$L__BB4_571:
	setp.geu.f32 	%p463, %f1839, %f1838;
	mov.f32 	%f2530, %f1838;
	mov.u32 	%r2800, %r2108;
	@%p463 bra 	$L__BB4_573;
	mov.f32 	%f2530, %f1839;
	mov.f32 	%f1839, %f1838;
	mov.u32 	%r2800, %r2109;
	mov.u32 	%r2109, %r2108;
$L__BB4_573:
	setp.geu.f32 	%p464, %f1840, %f1839;
	@%p464 bra 	$L__BB4_575;
	mov.f32 	%f3476, %f1840;
	mov.f32 	%f1840, %f1839;
	mov.u32 	%r3746, %r2110;
	mov.u32 	%r2110, %r2109;
	mov.f32 	%f1839, %f3476;
	mov.u32 	%r2109, %r3746;
$L__BB4_575:
	mov.u32 	%r814, %r2110;
	mov.f32 	%f804, %f1840;
	setp.geu.f32 	%p465, %f1825, %f804;
	mov.f32 	%f1836, %f2526;
	mov.f32 	%f1837, %f2528;
	mov.f32 	%f1838, %f2530;
	mov.u32 	%r2106, %r2796;
	mov.u32 	%r2107, %r2798;
	mov.u32 	%r2108, %r2800;
	@%p465 bra 	$L__BB4_577;
	mov.f32 	%f1840, %f1825;
	mov.f32 	%f1825, %f804;
	mov.u32 	%r2110, %r2095;
	mov.u32 	%r2095, %r814;
$L__BB4_577:
	setp.ne.s32 	%p466, %r2, 0;
	mov.b32 	%r1891, %f1838;
	shfl.sync.down.b32	%r1892|%p467, %r1891, 1, 31, -1;
	mov.b32 	%f813, %r1892;
	shfl.sync.down.b32	%r823|%p468, %r2108, 1, 31, -1;
	setp.geu.f32 	%p469, %f1818, %f813;
	or.pred  	%p470, %p466, %p469;
	@%p470 bra 	$L__BB4_592;
	setp.geu.f32 	%p471, %f1835, %f813;
	mov.f32 	%f1818, %f813;
	mov.f32 	%f2543, %f1835;
	mov.u32 	%r2088, %r823;
	mov.u32 	%r2813, %r2105;
	@%p471 bra 	$L__BB4_580;
	mov.f32 	%f1818, %f1835;
	mov.f32 	%f2543, %f813;
	mov.u32 	%r2088, %r2105;
	mov.u32 	%r2813, %r823;
	mov.f32 	%f1835, %f2543;
	mov.u32 	%r2105, %r2813;
$L__BB4_580:
	setp.geu.f32 	%p472, %f1836, %f2543;
	@%p472 bra 	$L__BB4_582;
	mov.f32 	%f1835, %f1836;
	mov.f32 	%f1836, %f2543;
	mov.u32 	%r2105, %r2106;
	mov.u32 	%r2106, %r2813;
$L__BB4_582:
	setp.geu.f32 	%p473, %f1837, %f1836;
	mov.f32 	%f2546, %f1836;
	mov.u32 	%r2816, %r2106;
	@%p473 bra 	$L__BB4_584;
	mov.f32 	%f2546, %f1837;
	mov.f32 	%f1837, %f1836;
	mov.u32 	%r2816, %r2107;
	mov.u32 	%r2107, %r2106;
$L__BB4_584:
	setp.geu.f32 	%p474, %f1838, %f1837;
	mov.f32 	%f2548, %f1837;
	mov.u32 	%r2818, %r2107;
	@%p474 bra 	$L__BB4_586;
	mov.f32 	%f2548, %f1838;
	mov.f32 	%f1838, %f1837;
	mov.u32 	%r2818, %r2108;
	mov.u32 	%r2108, %r2107;
$L__BB4_586:
	setp.geu.f32 	%p475, %f1839, %f1838;
	mov.f32 	%f2550, %f1838;
	mov.u32 	%r2820, %r2108;
	@%p475 bra 	$L__BB4_588;
	mov.f32 	%f2550, %f1839;
	mov.f32 	%f1839, %f1838;
	mov.u32 	%r2820, %r2109;
	mov.u32 	%r2109, %r2108;
$L__BB4_588:
	setp.geu.f32 	%p476, %f1840, %f1839;
	@%p476 bra 	$L__BB4_590;
	mov.f32 	%f3477, %f1840;
	mov.f32 	%f1840, %f1839;
	mov.u32 	%r3747, %r2110;
	mov.u32 	%r2110, %r2109;
	mov.f32 	%f1839, %f3477;
	mov.u32 	%r2109, %r3747;
$L__BB4_590:
	mov.u32 	%r835, %r2110;
	mov.f32 	%f825, %f1840;
	setp.geu.f32 	%p477, %f1825, %f825;
	mov.f32 	%f1836, %f2546;
	mov.f32 	%f1837, %f2548;
	mov.f32 	%f1838, %f2550;
	mov.u32 	%r2106, %r2816;
	mov.u32 	%r2107, %r2818;
	mov.u32 	%r2108, %r2820;
	@%p477 bra 	$L__BB4_592;
	mov.f32 	%f1840, %f1825;
	mov.f32 	%f1825, %f825;
	mov.u32 	%r2110, %r2095;
	mov.u32 	%r2095, %r835;
$L__BB4_592:
	setp.ne.s32 	%p478, %r2, 0;
	mov.b32 	%r1894, %f1837;
	shfl.sync.down.b32	%r1895|%p479, %r1894, 1, 31, -1;
	mov.b32 	%f834, %r1895;
	shfl.sync.down.b32	%r844|%p480, %r2107, 1, 31, -1;
	setp.geu.f32 	%p481, %f1818, %f834;
	or.pred  	%p482, %p478, %p481;
	@%p482 bra 	$L__BB4_607;
	setp.geu.f32 	%p483, %f1835, %f834;
	mov.f32 	%f1818, %f834;
	mov.f32 	%f2563, %f1835;
	mov.u32 	%r2088, %r844;
	mov.u32 	%r2833, %r2105;
	@%p483 bra 	$L__BB4_595;
	mov.f32 	%f1818, %f1835;
	mov.f32 	%f2563, %f834;
	mov.u32 	%r2088, %r2105;
	mov.u32 	%r2833, %r844;
	mov.f32 	%f1835, %f2563;
	mov.u32 	%r2105, %r2833;
$L__BB4_595:
	setp.geu.f32 	%p484, %f1836, %f2563;
	@%p484 bra 	$L__BB4_597;
	mov.f32 	%f1835, %f1836;
	mov.f32 	%f1836, %f2563;
	mov.u32 	%r2105, %r2106;
	mov.u32 	%r2106, %r2833;
$L__BB4_597:
	setp.geu.f32 	%p485, %f1837, %f1836;
	mov.f32 	%f2566, %f1836;
	mov.u32 	%r2836, %r2106;
	@%p485 bra 	$L__BB4_599;
	mov.f32 	%f2566, %f1837;
	mov.f32 	%f1837, %f1836;
	mov.u32 	%r2836, %r2107;
	mov.u32 	%r2107, %r2106;
$L__BB4_599:
	setp.geu.f32 	%p486, %f1838, %f1837;
	mov.f32 	%f2568, %f1837;
	mov.u32 	%r2838, %r2107;
	@%p486 bra 	$L__BB4_601;
	mov.f32 	%f2568, %f1838;
	mov.f32 	%f1838, %f1837;
	mov.u32 	%r2838, %r2108;
	mov.u32 	%r2108, %r2107;
$L__BB4_601:
	setp.geu.f32 	%p487, %f1839, %f1838;
	mov.f32 	%f2570, %f1838;
	mov.u32 	%r2840, %r2108;
	@%p487 bra 	$L__BB4_603;
	mov.f32 	%f2570, %f1839;
	mov.f32 	%f1839, %f1838;
	mov.u32 	%r2840, %r2109;
	mov.u32 	%r2109, %r2108;
$L__BB4_603:
	setp.geu.f32 	%p488, %f1840, %f1839;
	@%p488 bra 	$L__BB4_605;
	mov.f32 	%f3478, %f1840;
	mov.f32 	%f1840, %f1839;
	mov.u32 	%r3748, %r2110;
	mov.u32 	%r2110, %r2109;
	mov.f32 	%f1839, %f3478;
	mov.u32 	%r2109, %r3748;
$L__BB4_605:
	mov.u32 	%r856, %r2110;
	mov.f32 	%f846, %f1840;
	setp.geu.f32 	%p489, %f1825, %f846;
	mov.f32 	%f1836, %f2566;
	mov.f32 	%f1837, %f2568;
	mov.f32 	%f1838, %f2570;
	mov.u32 	%r2106, %r2836;
	mov.u32 	%r2107, %r2838;
	mov.u32 	%r2108, %r2840;
	@%p489 bra 	$L__BB4_607;
	mov.f32 	%f1840, %f1825;
	mov.f32 	%f1825, %f846;
	mov.u32 	%r2110, %r2095;
	mov.u32 	%r2095, %r856;
$L__BB4_607:
	setp.ne.s32 	%p490, %r2, 0;
	mov.b32 	%r1897, %f1836;
	shfl.sync.down.b32	%r1898|%p491, %r1897, 1, 31, -1;
	mov.b32 	%f855, %r1898;
	shfl.sync.down.b32	%r865|%p492, %r2106, 1, 31, -1;
	setp.geu.f32 	%p493, %f1818, %f855;
	or.pred  	%p494, %p490, %p493;
	@%p494 bra 	$L__BB4_622;
	setp.geu.f32 	%p495, %f1835, %f855;
	mov.f32 	%f1818, %f855;
	mov.f32 	%f2583, %f1835;
	mov.u32 	%r2088, %r865;
	mov.u32 	%r2853, %r2105;
	@%p495 bra 	$L__BB4_610;
	mov.f32 	%f1818, %f1835;
	mov.f32 	%f2583, %f855;
	mov.u32 	%r2088, %r2105;
	mov.u32 	%r2853, %r865;
	mov.f32 	%f1835, %f2583;
	mov.u32 	%r2105, %r2853;
$L__BB4_610:
	setp.geu.f32 	%p496, %f1836, %f2583;
	@%p496 bra 	$L__BB4_612;
	mov.f32 	%f1835, %f1836;
	mov.f32 	%f1836, %f2583;
	mov.u32 	%r2105, %r2106;
	mov.u32 	%r2106, %r2853;
$L__BB4_612:
	setp.geu.f32 	%p497, %f1837, %f1836;
	mov.f32 	%f2586, %f1836;
	mov.u32 	%r2856, %r2106;
	@%p497 bra 	$L__BB4_614;
	mov.f32 	%f2586, %f1837;
	mov.f32 	%f1837, %f1836;
	mov.u32 	%r2856, %r2107;
	mov.u32 	%r2107, %r2106;
$L__BB4_614:
	setp.geu.f32 	%p498, %f1838, %f1837;
	mov.f32 	%f2588, %f1837;
	mov.u32 	%r2858, %r2107;
	@%p498 bra 	$L__BB4_616;
	mov.f32 	%f2588, %f1838;
	mov.f32 	%f1838, %f1837;
	mov.u32 	%r2858, %r2108;
	mov.u32 	%r2108, %r2107;
$L__BB4_616:
	setp.geu.f32 	%p499, %f1839, %f1838;
	mov.f32 	%f2590, %f1838;
	mov.u32 	%r2860, %r2108;
	@%p499 bra 	$L__BB4_618;
	mov.f32 	%f2590, %f1839;
	mov.f32 	%f1839, %f1838;
	mov.u32 	%r2860, %r2109;
	mov.u32 	%r2109, %r2108;
$L__BB4_618:
	setp.geu.f32 	%p500, %f1840, %f1839;
	@%p500 bra 	$L__BB4_620;
	mov.f32 	%f3479, %f1840;
	mov.f32 	%f1840, %f1839;
	mov.u32 	%r3749, %r2110;
	mov.u32 	%r2110, %r2109;
	mov.f32 	%f1839, %f3479;
	mov.u32 	%r2109, %r3749;
$L__BB4_620:
	mov.u32 	%r877, %r2110;
	mov.f32 	%f867, %f1840;
	setp.geu.f32 	%p501, %f1825, %f867;
	mov.f32 	%f1836, %f2586;
	mov.f32 	%f1837, %f2588;
	mov.f32 	%f1838, %f2590;
	mov.u32 	%r2106, %r2856;
	mov.u32 	%r2107, %r2858;
	mov.u32 	%r2108, %r2860;
	@%p501 bra 	$L__BB4_622;
	mov.f32 	%f1840, %f1825;
	mov.f32 	%f1825, %f867;
	mov.u32 	%r2110, %r2095;
	mov.u32 	%r2095, %r877;
$L__BB4_622:
	setp.ne.s32 	%p502, %r2, 0;
	mov.b32 	%r1900, %f1835;
	shfl.sync.down.b32	%r1901|%p503, %r1900, 1, 31, -1;
	mov.b32 	%f876, %r1901;
	shfl.sync.down.b32	%r886|%p504, %r2105, 1, 31, -1;
	setp.geu.f32 	%p505, %f1818, %f876;
	or.pred  	%p506, %p502, %p505;
	@%p506 bra 	$L__BB4_637;
	setp.geu.f32 	%p507, %f1835, %f876;
	mov.f32 	%f1818, %f876;
	mov.f32 	%f2603, %f1835;
	mov.u32 	%r2088, %r886;
	mov.u32 	%r2873, %r2105;
	@%p507 bra 	$L__BB4_625;
	mov.f32 	%f1818, %f1835;
	mov.f32 	%f2603, %f876;
	mov.u32 	%r2088, %r2105;
	mov.u32 	%r2873, %r886;
	mov.f32 	%f1835, %f2603;
	mov.u32 	%r2105, %r2873;
$L__BB4_625:
	setp.geu.f32 	%p508, %f1836, %f2603;
	@%p508 bra 	$L__BB4_627;
	mov.f32 	%f1835, %f1836;
	mov.f32 	%f1836, %f2603;
	mov.u32 	%r2105, %r2106;
	mov.u32 	%r2106, %r2873;
$L__BB4_627:
	setp.geu.f32 	%p509, %f1837, %f1836;
	mov.f32 	%f2606, %f1836;
	mov.u32 	%r2876, %r2106;
	@%p509 bra 	$L__BB4_629;
	mov.f32 	%f2606, %f1837;
	mov.f32 	%f1837, %f1836;
	mov.u32 	%r2876, %r2107;
	mov.u32 	%r2107, %r2106;
$L__BB4_629:
	setp.geu.f32 	%p510, %f1838, %f1837;
	mov.f32 	%f2608, %f1837;
	mov.u32 	%r2878, %r2107;
	@%p510 bra 	$L__BB4_631;
	mov.f32 	%f2608, %f1838;
	mov.f32 	%f1838, %f1837;
	mov.u32 	%r2878, %r2108;
	mov.u32 	%r2108, %r2107;
$L__BB4_631:
	setp.geu.f32 	%p511, %f1839, %f1838;
	mov.f32 	%f2610, %f1838;
	mov.u32 	%r2880, %r2108;
	@%p511 bra 	$L__BB4_633;
	mov.f32 	%f2610, %f1839;
	mov.f32 	%f1839, %f1838;
	mov.u32 	%r2880, %r2109;
	mov.u32 	%r2109, %r2108;
$L__BB4_633:
	setp.geu.f32 	%p512, %f1840, %f1839;
	@%p512 bra 	$L__BB4_635;
	mov.f32 	%f3480, %f1840;
	mov.f32 	%f1840, %f1839;
	mov.u32 	%r3750, %r2110;
	mov.u32 	%r2110, %r2109;
	mov.f32 	%f1839, %f3480;
	mov.u32 	%r2109, %r3750;
$L__BB4_635:
	mov.u32 	%r898, %r2110;
	mov.f32 	%f888, %f1840;
	setp.geu.f32 	%p513, %f1825, %f888;
	mov.f32 	%f1836, %f2606;
	mov.f32 	%f1837, %f2608;
	mov.f32 	%f1838, %f2610;
	mov.u32 	%r2106, %r2876;
	mov.u32 	%r2107, %r2878;
	mov.u32 	%r2108, %r2880;
	@%p513 bra 	$L__BB4_637;
	mov.f32 	%f1840, %f1825;
	mov.f32 	%f1825, %f888;
	mov.u32 	%r2110, %r2095;
	mov.u32 	%r2095, %r898;
$L__BB4_637:
	setp.ne.s32 	%p514, %r2, 0;
	mov.b32 	%r1903, %f1818;
	shfl.sync.down.b32	%r1904|%p515, %r1903, 1, 31, -1;
	mov.b32 	%f897, %r1904;
	shfl.sync.down.b32	%r907|%p516, %r2088, 1, 31, -1;
	setp.geu.f32 	%p517, %f1818, %f897;
	or.pred  	%p518, %p514, %p517;
	@%p518 bra 	$L__BB4_652;
	setp.geu.f32 	%p519, %f1835, %f897;
	mov.f32 	%f1818, %f897;
	mov.f32 	%f2623, %f1835;
	mov.u32 	%r2088, %r907;
	mov.u32 	%r2893, %r2105;
	@%p519 bra 	$L__BB4_640;
	mov.f32 	%f1818, %f1835;
	mov.f32 	%f2623, %f897;
	mov.u32 	%r2088, %r2105;
	mov.u32 	%r2893, %r907;
	mov.f32 	%f1835, %f2623;
	mov.u32 	%r2105, %r2893;
$L__BB4_640:
	setp.geu.f32 	%p520, %f1836, %f2623;
	@%p520 bra 	$L__BB4_642;
	mov.f32 	%f1835, %f1836;
	mov.f32 	%f1836, %f2623;
	mov.u32 	%r2105, %r2106;
	mov.u32 	%r2106, %r2893;
$L__BB4_642:
	setp.geu.f32 	%p521, %f1837, %f1836;
	mov.f32 	%f2626, %f1836;
	mov.u32 	%r2896, %r2106;
	@%p521 bra 	$L__BB4_644;
	mov.f32 	%f2626, %f1837;
	mov.f32 	%f1837, %f1836;
	mov.u32 	%r2896, %r2107;
	mov.u32 	%r2107, %r2106;
$L__BB4_644:
	setp.geu.f32 	%p522, %f1838, %f1837;
	mov.f32 	%f2628, %f1837;
	mov.u32 	%r2898, %r2107;
	@%p522 bra 	$L__BB4_646;
	mov.f32 	%f2628, %f1838;
	mov.f32 	%f1838, %f1837;
	mov.u32 	%r2898, %r2108;
	mov.u32 	%r2108, %r2107;
$L__BB4_646:
	setp.geu.f32 	%p523, %f1839, %f1838;
	mov.f32 	%f2630, %f1838;
	mov.u32 	%r2900, %r2108;
	@%p523 bra 	$L__BB4_648;
	mov.f32 	%f2630, %f1839;
	mov.f32 	%f1839, %f1838;
	mov.u32 	%r2900, %r2109;
	mov.u32 	%r2109, %r2108;
$L__BB4_648:
	setp.geu.f32 	%p524, %f1840, %f1839;
	@%p524 bra 	$L__BB4_650;
	mov.f32 	%f3481, %f1840;
	mov.f32 	%f1840, %f1839;
	mov.u32 	%r3751, %r2110;
	mov.u32 	%r2110, %r2109;
	mov.f32 	%f1839, %f3481;
	mov.u32 	%r2109, %r3751;
$L__BB4_650:
	mov.u32 	%r919, %r2110;
	mov.f32 	%f909, %f1840;
	setp.geu.f32 	%p525, %f1825, %f909;
	mov.f32 	%f1836, %f2626;
	mov.f32 	%f1837, %f2628;
	mov.f32 	%f1838, %f2630;
	mov.u32 	%r2106, %r2896;
	mov.u32 	%r2107, %r2898;
	mov.u32 	%r2108, %r2900;
	@%p525 bra 	$L__BB4_652;
	mov.f32 	%f1840, %f1825;
	mov.f32 	%f1825, %f909;
	mov.u32 	%r2110, %r2095;
	mov.u32 	%r2095, %r919;
$L__BB4_652:
	setp.ne.s32 	%p526, %r2, 0;
	@%p526 bra 	$L__BB4_654;
	and.b32  	%r1906, %r1, 992;
	mov.u32 	%r1907, _ZZ11topk_kernelILi1024ELi8EEvPKfPiPfiE12warp_indices;
	add.s32 	%r1908, %r1907, %r1906;
	mov.u32 	%r1909, _ZZ11topk_kernelILi1024ELi8EEvPKfPiPfiE9warp_vals;
	add.s32 	%r1910, %r1909, %r1906;
	st.shared.f32 	[%r1910], %f1825;
	st.shared.u32 	[%r1908], %r2095;
	st.shared.f32 	[%r1910+4], %f1840;
	st.shared.u32 	[%r1908+4], %r2110;
	st.shared.f32 	[%r1910+8], %f1839;
	st.shared.u32 	[%r1908+8], %r2109;
	st.shared.f32 	[%r1910+12], %f1838;
	st.shared.u32 	[%r1908+12], %r2108;
	st.shared.f32 	[%r1910+16], %f1837;
	st.shared.u32 	[%r1908+16], %r2107;
	st.shared.f32 	[%r1910+20], %f1836;
	st.shared.u32 	[%r1908+20], %r2106;
	st.shared.f32 	[%r1910+24], %f1835;
	st.shared.u32 	[%r1908+24], %r2105;
	st.shared.f32 	[%r1910+28], %f1818;
	st.shared.u32 	[%r1908+28], %r2088;
$L__BB4_654:
	bar.sync 	0;
	setp.gt.u32 	%p527, %r1, 31;
	@%p527 bra 	$L__BB4_1257;
	setp.gt.u32 	%p528, %r2, 15;
	shl.b32 	%r1911, %r2, 5;
	mov.u32 	%r1912, _ZZ11topk_kernelILi1024ELi8EEvPKfPiPfiE12warp_indices;
	add.s32 	%r1913, %r1912, %r1911;
	mov.u32 	%r1914, _ZZ11topk_kernelILi1024ELi8EEvPKfPiPfiE9warp_vals;
	add.s32 	%r1915, %r1914, %r1911;
	ld.shared.f32 	%f2681, [%r1915];
	ld.shared.u32 	%r2951, [%r1913];
	ld.shared.f32 	%f2653, [%r1915+4];
	ld.shared.u32 	%r2923, [%r1913+4];
	ld.shared.f32 	%f2651, [%r1915+8];
	ld.shared.u32 	%r2921, [%r1913+8];
	ld.shared.f32 	%f2649, [%r1915+12];
	ld.shared.u32 	%r2919, [%r1913+12];
	ld.shared.f32 	%f2647, [%r1915+16];
	ld.shared.u32 	%r2917, [%r1913+16];
	ld.shared.f32 	%f2645, [%r1915+20];
	ld.shared.u32 	%r2915, [%r1913+20];
	ld.shared.f32 	%f2675, [%r1915+24];
	ld.shared.u32 	%r2945, [%r1913+24];
	ld.shared.f32 	%f2674, [%r1915+28];
	ld.shared.u32 	%r2944, [%r1913+28];
	mov.b32 	%r1916, %f2681;
	shfl.sync.down.b32	%r1917|%p529, %r1916, 16, 31, -1;
	mov.b32 	%f926, %r1917;
	shfl.sync.down.b32	%r936|%p530, %r2951, 16, 31, -1;
	setp.geu.f32 	%p531, %f2674, %f926;
	or.pred  	%p532, %p528, %p531;
	mov.f32 	%f2676, %f2645;
	mov.f32 	%f2677, %f2647;
	mov.f32 	%f2678, %f2649;
	mov.f32 	%f2679, %f2651;
	mov.f32 	%f2680, %f2653;
	mov.u32 	%r2946, %r2915;
	mov.u32 	%r2947, %r2917;
	mov.u32 	%r2948, %r2919;
	mov.u32 	%r2949, %r2921;
	mov.u32 	%r2950, %r2923;
	@%p532 bra 	$L__BB4_670;
	setp.geu.f32 	%p533, %f2675, %f926;
	mov.f32 	%f2674, %f926;
	mov.f32 	%f2643, %f2675;
	mov.u32 	%r2944, %r936;
	mov.u32 	%r2913, %r2945;
	@%p533 bra 	$L__BB4_658;
	mov.f32 	%f2674, %f2675;
	mov.f32 	%f2643, %f926;
	mov.u32 	%r2944, %r2945;
	mov.u32 	%r2913, %r936;
	mov.f32 	%f2675, %f2643;
	mov.u32 	%r2945, %r2913;
$L__BB4_658:
	setp.geu.f32 	%p534, %f2645, %f2643;
	@%p534 bra 	$L__BB4_660;
	mov.f32 	%f2675, %f2645;
	mov.f32 	%f2645, %f2643;
	mov.u32 	%r2945, %r2915;
	mov.u32 	%r2915, %r2913;
$L__BB4_660:
	setp.geu.f32 	%p535, %f2647, %f2645;
	mov.f32 	%f2676, %f2645;
	mov.u32 	%r2946, %r2915;
	@%p535 bra 	$L__BB4_662;
	mov.f32 	%f2676, %f2647;
	mov.f32 	%f2647, %f2645;
	mov.u32 	%r2946, %r2917;
	mov.u32 	%r2917, %r2915;
$L__BB4_662:
	setp.geu.f32 	%p536, %f2649, %f2647;
	mov.f32 	%f2677, %f2647;
	mov.u32 	%r2947, %r2917;
	@%p536 bra 	$L__BB4_664;
	mov.f32 	%f2677, %f2649;
	mov.f32 	%f2649, %f2647;
	mov.u32 	%r2947, %r2919;
	mov.u32 	%r2919, %r2917;
$L__BB4_664:
	setp.geu.f32 	%p537, %f2651, %f2649;
	mov.f32 	%f2678, %f2649;
	mov.u32 	%r2948, %r2919;
	@%p537 bra 	$L__BB4_666;
	mov.f32 	%f2678, %f2651;
	mov.f32 	%f2651, %f2649;
	mov.u32 	%r2948, %r2921;
	mov.u32 	%r2921, %r2919;
$L__BB4_666:
	setp.geu.f32 	%p538, %f2653, %f2651;
	mov.f32 	%f2679, %f2651;
	mov.u32 	%r2949, %r2921;
	@%p538 bra 	$L__BB4_668;
	mov.f32 	%f2679, %f2653;
	mov.f32 	%f2653, %f2651;
	mov.u32 	%r2949, %r2923;
	mov.u32 	%r2923, %r2921;
$L__BB4_668:
	setp.geu.f32 	%p539, %f2681, %f2653;
	mov.f32 	%f2680, %f2653;
	mov.u32 	%r2950, %r2923;
	@%p539 bra 	$L__BB4_670;
	mov.f32 	%f2680, %f2681;
	mov.f32 	%f2681, %f2653;
	mov.u32 	%r2950, %r2951;
	mov.u32 	%r2951, %r2923;
$L__BB4_670:
	setp.gt.u32 	%p540, %r2, 15;
	mov.b32 	%r1919, %f2680;
	shfl.sync.down.b32	%r1920|%p541, %r1919, 16, 31, -1;
	mov.b32 	%f947, %r1920;
	shfl.sync.down.b32	%r957|%p542, %r2950, 16, 31, -1;
	setp.geu.f32 	%p543, %f2674, %f947;
	or.pred  	%p544, %p540, %p543;
	@%p544 bra 	$L__BB4_685;
	setp.geu.f32 	%p545, %f2675, %f947;
	mov.f32 	%f2674, %f947;
	mov.f32 	%f2663, %f2675;
	mov.u32 	%r2944, %r957;
	mov.u32 	%r2933, %r2945;
	@%p545 bra 	$L__BB4_673;
	mov.f32 	%f2674, %f2675;
	mov.f32 	%f2663, %f947;
	mov.u32 	%r2944, %r2945;
	mov.u32 	%r2933, %r957;
	mov.f32 	%f2675, %f2663;
	mov.u32 	%r2945, %r2933;
$L__BB4_673:
	setp.geu.f32 	%p546, %f2676, %f2663;
	@%p546 bra 	$L__BB4_675;
	mov.f32 	%f2675, %f2676;
	mov.f32 	%f2676, %f2663;
	mov.u32 	%r2945, %r2946;
	mov.u32 	%r2946, %r2933;
$L__BB4_675:
	setp.geu.f32 	%p547, %f2677, %f2676;
	mov.f32 	%f2666, %f2676;
	mov.u32 	%r2936, %r2946;
	@%p547 bra 	$L__BB4_677;
	mov.f32 	%f2666, %f2677;
	mov.f32 	%f2677, %f2676;
	mov.u32 	%r2936, %r2947;
	mov.u32 	%r2947, %r2946;
$L__BB4_677:
	setp.geu.f32 	%p548, %f2678, %f2677;
	mov.f32 	%f2668, %f2677;
	mov.u32 	%r2938, %r2947;
	@%p548 bra 	$L__BB4_679;
	mov.f32 	%f2668, %f2678;
	mov.f32 	%f2678, %f2677;
	mov.u32 	%r2938, %r2948;
	mov.u32 	%r2948, %r2947;
$L__BB4_679:
	setp.geu.f32 	%p549, %f2679, %f2678;
	mov.f32 	%f2670, %f2678;
	mov.u32 	%r2940, %r2948;
	@%p549 bra 	$L__BB4_681;
	mov.f32 	%f2670, %f2679;
	mov.f32 	%f2679, %f2678;
	mov.u32 	%r2940, %r2949;
	mov.u32 	%r2949, %r2948;
$L__BB4_681:
	setp.geu.f32 	%p550, %f2680, %f2679;
	@%p550 bra 	$L__BB4_683;
	mov.f32 	%f3482, %f2680;
	mov.f32 	%f2680, %f2679;
	mov.u32 	%r3752, %r2950;
	mov.u32 	%r2950, %r2949;
	mov.f32 	%f2679, %f3482;
	mov.u32 	%r2949, %r3752;
$L__BB4_683:
	mov.u32 	%r969, %r2950;
	mov.f32 	%f959, %f2680;
	setp.geu.f32 	%p551, %f2681, %f959;
	mov.f32 	%f2676, %f2666;
	mov.f32 	%f2677, %f2668;
	mov.f32 	%f2678, %f2670;
	mov.u32 	%r2946, %r2936;
	mov.u32 	%r2947, %r2938;
	mov.u32 	%r2948, %r2940;
	@%p551 bra 	$L__BB4_685;
	mov.f32 	%f2680, %f2681;
	mov.f32 	%f2681, %f959;
	mov.u32 	%r2950, %r2951;
	mov.u32 	%r2951, %r969;
$L__BB4_685:
	setp.gt.u32 	%p552, %r2, 15;
	mov.b32 	%r1922, %f2679;
	shfl.sync.down.b32	%r1923|%p553, %r1922, 16, 31, -1;
	mov.b32 	%f968, %r1923;
	shfl.sync.down.b32	%r978|%p554, %r2949, 16, 31, -1;
	setp.geu.f32 	%p555, %f2674, %f968;
	or.pred  	%p556, %p552, %p555;
	@%p556 bra 	$L__BB4_700;
	setp.geu.f32 	%p557, %f2675, %f968;
	mov.f32 	%f2674, %f968;
	mov.f32 	%f2683, %f2675;
	mov.u32 	%r2944, %r978;
	mov.u32 	%r2953, %r2945;
	@%p557 bra 	$L__BB4_688;
	mov.f32 	%f2674, %f2675;
	mov.f32 	%f2683, %f968;
	mov.u32 	%r2944, %r2945;
	mov.u32 	%r2953, %r978;
	mov.f32 	%f2675, %f2683;
	mov.u32 	%r2945, %r2953;
$L__BB4_688:
	setp.geu.f32 	%p558, %f2676, %f2683;
	@%p558 bra 	$L__BB4_690;
	mov.f32 	%f2675, %f2676;
	mov.f32 	%f2676, %f2683;
	mov.u32 	%r2945, %r2946;
	mov.u32 	%r2946, %r2953;
$L__BB4_690:
	setp.geu.f32 	%p559, %f2677, %f2676;
	mov.f32 	%f2686, %f2676;
	mov.u32 	%r2956, %r2946;
	@%p559 bra 	$L__BB4_692;
	mov.f32 	%f2686, %f2677;
	mov.f32 	%f2677, %f2676;
	mov.u32 	%r2956, %r2947;
	mov.u32 	%r2947, %r2946;
$L__BB4_692:
	setp.geu.f32 	%p560, %f2678, %f2677;
	mov.f32 	%f2688, %f2677;
	mov.u32 	%r2958, %r2947;
	@%p560 bra 	$L__BB4_694;
	mov.f32 	%f2688, %f2678;
	mov.f32 	%f2678, %f2677;
	mov.u32 	%r2958, %r2948;
	mov.u32 	%r2948, %r2947;
$L__BB4_694:
	setp.geu.f32 	%p561, %f2679, %f2678;
	mov.f32 	%f2690, %f2678;
	mov.u32 	%r2960, %r2948;
	@%p561 bra 	$L__BB4_696;
	mov.f32 	%f2690, %f2679;
	mov.f32 	%f2679, %f2678;
	mov.u32 	%r2960, %r2949;
	mov.u32 	%r2949, %r2948;
$L__BB4_696:
	setp.geu.f32 	%p562, %f2680, %f2679;
	@%p562 bra 	$L__BB4_698;
	mov.f32 	%f3483, %f2680;
	mov.f32 	%f2680, %f2679;
	mov.u32 	%r3753, %r2950;
	mov.u32 	%r2950, %r2949;
	mov.f32 	%f2679, %f3483;
	mov.u32 	%r2949, %r3753;
$L__BB4_698:
	mov.u32 	%r990, %r2950;
	mov.f32 	%f980, %f2680;
	setp.geu.f32 	%p563, %f2681, %f980;
	mov.f32 	%f2676, %f2686;
	mov.f32 	%f2677, %f2688;
	mov.f32 	%f2678, %f2690;
	mov.u32 	%r2946, %r2956;
	mov.u32 	%r2947, %r2958;
	mov.u32 	%r2948, %r2960;
	@%p563 bra 	$L__BB4_700;
	mov.f32 	%f2680, %f2681;
	mov.f32 	%f2681, %f980;
	mov.u32 	%r2950, %r2951;
	mov.u32 	%r2951, %r990;
$L__BB4_700:
	setp.gt.u32 	%p564, %r2, 15;
	mov.b32 	%r1925, %f2678;
	shfl.sync.down.b32	%r1926|%p565, %r1925, 16, 31, -1;
	mov.b32 	%f989, %r1926;
	shfl.sync.down.b32	%r999|%p566, %r2948, 16, 31, -1;
	setp.geu.f32 	%p567, %f2674, %f989;
	or.pred  	%p568, %p564, %p567;
	@%p568 bra 	$L__BB4_715;
	setp.geu.f32 	%p569, %f2675, %f989;
	mov.f32 	%f2674, %f989;
	mov.f32 	%f2703, %f2675;
	mov.u32 	%r2944, %r999;
	mov.u32 	%r2973, %r2945;
	@%p569 bra 	$L__BB4_703;
	mov.f32 	%f2674, %f2675;
	mov.f32 	%f2703, %f989;
	mov.u32 	%r2944, %r2945;
	mov.u32 	%r2973, %r999;
	mov.f32 	%f2675, %f2703;
	mov.u32 	%r2945, %r2973;
$L__BB4_703:
	setp.geu.f32 	%p570, %f2676, %f2703;
	@%p570 bra 	$L__BB4_705;
	mov.f32 	%f2675, %f2676;
	mov.f32 	%f2676, %f2703;
	mov.u32 	%r2945, %r2946;
	mov.u32 	%r2946, %r2973;
$L__BB4_705:
	setp.geu.f32 	%p571, %f2677, %f2676;
	mov.f32 	%f2706, %f2676;
	mov.u32 	%r2976, %r2946;
	@%p571 bra 	$L__BB4_707;
	mov.f32 	%f2706, %f2677;
	mov.f32 	%f2677, %f2676;
	mov.u32 	%r2976, %r2947;
	mov.u32 	%r2947, %r2946;
$L__BB4_707:
	setp.geu.f32 	%p572, %f2678, %f2677;
	mov.f32 	%f2708, %f2677;
	mov.u32 	%r2978, %r2947;
	@%p572 bra 	$L__BB4_709;
	mov.f32 	%f2708, %f2678;
	mov.f32 	%f2678, %f2677;
	mov.u32 	%r2978, %r2948;
	mov.u32 	%r2948, %r2947;
$L__BB4_709:
	setp.geu.f32 	%p573, %f2679, %f2678;
	mov.f32 	%f2710, %f2678;
	mov.u32 	%r2980, %r2948;
	@%p573 bra 	$L__BB4_711;
	mov.f32 	%f2710, %f2679;
	mov.f32 	%f2679, %f2678;
	mov.u32 	%r2980, %r2949;
	mov.u32 	%r2949, %r2948;
$L__BB4_711:
	setp.geu.f32 	%p574, %f2680, %f2679;
	@%p574 bra 	$L__BB4_713;
	mov.f32 	%f3484, %f2680;
	mov.f32 	%f2680, %f2679;
	mov.u32 	%r3754, %r2950;
	mov.u32 	%r2950, %r2949;
	mov.f32 	%f2679, %f3484;
	mov.u32 	%r2949, %r3754;
$L__BB4_713:
	mov.u32 	%r1011, %r2950;
	mov.f32 	%f1001, %f2680;
	setp.geu.f32 	%p575, %f2681, %f1001;
	mov.f32 	%f2676, %f2706;
	mov.f32 	%f2677, %f2708;
	mov.f32 	%f2678, %f2710;
	mov.u32 	%r2946, %r2976;
	mov.u32 	%r2947, %r2978;
	mov.u32 	%r2948, %r2980;
	@%p575 bra 	$L__BB4_715;
	mov.f32 	%f2680, %f2681;
	mov.f32 	%f2681, %f1001;
	mov.u32 	%r2950, %r2951;
	mov.u32 	%r2951, %r1011;
$L__BB4_715:
	setp.gt.u32 	%p576, %r2, 15;
	mov.b32 	%r1928, %f2677;
	shfl.sync.down.b32	%r1929|%p577, %r1928, 16, 31, -1;
	mov.b32 	%f1010, %r1929;
	shfl.sync.down.b32	%r1020|%p578, %r2947, 16, 31, -1;
	setp.geu.f32 	%p579, %f2674, %f1010;
	or.pred  	%p580, %p576, %p579;
	@%p580 bra 	$L__BB4_730;
	setp.geu.f32 	%p581, %f2675, %f1010;
	mov.f32 	%f2674, %f1010;
	mov.f32 	%f2723, %f2675;
	mov.u32 	%r2944, %r1020;
	mov.u32 	%r2993, %r2945;
	@%p581 bra 	$L__BB4_718;
	mov.f32 	%f2674, %f2675;
	mov.f32 	%f2723, %f1010;
	mov.u32 	%r2944, %r2945;
	mov.u32 	%r2993, %r1020;
	mov.f32 	%f2675, %f2723;
	mov.u32 	%r2945, %r2993;
$L__BB4_718:
	setp.geu.f32 	%p582, %f2676, %f2723;
	@%p582 bra 	$L__BB4_720;
	mov.f32 	%f2675, %f2676;
	mov.f32 	%f2676, %f2723;
	mov.u32 	%r2945, %r2946;
	mov.u32 	%r2946, %r2993;
$L__BB4_720:
	setp.geu.f32 	%p583, %f2677, %f2676;
	mov.f32 	%f2726, %f2676;
	mov.u32 	%r2996, %r2946;
	@%p583 bra 	$L__BB4_722;
	mov.f32 	%f2726, %f2677;
	mov.f32 	%f2677, %f2676;
	mov.u32 	%r2996, %r2947;
	mov.u32 	%r2947, %r2946;
$L__BB4_722:
	setp.geu.f32 	%p584, %f2678, %f2677;
	mov.f32 	%f2728, %f2677;
	mov.u32 	%r2998, %r2947;
	@%p584 bra 	$L__BB4_724;
	mov.f32 	%f2728, %f2678;
	mov.f32 	%f2678, %f2677;
	mov.u32 	%r2998, %r2948;
	mov.u32 	%r2948, %r2947;
$L__BB4_724:
	setp.geu.f32 	%p585, %f2679, %f2678;
	mov.f32 	%f2730, %f2678;
	mov.u32 	%r3000, %r2948;
	@%p585 bra 	$L__BB4_726;
	mov.f32 	%f2730, %f2679;
	mov.f32 	%f2679, %f2678;
	mov.u32 	%r3000, %r2949;
	mov.u32 	%r2949, %r2948;
$L__BB4_726:
	setp.geu.f32 	%p586, %f2680, %f2679;
	@%p586 bra 	$L__BB4_728;
	mov.f32 	%f3485, %f2680;
	mov.f32 	%f2680, %f2679;
	mov.u32 	%r3755, %r2950;
	mov.u32 	%r2950, %r2949;
	mov.f32 	%f2679, %f3485;
	mov.u32 	%r2949, %r3755;
$L__BB4_728:
	mov.u32 	%r1032, %r2950;
	mov.f32 	%f1022, %f2680;
	setp.geu.f32 	%p587, %f2681, %f1022;
	mov.f32 	%f2676, %f2726;
	mov.f32 	%f2677, %f2728;
	mov.f32 	%f2678, %f2730;
	mov.u32 	%r2946, %r2996;
	mov.u32 	%r2947, %r2998;
	mov.u32 	%r2948, %r3000;
	@%p587 bra 	$L__BB4_730;
	mov.f32 	%f2680, %f2681;
	mov.f32 	%f2681, %f1022;
	mov.u32 	%r2950, %r2951;
	mov.u32 	%r2951, %r1032;
$L__BB4_730:
	setp.gt.u32 	%p588, %r2, 15;
	mov.b32 	%r1931, %f2676;
	shfl.sync.down.b32	%r1932|%p589, %r1931, 16, 31, -1;
	mov.b32 	%f1031, %r1932;
	shfl.sync.down.b32	%r1041|%p590, %r2946, 16, 31, -1;
	setp.geu.f32 	%p591, %f2674, %f1031;
	or.pred  	%p592, %p588, %p591;
	@%p592 bra 	$L__BB4_745;
	setp.geu.f32 	%p593, %f2675, %f1031;
	mov.f32 	%f2674, %f1031;
	mov.f32 	%f2743, %f2675;
	mov.u32 	%r2944, %r1041;
	mov.u32 	%r3013, %r2945;
	@%p593 bra 	$L__BB4_733;
	mov.f32 	%f2674, %f2675;
	mov.f32 	%f2743, %f1031;
	mov.u32 	%r2944, %r2945;
	mov.u32 	%r3013, %r1041;
	mov.f32 	%f2675, %f2743;
	mov.u32 	%r2945, %r3013;
$L__BB4_733:
	setp.geu.f32 	%p594, %f2676, %f2743;
	@%p594 bra 	$L__BB4_735;
	mov.f32 	%f2675, %f2676;
	mov.f32 	%f2676, %f2743;
	mov.u32 	%r2945, %r2946;
	mov.u32 	%r2946, %r3013;
$L__BB4_735:
	setp.geu.f32 	%p595, %f2677, %f2676;
	mov.f32 	%f2746, %f2676;
	mov.u32 	%r3016, %r2946;
	@%p595 bra 	$L__BB4_737;
	mov.f32 	%f2746, %f2677;
	mov.f32 	%f2677, %f2676;
	mov.u32 	%r3016, %r2947;
	mov.u32 	%r2947, %r2946;
$L__BB4_737:
	setp.geu.f32 	%p596, %f2678, %f2677;
	mov.f32 	%f2748, %f2677;
	mov.u32 	%r3018, %r2947;
	@%p596 bra 	$L__BB4_739;
	mov.f32 	%f2748, %f2678;
	mov.f32 	%f2678, %f2677;
	mov.u32 	%r3018, %r2948;
	mov.u32 	%r2948, %r2947;
$L__BB4_739:
	setp.geu.f32 	%p597, %f2679, %f2678;
	mov.f32 	%f2750, %f2678;
	mov.u32 	%r3020, %r2948;
	@%p597 bra 	$L__BB4_741;
	mov.f32 	%f2750, %f2679;
	mov.f32 	%f2679, %f2678;
	mov.u32 	%r3020, %r2949;
	mov.u32 	%r2949, %r2948;
$L__BB4_741:
	setp.geu.f32 	%p598, %f2680, %f2679;
	@%p598 bra 	$L__BB4_743;
	mov.f32 	%f3486, %f2680;
	mov.f32 	%f2680, %f2679;
	mov.u32 	%r3756, %r2950;
	mov.u32 	%r2950, %r2949;
	mov.f32 	%f2679, %f3486;
	mov.u32 	%r2949, %r3756;
$L__BB4_743:
	mov.u32 	%r1053, %r2950;
	mov.f32 	%f1043, %f2680;
	setp.geu.f32 	%p599, %f2681, %f1043;
	mov.f32 	%f2676, %f2746;
	mov.f32 	%f2677, %f2748;
	mov.f32 	%f2678, %f2750;
	mov.u32 	%r2946, %r3016;
	mov.u32 	%r2947, %r3018;
	mov.u32 	%r2948, %r3020;
	@%p599 bra 	$L__BB4_745;
	mov.f32 	%f2680, %f2681;
	mov.f32 	%f2681, %f1043;
	mov.u32 	%r2950, %r2951;
	mov.u32 	%r2951, %r1053;
$L__BB4_745:
	setp.gt.u32 	%p600, %r2, 15;
	mov.b32 	%r1934, %f2675;
	shfl.sync.down.b32	%r1935|%p601, %r1934, 16, 31, -1;
	mov.b32 	%f1052, %r1935;
	shfl.sync.down.b32	%r1062|%p602, %r2945, 16, 31, -1;
	setp.geu.f32 	%p603, %f2674, %f1052;
	or.pred  	%p604, %p600, %p603;
	@%p604 bra 	$L__BB4_760;
	setp.geu.f32 	%p605, %f2675, %f1052;
	mov.f32 	%f2674, %f1052;
	mov.f32 	%f2763, %f2675;
	mov.u32 	%r2944, %r1062;
	mov.u32 	%r3033, %r2945;
	@%p605 bra 	$L__BB4_748;
	mov.f32 	%f2674, %f2675;
	mov.f32 	%f2763, %f1052;
	mov.u32 	%r2944, %r2945;
	mov.u32 	%r3033, %r1062;
	mov.f32 	%f2675, %f2763;
	mov.u32 	%r2945, %r3033;
$L__BB4_748:
	setp.geu.f32 	%p606, %f2676, %f2763;
	@%p606 bra 	$L__BB4_750;
	mov.f32 	%f2675, %f2676;
	mov.f32 	%f2676, %f2763;
	mov.u32 	%r2945, %r2946;
	mov.u32 	%r2946, %r3033;
$L__BB4_750:
	setp.geu.f32 	%p607, %f2677, %f2676;
	mov.f32 	%f2766, %f2676;
	mov.u32 	%r3036, %r2946;
	@%p607 bra 	$L__BB4_752;
	mov.f32 	%f2766, %f2677;
	mov.f32 	%f2677, %f2676;
	mov.u32 	%r3036, %r2947;
	mov.u32 	%r2947, %r2946;
$L__BB4_752:
	setp.geu.f32 	%p608, %f2678, %f2677;
	mov.f32 	%f2768, %f2677;
	mov.u32 	%r3038, %r2947;
	@%p608 bra 	$L__BB4_754;
	mov.f32 	%f2768, %f2678;
	mov.f32 	%f2678, %f2677;
	mov.u32 	%r3038, %r2948;
	mov.u32 	%r2948, %r2947;
$L__BB4_754:
	setp.geu.f32 	%p609, %f2679, %f2678;
	mov.f32 	%f2770, %f2678;
	mov.u32 	%r3040, %r2948;
	@%p609 bra 	$L__BB4_756;
	mov.f32 	%f2770, %f2679;
	mov.f32 	%f2679, %f2678;
	mov.u32 	%r3040, %r2949;
	mov.u32 	%r2949, %r2948;
$L__BB4_756:
	setp.geu.f32 	%p610, %f2680, %f2679;
	@%p610 bra 	$L__BB4_758;
	mov.f32 	%f3487, %f2680;
	mov.f32 	%f2680, %f2679;
	mov.u32 	%r3757, %r2950;
	mov.u32 	%r2950, %r2949;
	mov.f32 	%f2679, %f3487;
	mov.u32 	%r2949, %r3757;
$L__BB4_758:
	mov.u32 	%r1074, %r2950;
	mov.f32 	%f1064, %f2680;
	setp.geu.f32 	%p611, %f2681, %f1064;
	mov.f32 	%f2676, %f2766;
	mov.f32 	%f2677, %f2768;
	mov.f32 	%f2678, %f2770;
	mov.u32 	%r2946, %r3036;
	mov.u32 	%r2947, %r3038;
	mov.u32 	%r2948, %r3040;
	@%p611 bra 	$L__BB4_760;
	mov.f32 	%f2680, %f2681;
	mov.f32 	%f2681, %f1064;
	mov.u32 	%r2950, %r2951;
	mov.u32 	%r2951, %r1074;
$L__BB4_760:
	setp.gt.u32 	%p612, %r2, 15;
	mov.b32 	%r1937, %f2674;
	shfl.sync.down.b32	%r1938|%p613, %r1937, 16, 31, -1;
	mov.b32 	%f1073, %r1938;
	shfl.sync.down.b32	%r1083|%p614, %r2944, 16, 31, -1;
	setp.geu.f32 	%p615, %f2674, %f1073;
	or.pred  	%p616, %p612, %p615;
	@%p616 bra 	$L__BB4_775;
	setp.geu.f32 	%p617, %f2675, %f1073;
	mov.f32 	%f2674, %f1073;
	mov.f32 	%f2783, %f2675;
	mov.u32 	%r2944, %r1083;
	mov.u32 	%r3053, %r2945;
	@%p617 bra 	$L__BB4_763;
	mov.f32 	%f2674, %f2675;
	mov.f32 	%f2783, %f1073;
	mov.u32 	%r2944, %r2945;
	mov.u32 	%r3053, %r1083;
	mov.f32 	%f2675, %f2783;
	mov.u32 	%r2945, %r3053;
$L__BB4_763:
	setp.geu.f32 	%p618, %f2676, %f2783;
	@%p618 bra 	$L__BB4_765;
	mov.f32 	%f2675, %f2676;
	mov.f32 	%f2676, %f2783;
	mov.u32 	%r2945, %r2946;
	mov.u32 	%r2946, %r3053;
$L__BB4_765:
	setp.geu.f32 	%p619, %f2677, %f2676;
	mov.f32 	%f2786, %f2676;
	mov.u32 	%r3056, %r2946;
	@%p619 bra 	$L__BB4_767;
	mov.f32 	%f2786, %f2677;
	mov.f32 	%f2677, %f2676;
	mov.u32 	%r3056, %r2947;
	mov.u32 	%r2947, %r2946;
$L__BB4_767:
	setp.geu.f32 	%p620, %f2678, %f2677;
	mov.f32 	%f2788, %f2677;
	mov.u32 	%r3058, %r2947;
	@%p620 bra 	$L__BB4_769;
	mov.f32 	%f2788, %f2678;
	mov.f32 	%f2678, %f2677;
	mov.u32 	%r3058, %r2948;
	mov.u32 	%r2948, %r2947;
$L__BB4_769:
	setp.geu.f32 	%p621, %f2679, %f2678;
	mov.f32 	%f2790, %f2678;
	mov.u32 	%r3060, %r2948;
	@%p621 bra 	$L__BB4_771;
	mov.f32 	%f2790, %f2679;
	mov.f32 	%f2679, %f2678;
	mov.u32 	%r3060, %r2949;
	mov.u32 	%r2949, %r2948;
$L__BB4_771:
	setp.geu.f32 	%p622, %f2680, %f2679;
	@%p622 bra 	$L__BB4_773;
	mov.f32 	%f3488, %f2680;
	mov.f32 	%f2680, %f2679;
	mov.u32 	%r3758, %r2950;
	mov.u32 	%r2950, %r2949;
	mov.f32 	%f2679, %f3488;
	mov.u32 	%r2949, %r3758;
$L__BB4_773:
	mov.u32 	%r1095, %r2950;
	mov.f32 	%f1085, %f2680;
	setp.geu.f32 	%p623, %f2681, %f1085;
	mov.f32 	%f2676, %f2786;
	mov.f32 	%f2677, %f2788;
	mov.f32 	%f2678, %f2790;
	mov.u32 	%r2946, %r3056;
	mov.u32 	%r2947, %r3058;
	mov.u32 	%r2948, %r3060;
	@%p623 bra 	$L__BB4_775;
	mov.f32 	%f2680, %f2681;
	mov.f32 	%f2681, %f1085;
	mov.u32 	%r2950, %r2951;
	mov.u32 	%r2951, %r1095;
$L__BB4_775:
	setp.gt.u32 	%p624, %r2, 7;
	mov.b32 	%r1940, %f2681;
	shfl.sync.down.b32	%r1941|%p625, %r1940, 8, 31, -1;
	mov.b32 	%f1094, %r1941;
	shfl.sync.down.b32	%r1104|%p626, %r2951, 8, 31, -1;
	setp.geu.f32 	%p627, %f2674, %f1094;
	or.pred  	%p628, %p624, %p627;
	@%p628 bra 	$L__BB4_790;
	setp.geu.f32 	%p629, %f2675, %f1094;
	mov.f32 	%f2674, %f1094;
	mov.f32 	%f2803, %f2675;
	mov.u32 	%r2944, %r1104;
	mov.u32 	%r3073, %r2945;
	@%p629 bra 	$L__BB4_778;
	mov.f32 	%f2674, %f2675;
	mov.f32 	%f2803, %f1094;
	mov.u32 	%r2944, %r2945;
	mov.u32 	%r3073, %r1104;
	mov.f32 	%f2675, %f2803;
	mov.u32 	%r2945, %r3073;
$L__BB4_778:
	setp.geu.f32 	%p630, %f2676, %f2803;
	@%p630 bra 	$L__BB4_780;
	mov.f32 	%f2675, %f2676;
	mov.f32 	%f2676, %f2803;
	mov.u32 	%r2945, %r2946;
	mov.u32 	%r2946, %r3073;
$L__BB4_780:
	setp.geu.f32 	%p631, %f2677, %f2676;
	mov.f32 	%f2806, %f2676;
	mov.u32 	%r3076, %r2946;
	@%p631 bra 	$L__BB4_782;
	mov.f32 	%f2806, %f2677;
	mov.f32 	%f2677, %f2676;
	mov.u32 	%r3076, %r2947;
	mov.u32 	%r2947, %r2946;
$L__BB4_782:
	setp.geu.f32 	%p632, %f2678, %f2677;
	mov.f32 	%f2808, %f2677;
	mov.u32 	%r3078, %r2947;
	@%p632 bra 	$L__BB4_784;
	mov.f32 	%f2808, %f2678;
	mov.f32 	%f2678, %f2677;
	mov.u32 	%r3078, %r2948;
	mov.u32 	%r2948, %r2947;
$L__BB4_784:
	setp.geu.f32 	%p633, %f2679, %f2678;
	mov.f32 	%f2810, %f2678;
	mov.u32 	%r3080, %r2948;
	@%p633 bra 	$L__BB4_786;
	mov.f32 	%f2810, %f2679;
	mov.f32 	%f2679, %f2678;
	mov.u32 	%r3080, %r2949;
	mov.u32 	%r2949, %r2948;
$L__BB4_786:
	setp.geu.f32 	%p634, %f2680, %f2679;
	@%p634 bra 	$L__BB4_788;
	mov.f32 	%f3489, %f2680;
	mov.f32 	%f2680, %f2679;
	mov.u32 	%r3759, %r2950;
	mov.u32 	%r2950, %r2949;
	mov.f32 	%f2679, %f3489;
	mov.u32 	%r2949, %r3759;
$L__BB4_788:
	mov.u32 	%r1116, %r2950;
	mov.f32 	%f1106, %f2680;
	setp.geu.f32 	%p635, %f2681, %f1106;
	mov.f32 	%f2676, %f2806;
	mov.f32 	%f2677, %f2808;
	mov.f32 	%f2678, %f2810;
	mov.u32 	%r2946, %r3076;
	mov.u32 	%r2947, %r3078;
	mov.u32 	%r2948, %r3080;
	@%p635 bra 	$L__BB4_790;
	mov.f32 	%f2680, %f2681;
	mov.f32 	%f2681, %f1106;
	mov.u32 	%r2950, %r2951;
	mov.u32 	%r2951, %r1116;
$L__BB4_790:
	setp.gt.u32 	%p636, %r2, 7;
	mov.b32 	%r1943, %f2680;
	shfl.sync.down.b32	%r1944|%p637, %r1943, 8, 31, -1;
	mov.b32 	%f1115, %r1944;
	shfl.sync.down.b32	%r1125|%p638, %r2950, 8, 31, -1;
	setp.geu.f32 	%p639, %f2674, %f1115;
	or.pred  	%p640, %p636, %p639;
	@%p640 bra 	$L__BB4_805;
	setp.geu.f32 	%p641, %f2675, %f1115;
	mov.f32 	%f2674, %f1115;
	mov.f32 	%f2823, %f2675;
	mov.u32 	%r2944, %r1125;
	mov.u32 	%r3093, %r2945;
	@%p641 bra 	$L__BB4_793;
	mov.f32 	%f2674, %f2675;
	mov.f32 	%f2823, %f1115;
	mov.u32 	%r2944, %r2945;
	mov.u32 	%r3093, %r1125;
	mov.f32 	%f2675, %f2823;
	mov.u32 	%r2945, %r3093;
$L__BB4_793:
	setp.geu.f32 	%p642, %f2676, %f2823;
	@%p642 bra 	$L__BB4_795;
	mov.f32 	%f2675, %f2676;
	mov.f32 	%f2676, %f2823;
	mov.u32 	%r2945, %r2946;
	mov.u32 	%r2946, %r3093;
$L__BB4_795:
	setp.geu.f32 	%p643, %f2677, %f2676;
	mov.f32 	%f2826, %f2676;
	mov.u32 	%r3096, %r2946;
	@%p643 bra 	$L__BB4_797;
	mov.f32 	%f2826, %f2677;
	mov.f32 	%f2677, %f2676;
	mov.u32 	%r3096, %r2947;
	mov.u32 	%r2947, %r2946;
$L__BB4_797:
	setp.geu.f32 	%p644, %f2678, %f2677;
	mov.f32 	%f2828, %f2677;
	mov.u32 	%r3098, %r2947;
	@%p644 bra 	$L__BB4_799;
	mov.f32 	%f2828, %f2678;
	mov.f32 	%f2678, %f2677;
	mov.u32 	%r3098, %r2948;
	mov.u32 	%r2948, %r2947;
$L__BB4_799:
	setp.geu.f32 	%p645, %f2679, %f2678;
	mov.f32 	%f2830, %f2678;
	mov.u32 	%r3100, %r2948;
	@%p645 bra 	$L__BB4_801;
	mov.f32 	%f2830, %f2679;
	mov.f32 	%f2679, %f2678;
	mov.u32 	%r3100, %r2949;
	mov.u32 	%r2949, %r2948;
$L__BB4_801:
	setp.geu.f32 	%p646, %f2680, %f2679;
	@%p646 bra 	$L__BB4_803;
	mov.f32 	%f3490, %f2680;
	mov.f32 	%f2680, %f2679;
	mov.u32 	%r3760, %r2950;
	mov.u32 	%r2950, %r2949;
	mov.f32 	%f2679, %f3490;
	mov.u32 	%r2949, %r3760;
$L__BB4_803:
	mov.u32 	%r1137, %r2950;
	mov.f32 	%f1127, %f2680;
	setp.geu.f32 	%p647, %f2681, %f1127;
	mov.f32 	%f2676, %f2826;
	mov.f32 	%f2677, %f2828;
	mov.f32 	%f2678, %f2830;
	mov.u32 	%r2946, %r3096;
	mov.u32 	%r2947, %r3098;
	mov.u32 	%r2948, %r3100;
	@%p647 bra 	$L__BB4_805;
	mov.f32 	%f2680, %f2681;
	mov.f32 	%f2681, %f1127;
	mov.u32 	%r2950, %r2951;
	mov.u32 	%r2951, %r1137;
$L__BB4_805:
	setp.gt.u32 	%p648, %r2, 7;
	mov.b32 	%r1946, %f2679;
	shfl.sync.down.b32	%r1947|%p649, %r1946, 8, 31, -1;
	mov.b32 	%f1136, %r1947;
	shfl.sync.down.b32	%r1146|%p650, %r2949, 8, 31, -1;
	setp.geu.f32 	%p651, %f2674, %f1136;
	or.pred  	%p652, %p648, %p651;
	@%p652 bra 	$L__BB4_820;
	setp.geu.f32 	%p653, %f2675, %f1136;
	mov.f32 	%f2674, %f1136;
	mov.f32 	%f2843, %f2675;
	mov.u32 	%r2944, %r1146;
	mov.u32 	%r3113, %r2945;
	@%p653 bra 	$L__BB4_808;
	mov.f32 	%f2674, %f2675;
	mov.f32 	%f2843, %f1136;
	mov.u32 	%r2944, %r2945;
	mov.u32 	%r3113, %r1146;
	mov.f32 	%f2675, %f2843;
	mov.u32 	%r2945, %r3113;
$L__BB4_808:
	setp.geu.f32 	%p654, %f2676, %f2843;
	@%p654 bra 	$L__BB4_810;
	mov.f32 	%f2675, %f2676;
	mov.f32 	%f2676, %f2843;
	mov.u32 	%r2945, %r2946;
	mov.u32 	%r2946, %r3113;
$L__BB4_810:
	setp.geu.f32 	%p655, %f2677, %f2676;
	mov.f32 	%f2846, %f2676;
	mov.u32 	%r3116, %r2946;
	@%p655 bra 	$L__BB4_812;
	mov.f32 	%f2846, %f2677;
	mov.f32 	%f2677, %f2676;
	mov.u32 	%r3116, %r2947;
	mov.u32 	%r2947, %r2946;
$L__BB4_812:
	setp.geu.f32 	%p656, %f2678, %f2677;
	mov.f32 	%f2848, %f2677;
	mov.u32 	%r3118, %r2947;
	@%p656 bra 	$L__BB4_814;
	mov.f32 	%f2848, %f2678;
	mov.f32 	%f2678, %f2677;
	mov.u32 	%r3118, %r2948;
	mov.u32 	%r2948, %r2947;
$L__BB4_814:
	setp.geu.f32 	%p657, %f2679, %f2678;
	mov.f32 	%f2850, %f2678;
	mov.u32 	%r3120, %r2948;
	@%p657 bra 	$L__BB4_816;
	mov.f32 	%f2850, %f2679;
	mov.f32 	%f2679, %f2678;
	mov.u32 	%r3120, %r2949;
	mov.u32 	%r2949, %r2948;
$L__BB4_816:
	setp.geu.f32 	%p658, %f2680, %f2679;
	@%p658 bra 	$L__BB4_818;
	mov.f32 	%f3491, %f2680;
	mov.f32 	%f2680, %f2679;
	mov.u32 	%r3761, %r2950;
	mov.u32 	%r2950, %r2949;
	mov.f32 	%f2679, %f3491;
	mov.u32 	%r2949, %r3761;
$L__BB4_818:
	mov.u32 	%r1158, %r2950;
	mov.f32 	%f1148, %f2680;
	setp.geu.f32 	%p659, %f2681, %f1148;
	mov.f32 	%f2676, %f2846;
	mov.f32 	%f2677, %f2848;
	mov.f32 	%f2678, %f2850;
	mov.u32 	%r2946, %r3116;
	mov.u32 	%r2947, %r3118;
	mov.u32 	%r2948, %r3120;
	@%p659 bra 	$L__BB4_820;
	mov.f32 	%f2680, %f2681;
	mov.f32 	%f2681, %f1148;
	mov.u32 	%r2950, %r2951;
	mov.u32 	%r2951, %r1158;
$L__BB4_820:
	setp.gt.u32 	%p660, %r2, 7;
	mov.b32 	%r1949, %f2678;
	shfl.sync.down.b32	%r1950|%p661, %r1949, 8, 31, -1;
	mov.b32 	%f1157, %r1950;
	shfl.sync.down.b32	%r1167|%p662, %r2948, 8, 31, -1;
	setp.geu.f32 	%p663, %f2674, %f1157;
	or.pred  	%p664, %p660, %p663;
	@%p664 bra 	$L__BB4_835;
	setp.geu.f32 	%p665, %f2675, %f1157;
	mov.f32 	%f2674, %f1157;
	mov.f32 	%f2863, %f2675;
	mov.u32 	%r2944, %r1167;
	mov.u32 	%r3133, %r2945;
	@%p665 bra 	$L__BB4_823;
	mov.f32 	%f2674, %f2675;
	mov.f32 	%f2863, %f1157;
	mov.u32 	%r2944, %r2945;
	mov.u32 	%r3133, %r1167;
	mov.f32 	%f2675, %f2863;
	mov.u32 	%r2945, %r3133;
$L__BB4_823:
	setp.geu.f32 	%p666, %f2676, %f2863;
	@%p666 bra 	$L__BB4_825;
	mov.f32 	%f2675, %f2676;
	mov.f32 	%f2676, %f2863;
	mov.u32 	%r2945, %r2946;
	mov.u32 	%r2946, %r3133;
$L__BB4_825:
	setp.geu.f32 	%p667, %f2677, %f2676;
	mov.f32 	%f2866, %f2676;
	mov.u32 	%r3136, %r2946;
	@%p667 bra 	$L__BB4_827;
	mov.f32 	%f2866, %f2677;
	mov.f32 	%f2677, %f2676;
	mov.u32 	%r3136, %r2947;
	mov.u32 	%r2947, %r2946;
$L__BB4_827:
	setp.geu.f32 	%p668, %f2678, %f2677;
	mov.f32 	%f2868, %f2677;
	mov.u32 	%r3138, %r2947;
	@%p668 bra 	$L__BB4_829;
	mov.f32 	%f2868, %f2678;
	mov.f32 	%f2678, %f2677;
	mov.u32 	%r3138, %r2948;
	mov.u32 	%r2948, %r2947;
$L__BB4_829:
	setp.geu.f32 	%p669, %f2679, %f2678;
	mov.f32 	%f2870, %f2678;
	mov.u32 	%r3140, %r2948;
	@%p669 bra 	$L__BB4_831;
	mov.f32 	%f2870, %f2679;
	mov.f32 	%f2679, %f2678;
	mov.u32 	%r3140, %r2949;
	mov.u32 	%r2949, %r2948;
$L__BB4_831:
	setp.geu.f32 	%p670, %f2680, %f2679;
	@%p670 bra 	$L__BB4_833;
	mov.f32 	%f3492, %f2680;
	mov.f32 	%f2680, %f2679;
	mov.u32 	%r3762, %r2950;
	mov.u32 	%r2950, %r2949;
	mov.f32 	%f2679, %f3492;
	mov.u32 	%r2949, %r3762;
$L__BB4_833:
	mov.u32 	%r1179, %r2950;
	mov.f32 	%f1169, %f2680;
	setp.geu.f32 	%p671, %f2681, %f1169;
	mov.f32 	%f2676, %f2866;
	mov.f32 	%f2677, %f2868;
	mov.f32 	%f2678, %f2870;
	mov.u32 	%r2946, %r3136;
	mov.u32 	%r2947, %r3138;
	mov.u32 	%r2948, %r3140;
	@%p671 bra 	$L__BB4_835;
	mov.f32 	%f2680, %f2681;
	mov.f32 	%f2681, %f1169;
	mov.u32 	%r2950, %r2951;
	mov.u32 	%r2951, %r1179;
$L__BB4_835:
	setp.gt.u32 	%p672, %r2, 7;
	mov.b32 	%r1952, %f2677;
	shfl.sync.down.b32	%r1953|%p673, %r1952, 8, 31, -1;
	mov.b32 	%f1178, %r1953;
	shfl.sync.down.b32	%r1188|%p674, %r2947, 8, 31, -1;
	setp.geu.f32 	%p675, %f2674, %f1178;
	or.pred  	%p676, %p672, %p675;
	@%p676 bra 	$L__BB4_850;
	setp.geu.f32 	%p677, %f2675, %f1178;
	mov.f32 	%f2674, %f1178;
	mov.f32 	%f2883, %f2675;
	mov.u32 	%r2944, %r1188;
	mov.u32 	%r3153, %r2945;
	@%p677 bra 	$L__BB4_838;
	mov.f32 	%f2674, %f2675;
	mov.f32 	%f2883, %f1178;
	mov.u32 	%r2944, %r2945;
	mov.u32 	%r3153, %r1188;
	mov.f32 	%f2675, %f2883;
	mov.u32 	%r2945, %r3153;
$L__BB4_838:
	setp.geu.f32 	%p678, %f2676, %f2883;
	@%p678 bra 	$L__BB4_840;
	mov.f32 	%f2675, %f2676;
	mov.f32 	%f2676, %f2883;
	mov.u32 	%r2945, %r2946;
	mov.u32 	%r2946, %r3153;
$L__BB4_840:
	setp.geu.f32 	%p679, %f2677, %f2676;
	mov.f32 	%f2886, %f2676;
	mov.u32 	%r3156, %r2946;
	@%p679 bra 	$L__BB4_842;
	mov.f32 	%f2886, %f2677;
	mov.f32 	%f2677, %f2676;
	mov.u32 	%r3156, %r2947;
	mov.u32 	%r2947, %r2946;
$L__BB4_842:
	setp.geu.f32 	%p680, %f2678, %f2677;
	mov.f32 	%f2888, %f2677;
	mov.u32 	%r3158, %r2947;
	@%p680 bra 	$L__BB4_844;
	mov.f32 	%f2888, %f2678;
	mov.f32 	%f2678, %f2677;
	mov.u32 	%r3158, %r2948;
	mov.u32 	%r2948, %r2947;
$L__BB4_844:
	setp.geu.f32 	%p681, %f2679, %f2678;
	mov.f32 	%f2890, %f2678;
	mov.u32 	%r3160, %r2948;
	@%p681 bra 	$L__BB4_846;
	mov.f32 	%f2890, %f2679;
	mov.f32 	%f2679, %f2678;
	mov.u32 	%r3160, %r2949;
	mov.u32 	%r2949, %r2948;
$L__BB4_846:
	setp.geu.f32 	%p682, %f2680, %f2679;
	@%p682 bra 	$L__BB4_848;
	mov.f32 	%f3493, %f2680;
	mov.f32 	%f2680, %f2679;
	mov.u32 	%r3763, %r2950;
	mov.u32 	%r2950, %r2949;
	mov.f32 	%f2679, %f3493;
	mov.u32 	%r2949, %r3763;
$L__BB4_848:
	mov.u32 	%r1200, %r2950;
	mov.f32 	%f1190, %f2680;
	setp.geu.f32 	%p683, %f2681, %f1190;
	mov.f32 	%f2676, %f2886;
	mov.f32 	%f2677, %f2888;
	mov.f32 	%f2678, %f2890;
	mov.u32 	%r2946, %r3156;
	mov.u32 	%r2947, %r3158;
	mov.u32 	%r2948, %r3160;
	@%p683 bra 	$L__BB4_850;
	mov.f32 	%f2680, %f2681;
	mov.f32 	%f2681, %f1190;
	mov.u32 	%r2950, %r2951;
	mov.u32 	%r2951, %r1200;
$L__BB4_850:
	setp.gt.u32 	%p684, %r2, 7;
	mov.b32 	%r1955, %f2676;
	shfl.sync.down.b32	%r1956|%p685, %r1955, 8, 31, -1;
	mov.b32 	%f1199, %r1956;
	shfl.sync.down.b32	%r1209|%p686, %r2946, 8, 31, -1;
	setp.geu.f32 	%p687, %f2674, %f1199;
	or.pred  	%p688, %p684, %p687;
	@%p688 bra 	$L__BB4_865;
	setp.geu.f32 	%p689, %f2675, %f1199;
	mov.f32 	%f2674, %f1199;
	mov.f32 	%f2903, %f2675;
	mov.u32 	%r2944, %r1209;
	mov.u32 	%r3173, %r2945;
	@%p689 bra 	$L__BB4_853;
	mov.f32 	%f2674, %f2675;
	mov.f32 	%f2903, %f1199;
	mov.u32 	%r2944, %r2945;
	mov.u32 	%r3173, %r1209;
	mov.f32 	%f2675, %f2903;
	mov.u32 	%r2945, %r3173;
$L__BB4_853:
	setp.geu.f32 	%p690, %f2676, %f2903;
	@%p690 bra 	$L__BB4_855;
	mov.f32 	%f2675, %f2676;
	mov.f32 	%f2676, %f2903;
	mov.u32 	%r2945, %r2946;
	mov.u32 	%r2946, %r3173;
$L__BB4_855:
	setp.geu.f32 	%p691, %f2677, %f2676;
	mov.f32 	%f2906, %f2676;
	mov.u32 	%r3176, %r2946;
	@%p691 bra 	$L__BB4_857;
	mov.f32 	%f2906, %f2677;
	mov.f32 	%f2677, %f2676;
	mov.u32 	%r3176, %r2947;
	mov.u32 	%r2947, %r2946;
$L__BB4_857:
	setp.geu.f32 	%p692, %f2678, %f2677;
	mov.f32 	%f2908, %f2677;
	mov.u32 	%r3178, %r2947;
	@%p692 bra 	$L__BB4_859;
	mov.f32 	%f2908, %f2678;
	mov.f32 	%f2678, %f2677;
	mov.u32 	%r3178, %r2948;
	mov.u32 	%r2948, %r2947;
$L__BB4_859:
	setp.geu.f32 	%p693, %f2679, %f2678;
	mov.f32 	%f2910, %f2678;
	mov.u32 	%r3180, %r2948;
	@%p693 bra 	$L__BB4_861;
	mov.f32 	%f2910, %f2679;
	mov.f32 	%f2679, %f2678;
	mov.u32 	%r3180, %r2949;
	mov.u32 	%r2949, %r2948;
$L__BB4_861:
	setp.geu.f32 	%p694, %f2680, %f2679;
	@%p694 bra 	$L__BB4_863;
	mov.f32 	%f3494, %f2680;
	mov.f32 	%f2680, %f2679;
	mov.u32 	%r3764, %r2950;
	mov.u32 	%r2950, %r2949;
	mov.f32 	%f2679, %f3494;
	mov.u32 	%r2949, %r3764;
$L__BB4_863:
	mov.u32 	%r1221, %r2950;
	mov.f32 	%f1211, %f2680;
	setp.geu.f32 	%p695, %f2681, %f1211;
	mov.f32 	%f2676, %f2906;
	mov.f32 	%f2677, %f2908;
	mov.f32 	%f2678, %f2910;
	mov.u32 	%r2946, %r3176;
	mov.u32 	%r2947, %r3178;
	mov.u32 	%r2948, %r3180;
	@%p695 bra 	$L__BB4_865;
	mov.f32 	%f2680, %f2681;
	mov.f32 	%f2681, %f1211;
	mov.u32 	%r2950, %r2951;
	mov.u32 	%r2951, %r1221;
$L__BB4_865:
	setp.gt.u32 	%p696, %r2, 7;
	mov.b32 	%r1958, %f2675;
	shfl.sync.down.b32	%r1959|%p697, %r1958, 8, 31, -1;
	mov.b32 	%f1220, %r1959;
	shfl.sync.down.b32	%r1230|%p698, %r2945, 8, 31, -1;
	setp.geu.f32 	%p699, %f2674, %f1220;
	or.pred  	%p700, %p696, %p699;
	@%p700 bra 	$L__BB4_880;
	setp.geu.f32 	%p701, %f2675, %f1220;
	mov.f32 	%f2674, %f1220;
	mov.f32 	%f2923, %f2675;
	mov.u32 	%r2944, %r1230;
	mov.u32 	%r3193, %r2945;
	@%p701 bra 	$L__BB4_868;
	mov.f32 	%f2674, %f2675;
	mov.f32 	%f2923, %f1220;
	mov.u32 	%r2944, %r2945;
	mov.u32 	%r3193, %r1230;
	mov.f32 	%f2675, %f2923;
	mov.u32 	%r2945, %r3193;
$L__BB4_868:
	setp.geu.f32 	%p702, %f2676, %f2923;
	@%p702 bra 	$L__BB4_870;
	mov.f32 	%f2675, %f2676;
	mov.f32 	%f2676, %f2923;
	mov.u32 	%r2945, %r2946;
	mov.u32 	%r2946, %r3193;
$L__BB4_870:
	setp.geu.f32 	%p703, %f2677, %f2676;
	mov.f32 	%f2926, %f2676;
	mov.u32 	%r3196, %r2946;
	@%p703 bra 	$L__BB4_872;
	mov.f32 	%f2926, %f2677;
	mov.f32 	%f2677, %f2676;
	mov.u32 	%r3196, %r2947;
	mov.u32 	%r2947, %r2946;
$L__BB4_872:
	setp.geu.f32 	%p704, %f2678, %f2677;
	mov.f32 	%f2928, %f2677;
	mov.u32 	%r3198, %r2947;
	@%p704 bra 	$L__BB4_874;
	mov.f32 	%f2928, %f2678;
	mov.f32 	%f2678, %f2677;
	mov.u32 	%r3198, %r2948;
	mov.u32 	%r2948, %r2947;
$L__BB4_874:
	setp.geu.f32 	%p705, %f2679, %f2678;
	mov.f32 	%f2930, %f2678;
	mov.u32 	%r3200, %r2948;
	@%p705 bra 	$L__BB4_876;
	mov.f32 	%f2930, %f2679;
	mov.f32 	%f2679, %f2678;
	mov.u32 	%r3200, %r2949;
	mov.u32 	%r2949, %r2948;
$L__BB4_876:
	setp.geu.f32 	%p706, %f2680, %f2679;
	@%p706 bra 	$L__BB4_878;
	mov.f32 	%f3495, %f2680;
	mov.f32 	%f2680, %f2679;
	mov.u32 	%r3765, %r2950;
	mov.u32 	%r2950, %r2949;
	mov.f32 	%f2679, %f3495;
	mov.u32 	%r2949, %r3765;
$L__BB4_878:
	mov.u32 	%r1242, %r2950;
	mov.f32 	%f1232, %f2680;
	setp.geu.f32 	%p707, %f2681, %f1232;
	mov.f32 	%f2676, %f2926;
	mov.f32 	%f2677, %f2928;
	mov.f32 	%f2678, %f2930;
	mov.u32 	%r2946, %r3196;
	mov.u32 	%r2947, %r3198;
	mov.u32 	%r2948, %r3200;
	@%p707 bra 	$L__BB4_880;
	mov.f32 	%f2680, %f2681;
	mov.f32 	%f2681, %f1232;
	mov.u32 	%r2950, %r2951;
	mov.u32 	%r2951, %r1242;
$L__BB4_880:
	setp.gt.u32 	%p708, %r2, 7;
	mov.b32 	%r1961, %f2674;
	shfl.sync.down.b32	%r1962|%p709, %r1961, 8, 31, -1;
	mov.b32 	%f1241, %r1962;
	shfl.sync.down.b32	%r1251|%p710, %r2944, 8, 31, -1;
	setp.geu.f32 	%p711, %f2674, %f1241;
	or.pred  	%p712, %p708, %p711;
	@%p712 bra 	$L__BB4_895;
	setp.geu.f32 	%p713, %f2675, %f1241;
	mov.f32 	%f2674, %f1241;
	mov.f32 	%f2943, %f2675;
	mov.u32 	%r2944, %r1251;
	mov.u32 	%r3213, %r2945;
	@%p713 bra 	$L__BB4_883;
	mov.f32 	%f2674, %f2675;
	mov.f32 	%f2943, %f1241;
	mov.u32 	%r2944, %r2945;
	mov.u32 	%r3213, %r1251;
	mov.f32 	%f2675, %f2943;
	mov.u32 	%r2945, %r3213;
$L__BB4_883:
	setp.geu.f32 	%p714, %f2676, %f2943;
	@%p714 bra 	$L__BB4_885;
	mov.f32 	%f2675, %f2676;
	mov.f32 	%f2676, %f2943;
	mov.u32 	%r2945, %r2946;
	mov.u32 	%r2946, %r3213;
$L__BB4_885:
	setp.geu.f32 	%p715, %f2677, %f2676;
	mov.f32 	%f2946, %f2676;
	mov.u32 	%r3216, %r2946;
	@%p715 bra 	$L__BB4_887;
	mov.f32 	%f2946, %f2677;
	mov.f32 	%f2677, %f2676;
	mov.u32 	%r3216, %r2947;
	mov.u32 	%r2947, %r2946;
$L__BB4_887:
	setp.geu.f32 	%p716, %f2678, %f2677;
	mov.f32 	%f2948, %f2677;
	mov.u32 	%r3218, %r2947;
	@%p716 bra 	$L__BB4_889;
	mov.f32 	%f2948, %f2678;
	mov.f32 	%f2678, %f2677;
	mov.u32 	%r3218, %r2948;
	mov.u32 	%r2948, %r2947;
$L__BB4_889:
	setp.geu.f32 	%p717, %f2679, %f2678;
	mov.f32 	%f2950, %f2678;
	mov.u32 	%r3220, %r2948;
	@%p717 bra 	$L__BB4_891;
	mov.f32 	%f2950, %f2679;
	mov.f32 	%f2679, %f2678;
	mov.u32 	%r3220, %r2949;
	mov.u32 	%r2949, %r2948;
$L__BB4_891:
	setp.geu.f32 	%p718, %f2680, %f2679;
	@%p718 bra 	$L__BB4_893;
	mov.f32 	%f3496, %f2680;
	mov.f32 	%f2680, %f2679;
	mov.u32 	%r3766, %r2950;
	mov.u32 	%r2950, %r2949;
	mov.f32 	%f2679, %f3496;
	mov.u32 	%r2949, %r3766;
$L__BB4_893:
	mov.u32 	%r1263, %r2950;
	mov.f32 	%f1253, %f2680;
	setp.geu.f32 	%p719, %f2681, %f1253;
	mov.f32 	%f2676, %f2946;
	mov.f32 	%f2677, %f2948;
	mov.f32 	%f2678, %f2950;
	mov.u32 	%r2946, %r3216;
	mov.u32 	%r2947, %r3218;
	mov.u32 	%r2948, %r3220;
	@%p719 bra 	$L__BB4_895;
	mov.f32 	%f2680, %f2681;
	mov.f32 	%f2681, %f1253;
	mov.u32 	%r2950, %r2951;
	mov.u32 	%r2951, %r1263;
$L__BB4_895:
	setp.gt.u32 	%p720, %r2, 3;
	mov.b32 	%r1964, %f2681;
	shfl.sync.down.b32	%r1965|%p721, %r1964, 4, 31, -1;
	mov.b32 	%f1262, %r1965;
	shfl.sync.down.b32	%r1272|%p722, %r2951, 4, 31, -1;
	setp.geu.f32 	%p723, %f2674, %f1262;
	or.pred  	%p724, %p720, %p723;
	@%p724 bra 	$L__BB4_910;
	setp.geu.f32 	%p725, %f2675, %f1262;
	mov.f32 	%f2674, %f1262;
	mov.f32 	%f2963, %f2675;
	mov.u32 	%r2944, %r1272;
	mov.u32 	%r3233, %r2945;
	@%p725 bra 	$L__BB4_898;
	mov.f32 	%f2674, %f2675;
	mov.f32 	%f2963, %f1262;
	mov.u32 	%r2944, %r2945;
	mov.u32 	%r3233, %r1272;
	mov.f32 	%f2675, %f2963;
	mov.u32 	%r2945, %r3233;
$L__BB4_898:
	setp.geu.f32 	%p726, %f2676, %f2963;
	@%p726 bra 	$L__BB4_900;
	mov.f32 	%f2675, %f2676;
	mov.f32 	%f2676, %f2963;
	mov.u32 	%r2945, %r2946;
	mov.u32 	%r2946, %r3233;
$L__BB4_900:
	setp.geu.f32 	%p727, %f2677, %f2676;
	mov.f32 	%f2966, %f2676;
	mov.u32 	%r3236, %r2946;
	@%p727 bra 	$L__BB4_902;
	mov.f32 	%f2966, %f2677;
	mov.f32 	%f2677, %f2676;
	mov.u32 	%r3236, %r2947;
	mov.u32 	%r2947, %r2946;
$L__BB4_902:
	setp.geu.f32 	%p728, %f2678, %f2677;
	mov.f32 	%f2968, %f2677;
	mov.u32 	%r3238, %r2947;
	@%p728 bra 	$L__BB4_904;
	mov.f32 	%f2968, %f2678;
	mov.f32 	%f2678, %f2677;
	mov.u32 	%r3238, %r2948;
	mov.u32 	%r2948, %r2947;
$L__BB4_904:
	setp.geu.f32 	%p729, %f2679, %f2678;
	mov.f32 	%f2970, %f2678;
	mov.u32 	%r3240, %r2948;
	@%p729 bra 	$L__BB4_906;
	mov.f32 	%f2970, %f2679;
	mov.f32 	%f2679, %f2678;
	mov.u32 	%r3240, %r2949;
	mov.u32 	%r2949, %r2948;
$L__BB4_906:
	setp.geu.f32 	%p730, %f2680, %f2679;
	@%p730 bra 	$L__BB4_908;
	mov.f32 	%f3497, %f2680;
	mov.f32 	%f2680, %f2679;
	mov.u32 	%r3767, %r2950;
	mov.u32 	%r2950, %r2949;
	mov.f32 	%f2679, %f3497;
	mov.u32 	%r2949, %r3767;
$L__BB4_908:
	mov.u32 	%r1284, %r2950;
	mov.f32 	%f1274, %f2680;
	setp.geu.f32 	%p731, %f2681, %f1274;
	mov.f32 	%f2676, %f2966;
	mov.f32 	%f2677, %f2968;
	mov.f32 	%f2678, %f2970;
	mov.u32 	%r2946, %r3236;
	mov.u32 	%r2947, %r3238;
	mov.u32 	%r2948, %r3240;
	@%p731 bra 	$L__BB4_910;
	mov.f32 	%f2680, %f2681;
	mov.f32 	%f2681, %f1274;
	mov.u32 	%r2950, %r2951;
	mov.u32 	%r2951, %r1284;
$L__BB4_910:
	setp.gt.u32 	%p732, %r2, 3;
	mov.b32 	%r1967, %f2680;
	shfl.sync.down.b32	%r1968|%p733, %r1967, 4, 31, -1;
	mov.b32 	%f1283, %r1968;
	shfl.sync.down.b32	%r1293|%p734, %r2950, 4, 31, -1;
	setp.geu.f32 	%p735, %f2674, %f1283;
	or.pred  	%p736, %p732, %p735;
	@%p736 bra 	$L__BB4_925;
	setp.geu.f32 	%p737, %f2675, %f1283;
	mov.f32 	%f2674, %f1283;
	mov.f32 	%f2983, %f2675;
	mov.u32 	%r2944, %r1293;
	mov.u32 	%r3253, %r2945;
	@%p737 bra 	$L__BB4_913;
	mov.f32 	%f2674, %f2675;
	mov.f32 	%f2983, %f1283;
	mov.u32 	%r2944, %r2945;
	mov.u32 	%r3253, %r1293;
	mov.f32 	%f2675, %f2983;
	mov.u32 	%r2945, %r3253;
$L__BB4_913:
	setp.geu.f32 	%p738, %f2676, %f2983;
	@%p738 bra 	$L__BB4_915;
	mov.f32 	%f2675, %f2676;
	mov.f32 	%f2676, %f2983;
	mov.u32 	%r2945, %r2946;
	mov.u32 	%r2946, %r3253;
$L__BB4_915:
	setp.geu.f32 	%p739, %f2677, %f2676;
	mov.f32 	%f2986, %f2676;
	mov.u32 	%r3256, %r2946;
	@%p739 bra 	$L__BB4_917;
	mov.f32 	%f2986, %f2677;
	mov.f32 	%f2677, %f2676;
	mov.u32 	%r3256, %r2947;
	mov.u32 	%r2947, %r2946;
$L__BB4_917:
	setp.geu.f32 	%p740, %f2678, %f2677;
	mov.f32 	%f2988, %f2677;
	mov.u32 	%r3258, %r2947;
	@%p740 bra 	$L__BB4_919;
	mov.f32 	%f2988, %f2678;
	mov.f32 	%f2678, %f2677;
	mov.u32 	%r3258, %r2948;
	mov.u32 	%r2948, %r2947;
$L__BB4_919:
	setp.geu.f32 	%p741, %f2679, %f2678;
	mov.f32 	%f2990, %f2678;
	mov.u32 	%r3260, %r2948;
	@%p741 bra 	$L__BB4_921;
	mov.f32 	%f2990, %f2679;
	mov.f32 	%f2679, %f2678;
	mov.u32 	%r3260, %r2949;
	mov.u32 	%r2949, %r2948;
$L__BB4_921:
	setp.geu.f32 	%p742, %f2680, %f2679;
	@%p742 bra 	$L__BB4_923;
	mov.f32 	%f3498, %f2680;
	mov.f32 	%f2680, %f2679;
	mov.u32 	%r3768, %r2950;
	mov.u32 	%r2950, %r2949;
	mov.f32 	%f2679, %f3498;
	mov.u32 	%r2949, %r3768;
$L__BB4_923:
	mov.u32 	%r1305, %r2950;
	mov.f32 	%f1295, %f2680;
	setp.geu.f32 	%p743, %f2681, %f1295;
	mov.f32 	%f2676, %f2986;
	mov.f32 	%f2677, %f2988;
	mov.f32 	%f2678, %f2990;
	mov.u32 	%r2946, %r3256;
	mov.u32 	%r2947, %r3258;
	mov.u32 	%r2948, %r3260;
	@%p743 bra 	$L__BB4_925;
	mov.f32 	%f2680, %f2681;
	mov.f32 	%f2681, %f1295;
	mov.u32 	%r2950, %r2951;
	mov.u32 	%r2951, %r1305;
$L__BB4_925:
	setp.gt.u32 	%p744, %r2, 3;
	mov.b32 	%r1970, %f2679;
	shfl.sync.down.b32	%r1971|%p745, %r1970, 4, 31, -1;
	mov.b32 	%f1304, %r1971;
	shfl.sync.down.b32	%r1314|%p746, %r2949, 4, 31, -1;
	setp.geu.f32 	%p747, %f2674, %f1304;
	or.pred  	%p748, %p744, %p747;
	@%p748 bra 	$L__BB4_940;
	setp.geu.f32 	%p749, %f2675, %f1304;
	mov.f32 	%f2674, %f1304;
	mov.f32 	%f3003, %f2675;
	mov.u32 	%r2944, %r1314;
	mov.u32 	%r3273, %r2945;
	@%p749 bra 	$L__BB4_928;
	mov.f32 	%f2674, %f2675;
	mov.f32 	%f3003, %f1304;
	mov.u32 	%r2944, %r2945;
	mov.u32 	%r3273, %r1314;
	mov.f32 	%f2675, %f3003;
	mov.u32 	%r2945, %r3273;
$L__BB4_928:
	setp.geu.f32 	%p750, %f2676, %f3003;
	@%p750 bra 	$L__BB4_930;
	mov.f32 	%f2675, %f2676;
	mov.f32 	%f2676, %f3003;
	mov.u32 	%r2945, %r2946;
	mov.u32 	%r2946, %r3273;
$L__BB4_930:
	setp.geu.f32 	%p751, %f2677, %f2676;
	mov.f32 	%f3006, %f2676;
	mov.u32 	%r3276, %r2946;
	@%p751 bra 	$L__BB4_932;
	mov.f32 	%f3006, %f2677;
	mov.f32 	%f2677, %f2676;
	mov.u32 	%r3276, %r2947;
	mov.u32 	%r2947, %r2946;
$L__BB4_932:
	setp.geu.f32 	%p752, %f2678, %f2677;
	mov.f32 	%f3008, %f2677;
	mov.u32 	%r3278, %r2947;
	@%p752 bra 	$L__BB4_934;
	mov.f32 	%f3008, %f2678;
	mov.f32 	%f2678, %f2677;
	mov.u32 	%r3278, %r2948;
	mov.u32 	%r2948, %r2947;
$L__BB4_934:
	setp.geu.f32 	%p753, %f2679, %f2678;
	mov.f32 	%f3010, %f2678;
	mov.u32 	%r3280, %r2948;
	@%p753 bra 	$L__BB4_936;
	mov.f32 	%f3010, %f2679;
	mov.f32 	%f2679, %f2678;
	mov.u32 	%r3280, %r2949;
	mov.u32 	%r2949, %r2948;
$L__BB4_936:
	setp.geu.f32 	%p754, %f2680, %f2679;
	@%p754 bra 	$L__BB4_938;
	mov.f32 	%f3499, %f2680;
	mov.f32 	%f2680, %f2679;
	mov.u32 	%r3769, %r2950;
	mov.u32 	%r2950, %r2949;
	mov.f32 	%f2679, %f3499;
	mov.u32 	%r2949, %r3769;
$L__BB4_938:
	mov.u32 	%r1326, %r2950;
	mov.f32 	%f1316, %f2680;
	setp.geu.f32 	%p755, %f2681, %f1316;
	mov.f32 	%f2676, %f3006;
	mov.f32 	%f2677, %f3008;
	mov.f32 	%f2678, %f3010;
	mov.u32 	%r2946, %r3276;
	mov.u32 	%r2947, %r3278;
	mov.u32 	%r2948, %r3280;
	@%p755 bra 	$L__BB4_940;
	mov.f32 	%f2680, %f2681;
	mov.f32 	%f2681, %f1316;
	mov.u32 	%r2950, %r2951;
	mov.u32 	%r2951, %r1326;
$L__BB4_940:
	setp.gt.u32 	%p756, %r2, 3;
	mov.b32 	%r1973, %f2678;
	shfl.sync.down.b32	%r1974|%p757, %r1973, 4, 31, -1;
	mov.b32 	%f1325, %r1974;
	shfl.sync.down.b32	%r1335|%p758, %r2948, 4, 31, -1;
	setp.geu.f32 	%p759, %f2674, %f1325;
	or.pred  	%p760, %p756, %p759;
	@%p760 bra 	$L__BB4_955;
	setp.geu.f32 	%p761, %f2675, %f1325;
	mov.f32 	%f2674, %f1325;
	mov.f32 	%f3023, %f2675;
	mov.u32 	%r2944, %r1335;
	mov.u32 	%r3293, %r2945;
	@%p761 bra 	$L__BB4_943;
	mov.f32 	%f2674, %f2675;
	mov.f32 	%f3023, %f1325;
	mov.u32 	%r2944, %r2945;
	mov.u32 	%r3293, %r1335;
	mov.f32 	%f2675, %f3023;
	mov.u32 	%r2945, %r3293;
$L__BB4_943:
	setp.geu.f32 	%p762, %f2676, %f3023;
	@%p762 bra 	$L__BB4_945;
	mov.f32 	%f2675, %f2676;
	mov.f32 	%f2676, %f3023;
	mov.u32 	%r2945, %r2946;
	mov.u32 	%r2946, %r3293;
$L__BB4_945:
	setp.geu.f32 	%p763, %f2677, %f2676;
	mov.f32 	%f3026, %f2676;
	mov.u32 	%r3296, %r2946;
	@%p763 bra 	$L__BB4_947;
	mov.f32 	%f3026, %f2677;
	mov.f32 	%f2677, %f2676;
	mov.u32 	%r3296, %r2947;
	mov.u32 	%r2947, %r2946;
$L__BB4_947:
	setp.geu.f32 	%p764, %f2678, %f2677;
	mov.f32 	%f3028, %f2677;
	mov.u32 	%r3298, %r2947;
	@%p764 bra 	$L__BB4_949;
	mov.f32 	%f3028, %f2678;
	mov.f32 	%f2678, %f2677;
	mov.u32 	%r3298, %r2948;
	mov.u32 	%r2948, %r2947;
$L__BB4_949:
	setp.geu.f32 	%p765, %f2679, %f2678;
	mov.f32 	%f3030, %f2678;
	mov.u32 	%r3300, %r2948;
	@%p765 bra 	$L__BB4_951;
	mov.f32 	%f3030, %f2679;
	mov.f32 	%f2679, %f2678;
	mov.u32 	%r3300, %r2949;
	mov.u32 	%r2949, %r2948;
$L__BB4_951:
	setp.geu.f32 	%p766, %f2680, %f2679;
	@%p766 bra 	$L__BB4_953;
	mov.f32 	%f3500, %f2680;
	mov.f32 	%f2680, %f2679;
	mov.u32 	%r3770, %r2950;
	mov.u32 	%r2950, %r2949;
	mov.f32 	%f2679, %f3500;
	mov.u32 	%r2949, %r3770;
$L__BB4_953:
	mov.u32 	%r1347, %r2950;
	mov.f32 	%f1337, %f2680;
	setp.geu.f32 	%p767, %f2681, %f1337;
	mov.f32 	%f2676, %f3026;
	mov.f32 	%f2677, %f3028;
	mov.f32 	%f2678, %f3030;
	mov.u32 	%r2946, %r3296;
	mov.u32 	%r2947, %r3298;
	mov.u32 	%r2948, %r3300;
	@%p767 bra 	$L__BB4_955;
	mov.f32 	%f2680, %f2681;
	mov.f32 	%f2681, %f1337;
	mov.u32 	%r2950, %r2951;
	mov.u32 	%r2951, %r1347;
$L__BB4_955:
	setp.gt.u32 	%p768, %r2, 3;
	mov.b32 	%r1976, %f2677;
	shfl.sync.down.b32	%r1977|%p769, %r1976, 4, 31, -1;
	mov.b32 	%f1346, %r1977;
	shfl.sync.down.b32	%r1356|%p770, %r2947, 4, 31, -1;
	setp.geu.f32 	%p771, %f2674, %f1346;
	or.pred  	%p772, %p768, %p771;
	@%p772 bra 	$L__BB4_970;
	setp.geu.f32 	%p773, %f2675, %f1346;
	mov.f32 	%f2674, %f1346;
	mov.f32 	%f3043, %f2675;
	mov.u32 	%r2944, %r1356;
	mov.u32 	%r3313, %r2945;
	@%p773 bra 	$L__BB4_958;
	mov.f32 	%f2674, %f2675;
	mov.f32 	%f3043, %f1346;
	mov.u32 	%r2944, %r2945;
	mov.u32 	%r3313, %r1356;
	mov.f32 	%f2675, %f3043;
	mov.u32 	%r2945, %r3313;
$L__BB4_958:
	setp.geu.f32 	%p774, %f2676, %f3043;
	@%p774 bra 	$L__BB4_960;
	mov.f32 	%f2675, %f2676;
	mov.f32 	%f2676, %f3043;
	mov.u32 	%r2945, %r2946;
	mov.u32 	%r2946, %r3313;
$L__BB4_960:
	setp.geu.f32 	%p775, %f2677, %f2676;
	mov.f32 	%f3046, %f2676;
	mov.u32 	%r3316, %r2946;
	@%p775 bra 	$L__BB4_962;
	mov.f32 	%f3046, %f2677;
	mov.f32 	%f2677, %f2676;
	mov.u32 	%r3316, %r2947;
	mov.u32 	%r2947, %r2946;
$L__BB4_962:
	setp.geu.f32 	%p776, %f2678, %f2677;
	mov.f32 	%f3048, %f2677;
	mov.u32 	%r3318, %r2947;
	@%p776 bra 	$L__BB4_964;
	mov.f32 	%f3048, %f2678;
	mov.f32 	%f2678, %f2677;
	mov.u32 	%r3318, %r2948;
	mov.u32 	%r2948, %r2947;
$L__BB4_964:
	setp.geu.f32 	%p777, %f2679, %f2678;
	mov.f32 	%f3050, %f2678;
	mov.u32 	%r3320, %r2948;
	@%p777 bra 	$L__BB4_966;
	mov.f32 	%f3050, %f2679;
	mov.f32 	%f2679, %f2678;
	mov.u32 	%r3320, %r2949;
	mov.u32 	%r2949, %r2948;
$L__BB4_966:
	setp.geu.f32 	%p778, %f2680, %f2679;
	@%p778 bra 	$L__BB4_968;
	mov.f32 	%f3501, %f2680;
	mov.f32 	%f2680, %f2679;
	mov.u32 	%r3771, %r2950;
	mov.u32 	%r2950, %r2949;
	mov.f32 	%f2679, %f3501;
	mov.u32 	%r2949, %r3771;
$L__BB4_968:
	mov.u32 	%r1368, %r2950;
	mov.f32 	%f1358, %f2680;
	setp.geu.f32 	%p779, %f2681, %f1358;
	mov.f32 	%f2676, %f3046;
	mov.f32 	%f2677, %f3048;
	mov.f32 	%f2678, %f3050;
	mov.u32 	%r2946, %r3316;
	mov.u32 	%r2947, %r3318;
	mov.u32 	%r2948, %r3320;
	@%p779 bra 	$L__BB4_970;
	mov.f32 	%f2680, %f2681;
	mov.f32 	%f2681, %f1358;
	mov.u32 	%r2950, %r2951;
	mov.u32 	%r2951, %r1368;
$L__BB4_970:
	setp.gt.u32 	%p780, %r2, 3;
	mov.b32 	%r1979, %f2676;
	shfl.sync.down.b32	%r1980|%p781, %r1979, 4, 31, -1;
	mov.b32 	%f1367, %r1980;
	shfl.sync.down.b32	%r1377|%p782, %r2946, 4, 31, -1;
	setp.geu.f32 	%p783, %f2674, %f1367;
	or.pred  	%p784, %p780, %p783;
	@%p784 bra 	$L__BB4_985;
	setp.geu.f32 	%p785, %f2675, %f1367;
	mov.f32 	%f2674, %f1367;
	mov.f32 	%f3063, %f2675;
	mov.u32 	%r2944, %r1377;
	mov.u32 	%r3333, %r2945;
	@%p785 bra 	$L__BB4_973;
	mov.f32 	%f2674, %f2675;
	mov.f32 	%f3063, %f1367;
	mov.u32 	%r2944, %r2945;
	mov.u32 	%r3333, %r1377;
	mov.f32 	%f2675, %f3063;
	mov.u32 	%r2945, %r3333;
$L__BB4_973:
	setp.geu.f32 	%p786, %f2676, %f3063;
	@%p786 bra 	$L__BB4_975;
	mov.f32 	%f2675, %f2676;
	mov.f32 	%f2676, %f3063;
	mov.u32 	%r2945, %r2946;
	mov.u32 	%r2946, %r3333;
$L__BB4_975:
	setp.geu.f32 	%p787, %f2677, %f2676;
	mov.f32 	%f3066, %f2676;
	mov.u32 	%r3336, %r2946;
	@%p787 bra 	$L__BB4_977;
	mov.f32 	%f3066, %f2677;
	mov.f32 	%f2677, %f2676;
	mov.u32 	%r3336, %r2947;
	mov.u32 	%r2947, %r2946;
$L__BB4_977:
	setp.geu.f32 	%p788, %f2678, %f2677;
	mov.f32 	%f3068, %f2677;
	mov.u32 	%r3338, %r2947;
	@%p788 bra 	$L__BB4_979;
	mov.f32 	%f3068, %f2678;
	mov.f32 	%f2678, %f2677;
	mov.u32 	%r3338, %r2948;
	mov.u32 	%r2948, %r2947;
$L__BB4_979:
	setp.geu.f32 	%p789, %f2679, %f2678;
	mov.f32 	%f3070, %f2678;
	mov.u32 	%r3340, %r2948;
	@%p789 bra 	$L__BB4_981;
	mov.f32 	%f3070, %f2679;
	mov.f32 	%f2679, %f2678;
	mov.u32 	%r3340, %r2949;
	mov.u32 	%r2949, %r2948;
$L__BB4_981:
	setp.geu.f32 	%p790, %f2680, %f2679;
	@%p790 bra 	$L__BB4_983;
	mov.f32 	%f3502, %f2680;
	mov.f32 	%f2680, %f2679;
	mov.u32 	%r3772, %r2950;
	mov.u32 	%r2950, %r2949;
	mov.f32 	%f2679, %f3502;
	mov.u32 	%r2949, %r3772;
$L__BB4_983:
	mov.u32 	%r1389, %r2950;
	mov.f32 	%f1379, %f2680;
	setp.geu.f32 	%p791, %f2681, %f1379;
	mov.f32 	%f2676, %f3066;
	mov.f32 	%f2677, %f3068;
	mov.f32 	%f2678, %f3070;
	mov.u32 	%r2946, %r3336;
	mov.u32 	%r2947, %r3338;
	mov.u32 	%r2948, %r3340;
	@%p791 bra 	$L__BB4_985;
	mov.f32 	%f2680, %f2681;
	mov.f32 	%f2681, %f1379;
	mov.u32 	%r2950, %r2951;
	mov.u32 	%r2951, %r1389;
$L__BB4_985:
	setp.gt.u32 	%p792, %r2, 3;
	mov.b32 	%r1982, %f2675;
	shfl.sync.down.b32	%r1983|%p793, %r1982, 4, 31, -1;
	mov.b32 	%f1388, %r1983;
	shfl.sync.down.b32	%r1398|%p794, %r2945, 4, 31, -1;
	setp.geu.f32 	%p795, %f2674, %f1388;
	or.pred  	%p796, %p792, %p795;
	@%p796 bra 	$L__BB4_1000;
	setp.geu.f32 	%p797, %f2675, %f1388;
	mov.f32 	%f2674, %f1388;
	mov.f32 	%f3083, %f2675;
	mov.u32 	%r2944, %r1398;
	mov.u32 	%r3353, %r2945;
	@%p797 bra 	$L__BB4_988;
	mov.f32 	%f2674, %f2675;
	mov.f32 	%f3083, %f1388;
	mov.u32 	%r2944, %r2945;
	mov.u32 	%r3353, %r1398;
	mov.f32 	%f2675, %f3083;
	mov.u32 	%r2945, %r3353;
$L__BB4_988:
	setp.geu.f32 	%p798, %f2676, %f3083;
	@%p798 bra 	$L__BB4_990;
	mov.f32 	%f2675, %f2676;
	mov.f32 	%f2676, %f3083;
	mov.u32 	%r2945, %r2946;
	mov.u32 	%r2946, %r3353;
$L__BB4_990:
	setp.geu.f32 	%p799, %f2677, %f2676;
	mov.f32 	%f3086, %f2676;
	mov.u32 	%r3356, %r2946;
	@%p799 bra 	$L__BB4_992;
	mov.f32 	%f3086, %f2677;
	mov.f32 	%f2677, %f2676;
	mov.u32 	%r3356, %r2947;
	mov.u32 	%r2947, %r2946;
$L__BB4_992:
	setp.geu.f32 	%p800, %f2678, %f2677;
	mov.f32 	%f3088, %f2677;
	mov.u32 	%r3358, %r2947;
	@%p800 bra 	$L__BB4_994;
	mov.f32 	%f3088, %f2678;
	mov.f32 	%f2678, %f2677;
	mov.u32 	%r3358, %r2948;
	mov.u32 	%r2948, %r2947;
$L__BB4_994:
	setp.geu.f32 	%p801, %f2679, %f2678;
	mov.f32 	%f3090, %f2678;
	mov.u32 	%r3360, %r2948;
	@%p801 bra 	$L__BB4_996;
	mov.f32 	%f3090, %f2679;
	mov.f32 	%f2679, %f2678;
	mov.u32 	%r3360, %r2949;
	mov.u32 	%r2949, %r2948;
$L__BB4_996:
	setp.geu.f32 	%p802, %f2680, %f2679;
	@%p802 bra 	$L__BB4_998;
	mov.f32 	%f3503, %f2680;
	mov.f32 	%f2680, %f2679;
	mov.u32 	%r3773, %r2950;
	mov.u32 	%r2950, %r2949;
	mov.f32 	%f2679, %f3503;
	mov.u32 	%r2949, %r3773;
$L__BB4_998:
	mov.u32 	%r1410, %r2950;
	mov.f32 	%f1400, %f2680;
	setp.geu.f32 	%p803, %f2681, %f1400;
	mov.f32 	%f2676, %f3086;
	mov.f32 	%f2677, %f3088;
	mov.f32 	%f2678, %f3090;
	mov.u32 	%r2946, %r3356;
	mov.u32 	%r2947, %r3358;
	mov.u32 	%r2948, %r3360;
	@%p803 bra 	$L__BB4_1000;
	mov.f32 	%f2680, %f2681;
	mov.f32 	%f2681, %f1400;
	mov.u32 	%r2950, %r2951;
	mov.u32 	%r2951, %r1410;
$L__BB4_1000:
	setp.gt.u32 	%p804, %r2, 3;
	mov.b32 	%r1985, %f2674;
	shfl.sync.down.b32	%r1986|%p805, %r1985, 4, 31, -1;
	mov.b32 	%f1409, %r1986;
	shfl.sync.down.b32	%r1419|%p806, %r2944, 4, 31, -1;
	setp.geu.f32 	%p807, %f2674, %f1409;
	or.pred  	%p808, %p804, %p807;
	@%p808 bra 	$L__BB4_1015;
	setp.geu.f32 	%p809, %f2675, %f1409;
	mov.f32 	%f2674, %f1409;
	mov.f32 	%f3103, %f2675;
	mov.u32 	%r2944, %r1419;
	mov.u32 	%r3373, %r2945;
	@%p809 bra 	$L__BB4_1003;
	mov.f32 	%f2674, %f2675;
	mov.f32 	%f3103, %f1409;
	mov.u32 	%r2944, %r2945;
	mov.u32 	%r3373, %r1419;
	mov.f32 	%f2675, %f3103;
	mov.u32 	%r2945, %r3373;
$L__BB4_1003:
	setp.geu.f32 	%p810, %f2676, %f3103;
	@%p810 bra 	$L__BB4_1005;
	mov.f32 	%f2675, %f2676;
	mov.f32 	%f2676, %f3103;
	mov.u32 	%r2945, %r2946;
	mov.u32 	%r2946, %r3373;
$L__BB4_1005:
	setp.geu.f32 	%p811, %f2677, %f2676;
	mov.f32 	%f3106, %f2676;
	mov.u32 	%r3376, %r2946;
	@%p811 bra 	$L__BB4_1007;
	mov.f32 	%f3106, %f2677;
	mov.f32 	%f2677, %f2676;
	mov.u32 	%r3376, %r2947;
	mov.u32 	%r2947, %r2946;
$L__BB4_1007:
	setp.geu.f32 	%p812, %f2678, %f2677;
	mov.f32 	%f3108, %f2677;
	mov.u32 	%r3378, %r2947;
	@%p812 bra 	$L__BB4_1009;
	mov.f32 	%f3108, %f2678;
	mov.f32 	%f2678, %f2677;
	mov.u32 	%r3378, %r2948;
	mov.u32 	%r2948, %r2947;
$L__BB4_1009:
	setp.geu.f32 	%p813, %f2679, %f2678;
	mov.f32 	%f3110, %f2678;
	mov.u32 	%r3380, %r2948;
	@%p813 bra 	$L__BB4_1011;
	mov.f32 	%f3110, %f2679;
	mov.f32 	%f2679, %f2678;
	mov.u32 	%r3380, %r2949;
	mov.u32 	%r2949, %r2948;
$L__BB4_1011:
	setp.geu.f32 	%p814, %f2680, %f2679;
	@%p814 bra 	$L__BB4_1013;
	mov.f32 	%f3504, %f2680;
	mov.f32 	%f2680, %f2679;
	mov.u32 	%r3774, %r2950;
	mov.u32 	%r2950, %r2949;
	mov.f32 	%f2679, %f3504;
	mov.u32 	%r2949, %r3774;
$L__BB4_1013:
	mov.u32 	%r1431, %r2950;
	mov.f32 	%f1421, %f2680;
	setp.geu.f32 	%p815, %f2681, %f1421;
	mov.f32 	%f2676, %f3106;
	mov.f32 	%f2677, %f3108;
	mov.f32 	%f2678, %f3110;
	mov.u32 	%r2946, %r3376;
	mov.u32 	%r2947, %r3378;
	mov.u32 	%r2948, %r3380;
	@%p815 bra 	$L__BB4_1015;
	mov.f32 	%f2680, %f2681;
	mov.f32 	%f2681, %f1421;
	mov.u32 	%r2950, %r2951;
	mov.u32 	%r2951, %r1431;
$L__BB4_1015:
	setp.gt.u32 	%p816, %r2, 1;
	mov.b32 	%r1988, %f2681;
	shfl.sync.down.b32	%r1989|%p817, %r1988, 2, 31, -1;
	mov.b32 	%f1430, %r1989;
	shfl.sync.down.b32	%r1440|%p818, %r2951, 2, 31, -1;
	setp.geu.f32 	%p819, %f2674, %f1430;
	or.pred  	%p820, %p816, %p819;
	@%p820 bra 	$L__BB4_1030;
	setp.geu.f32 	%p821, %f2675, %f1430;
	mov.f32 	%f2674, %f1430;
	mov.f32 	%f3123, %f2675;
	mov.u32 	%r2944, %r1440;
	mov.u32 	%r3393, %r2945;
	@%p821 bra 	$L__BB4_1018;
	mov.f32 	%f2674, %f2675;
	mov.f32 	%f3123, %f1430;
	mov.u32 	%r2944, %r2945;
	mov.u32 	%r3393, %r1440;
	mov.f32 	%f2675, %f3123;
	mov.u32 	%r2945, %r3393;
$L__BB4_1018:
	setp.geu.f32 	%p822, %f2676, %f3123;
	@%p822 bra 	$L__BB4_1020;
	mov.f32 	%f2675, %f2676;
	mov.f32 	%f2676, %f3123;
	mov.u32 	%r2945, %r2946;
	mov.u32 	%r2946, %r3393;
$L__BB4_1020:
	setp.geu.f32 	%p823, %f2677, %f2676;
	mov.f32 	%f3126, %f2676;
	mov.u32 	%r3396, %r2946;
	@%p823 bra 	$L__BB4_1022;
	mov.f32 	%f3126, %f2677;
	mov.f32 	%f2677, %f2676;
	mov.u32 	%r3396, %r2947;
	mov.u32 	%r2947, %r2946;
$L__BB4_1022:
	setp.geu.f32 	%p824, %f2678, %f2677;
	mov.f32 	%f3128, %f2677;
	mov.u32 	%r3398, %r2947;
	@%p824 bra 	$L__BB4_1024;
	mov.f32 	%f3128, %f2678;
	mov.f32 	%f2678, %f2677;
	mov.u32 	%r3398, %r2948;
	mov.u32 	%r2948, %r2947;
$L__BB4_1024:
	setp.geu.f32 	%p825, %f2679, %f2678;
	mov.f32 	%f3130, %f2678;
	mov.u32 	%r3400, %r2948;
	@%p825 bra 	$L__BB4_1026;
	mov.f32 	%f3130, %f2679;
	mov.f32 	%f2679, %f2678;
	mov.u32 	%r3400, %r2949;
	mov.u32 	%r2949, %r2948;
$L__BB4_1026:
	setp.geu.f32 	%p826, %f2680, %f2679;
	@%p826 bra 	$L__BB4_1028;
	mov.f32 	%f3505, %f2680;
	mov.f32 	%f2680, %f2679;
	mov.u32 	%r3775, %r2950;
	mov.u32 	%r2950, %r2949;
	mov.f32 	%f2679, %f3505;
	mov.u32 	%r2949, %r3775;
$L__BB4_1028:
	mov.u32 	%r1452, %r2950;
	mov.f32 	%f1442, %f2680;
	setp.geu.f32 	%p827, %f2681, %f1442;
	mov.f32 	%f2676, %f3126;
	mov.f32 	%f2677, %f3128;
	mov.f32 	%f2678, %f3130;
	mov.u32 	%r2946, %r3396;
	mov.u32 	%r2947, %r3398;
	mov.u32 	%r2948, %r3400;
	@%p827 bra 	$L__BB4_1030;
	mov.f32 	%f2680, %f2681;
	mov.f32 	%f2681, %f1442;
	mov.u32 	%r2950, %r2951;
	mov.u32 	%r2951, %r1452;
$L__BB4_1030:
	setp.gt.u32 	%p828, %r2, 1;
	mov.b32 	%r1991, %f2680;
	shfl.sync.down.b32	%r1992|%p829, %r1991, 2, 31, -1;
	mov.b32 	%f1451, %r1992;
	shfl.sync.down.b32	%r1461|%p830, %r2950, 2, 31, -1;
	setp.geu.f32 	%p831, %f2674, %f1451;
	or.pred  	%p832, %p828, %p831;
	@%p832 bra 	$L__BB4_1045;
	setp.geu.f32 	%p833, %f2675, %f1451;
	mov.f32 	%f2674, %f1451;
	mov.f32 	%f3143, %f2675;
	mov.u32 	%r2944, %r1461;
	mov.u32 	%r3413, %r2945;
	@%p833 bra 	$L__BB4_1033;
	mov.f32 	%f2674, %f2675;
	mov.f32 	%f3143, %f1451;
	mov.u32 	%r2944, %r2945;
	mov.u32 	%r3413, %r1461;
	mov.f32 	%f2675, %f3143;
	mov.u32 	%r2945, %r3413;
$L__BB4_1033:
	setp.geu.f32 	%p834, %f2676, %f3143;
	@%p834 bra 	$L__BB4_1035;
	mov.f32 	%f2675, %f2676;
	mov.f32 	%f2676, %f3143;
	mov.u32 	%r2945, %r2946;
	mov.u32 	%r2946, %r3413;
$L__BB4_1035:
	setp.geu.f32 	%p835, %f2677, %f2676;
	mov.f32 	%f3146, %f2676;
	mov.u32 	%r3416, %r2946;
	@%p835 bra 	$L__BB4_1037;
	mov.f32 	%f3146, %f2677;
	mov.f32 	%f2677, %f2676;
	mov.u32 	%r3416, %r2947;
	mov.u32 	%r2947, %r2946;
$L__BB4_1037:
	setp.geu.f32 	%p836, %f2678, %f2677;
	mov.f32 	%f3148, %f2677;
	mov.u32 	%r3418, %r2947;
	@%p836 bra 	$L__BB4_1039;
	mov.f32 	%f3148, %f2678;
	mov.f32 	%f2678, %f2677;
	mov.u32 	%r3418, %r2948;
	mov.u32 	%r2948, %r2947;
$L__BB4_1039:
	setp.geu.f32 	%p837, %f2679, %f2678;
	mov.f32 	%f3150, %f2678;
	mov.u32 	%r3420, %r2948;
	@%p837 bra 	$L__BB4_1041;
	mov.f32 	%f3150, %f2679;
	mov.f32 	%f2679, %f2678;
	mov.u32 	%r3420, %r2949;
	mov.u32 	%r2949, %r2948;
$L__BB4_1041:
	setp.geu.f32 	%p838, %f2680, %f2679;
	@%p838 bra 	$L__BB4_1043;
	mov.f32 	%f3506, %f2680;
	mov.f32 	%f2680, %f2679;
	mov.u32 	%r3776, %r2950;
	mov.u32 	%r2950, %r2949;
	mov.f32 	%f2679, %f3506;
	mov.u32 	%r2949, %r3776;
$L__BB4_1043:
	mov.u32 	%r1473, %r2950;
	mov.f32 	%f1463, %f2680;
	setp.geu.f32 	%p839, %f2681, %f1463;
	mov.f32 	%f2676, %f3146;
	mov.f32 	%f2677, %f3148;
	mov.f32 	%f2678, %f3150;
	mov.u32 	%r2946, %r3416;
	mov.u32 	%r2947, %r3418;
	mov.u32 	%r2948, %r3420;
	@%p839 bra 	$L__BB4_1045;
	mov.f32 	%f2680, %f2681;
	mov.f32 	%f2681, %f1463;
	mov.u32 	%r2950, %r2951;
	mov.u32 	%r2951, %r1473;
$L__BB4_1045:
	setp.gt.u32 	%p840, %r2, 1;
	mov.b32 	%r1994, %f2679;
	shfl.sync.down.b32	%r1995|%p841, %r1994, 2, 31, -1;
	mov.b32 	%f1472, %r1995;
	shfl.sync.down.b32	%r1482|%p842, %r2949, 2, 31, -1;
	setp.geu.f32 	%p843, %f2674, %f1472;
	or.pred  	%p844, %p840, %p843;
	@%p844 bra 	$L__BB4_1060;
	setp.geu.f32 	%p845, %f2675, %f1472;
	mov.f32 	%f2674, %f1472;
	mov.f32 	%f3163, %f2675;
	mov.u32 	%r2944, %r1482;
	mov.u32 	%r3433, %r2945;
	@%p845 bra 	$L__BB4_1048;
	mov.f32 	%f2674, %f2675;
	mov.f32 	%f3163, %f1472;
	mov.u32 	%r2944, %r2945;
	mov.u32 	%r3433, %r1482;
	mov.f32 	%f2675, %f3163;
	mov.u32 	%r2945, %r3433;
$L__BB4_1048:
	setp.geu.f32 	%p846, %f2676, %f3163;
	@%p846 bra 	$L__BB4_1050;
	mov.f32 	%f2675, %f2676;
	mov.f32 	%f2676, %f3163;
	mov.u32 	%r2945, %r2946;
	mov.u32 	%r2946, %r3433;
$L__BB4_1050:
	setp.geu.f32 	%p847, %f2677, %f2676;
	mov.f32 	%f3166, %f2676;
	mov.u32 	%r3436, %r2946;
	@%p847 bra 	$L__BB4_1052;
	mov.f32 	%f3166, %f2677;
	mov.f32 	%f2677, %f2676;
	mov.u32 	%r3436, %r2947;
	mov.u32 	%r2947, %r2946;
$L__BB4_1052:
	setp.geu.f32 	%p848, %f2678, %f2677;
	mov.f32 	%f3168, %f2677;
	mov.u32 	%r3438, %r2947;
	@%p848 bra 	$L__BB4_1054;
	mov.f32 	%f3168, %f2678;
	mov.f32 	%f2678, %f2677;
	mov.u32 	%r3438, %r2948;
	mov.u32 	%r2948, %r2947;
$L__BB4_1054:
	setp.geu.f32 	%p849, %f2679, %f2678;
	mov.f32 	%f3170, %f2678;
	mov.u32 	%r3440, %r2948;
	@%p849 bra 	$L__BB4_1056;
	mov.f32 	%f3170, %f2679;
	mov.f32 	%f2679, %f2678;
	mov.u32 	%r3440, %r2949;
	mov.u32 	%r2949, %r2948;
$L__BB4_1056:
	setp.geu.f32 	%p850, %f2680, %f2679;
	@%p850 bra 	$L__BB4_1058;
	mov.f32 	%f3507, %f2680;
	mov.f32 	%f2680, %f2679;
	mov.u32 	%r3777, %r2950;
	mov.u32 	%r2950, %r2949;
	mov.f32 	%f2679, %f3507;
	mov.u32 	%r2949, %r3777;
$L__BB4_1058:
	mov.u32 	%r1494, %r2950;
	mov.f32 	%f1484, %f2680;
	setp.geu.f32 	%p851, %f2681, %f1484;
	mov.f32 	%f2676, %f3166;
	mov.f32 	%f2677, %f3168;
	mov.f32 	%f2678, %f3170;
	mov.u32 	%r2946, %r3436;
	mov.u32 	%r2947, %r3438;
	mov.u32 	%r2948, %r3440;
	@%p851 bra 	$L__BB4_1060;
	mov.f32 	%f2680, %f2681;
	mov.f32 	%f2681, %f1484;
	mov.u32 	%r2950, %r2951;
	mov.u32 	%r2951, %r1494;
$L__BB4_1060:
	setp.gt.u32 	%p852, %r2, 1;
	mov.b32 	%r1997, %f2678;
	shfl.sync.down.b32	%r1998|%p853, %r1997, 2, 31, -1;
	mov.b32 	%f1493, %r1998;
	shfl.sync.down.b32	%r1503|%p854, %r2948, 2, 31, -1;
	setp.geu.f32 	%p855, %f2674, %f1493;
	or.pred  	%p856, %p852, %p855;
	@%p856 bra 	$L__BB4_1075;
	setp.geu.f32 	%p857, %f2675, %f1493;
	mov.f32 	%f2674, %f1493;
	mov.f32 	%f3183, %f2675;
	mov.u32 	%r2944, %r1503;
	mov.u32 	%r3453, %r2945;
	@%p857 bra 	$L__BB4_1063;
	mov.f32 	%f2674, %f2675;
	mov.f32 	%f3183, %f1493;
	mov.u32 	%r2944, %r2945;
	mov.u32 	%r3453, %r1503;
	mov.f32 	%f2675, %f3183;
	mov.u32 	%r2945, %r3453;
$L__BB4_1063:
	setp.geu.f32 	%p858, %f2676, %f3183;
	@%p858 bra 	$L__BB4_1065;
	mov.f32 	%f2675, %f2676;
	mov.f32 	%f2676, %f3183;
	mov.u32 	%r2945, %r2946;
	mov.u32 	%r2946, %r3453;
$L__BB4_1065:
	setp.geu.f32 	%p859, %f2677, %f2676;
	mov.f32 	%f3186, %f2676;
	mov.u32 	%r3456, %r2946;
	@%p859 bra 	$L__BB4_1067;
	mov.f32 	%f3186, %f2677;
	mov.f32 	%f2677, %f2676;
	mov.u32 	%r3456, %r2947;
	mov.u32 	%r2947, %r2946;
$L__BB4_1067:
	setp.geu.f32 	%p860, %f2678, %f2677;
	mov.f32 	%f3188, %f2677;
	mov.u32 	%r3458, %r2947;
	@%p860 bra 	$L__BB4_1069;
	mov.f32 	%f3188, %f2678;
	mov.f32 	%f2678, %f2677;
	mov.u32 	%r3458, %r2948;
	mov.u32 	%r2948, %r2947;
$L__BB4_1069:
	setp.geu.f32 	%p861, %f2679, %f2678;
	mov.f32 	%f3190, %f2678;
	mov.u32 	%r3460, %r2948;
	@%p861 bra 	$L__BB4_1071;
	mov.f32 	%f3190, %f2679;
	mov.f32 	%f2679, %f2678;
	mov.u32 	%r3460, %r2949;
	mov.u32 	%r2949, %r2948;
$L__BB4_1071:
	setp.geu.f32 	%p862, %f2680, %f2679;
	@%p862 bra 	$L__BB4_1073;
	mov.f32 	%f3508, %f2680;
	mov.f32 	%f2680, %f2679;
	mov.u32 	%r3778, %r2950;
	mov.u32 	%r2950, %r2949;
	mov.f32 	%f2679, %f3508;
	mov.u32 	%r2949, %r3778;
$L__BB4_1073:
	mov.u32 	%r1515, %r2950;
	mov.f32 	%f1505, %f2680;
	setp.geu.f32 	%p863, %f2681, %f1505;
	mov.f32 	%f2676, %f3186;
	mov.f32 	%f2677, %f3188;
	mov.f32 	%f2678, %f3190;
	mov.u32 	%r2946, %r3456;
	mov.u32 	%r2947, %r3458;
	mov.u32 	%r2948, %r3460;
	@%p863 bra 	$L__BB4_1075;
	mov.f32 	%f2680, %f2681;
	mov.f32 	%f2681, %f1505;
	mov.u32 	%r2950, %r2951;
	mov.u32 	%r2951, %r1515;
$L__BB4_1075:
	setp.gt.u32 	%p864, %r2, 1;
	mov.b32 	%r2000, %f2677;
	shfl.sync.down.b32	%r2001|%p865, %r2000, 2, 31, -1;
	mov.b32 	%f1514, %r2001;
	shfl.sync.down.b32	%r1524|%p866, %r2947, 2, 31, -1;
	setp.geu.f32 	%p867, %f2674, %f1514;
	or.pred  	%p868, %p864, %p867;
	@%p868 bra 	$L__BB4_1090;
	setp.geu.f32 	%p869, %f2675, %f1514;
	mov.f32 	%f2674, %f1514;
	mov.f32 	%f3203, %f2675;
	mov.u32 	%r2944, %r1524;
	mov.u32 	%r3473, %r2945;
	@%p869 bra 	$L__BB4_1078;
	mov.f32 	%f2674, %f2675;
	mov.f32 	%f3203, %f1514;
	mov.u32 	%r2944, %r2945;
	mov.u32 	%r3473, %r1524;
	mov.f32 	%f2675, %f3203;
	mov.u32 	%r2945, %r3473;
$L__BB4_1078:
	setp.geu.f32 	%p870, %f2676, %f3203;
	@%p870 bra 	$L__BB4_1080;
	mov.f32 	%f2675, %f2676;
	mov.f32 	%f2676, %f3203;
	mov.u32 	%r2945, %r2946;
	mov.u32 	%r2946, %r3473;
$L__BB4_1080:
	setp.geu.f32 	%p871, %f2677, %f2676;
	mov.f32 	%f3206, %f2676;
	mov.u32 	%r3476, %r2946;
	@%p871 bra 	$L__BB4_1082;
	mov.f32 	%f3206, %f2677;
	mov.f32 	%f2677, %f2676;
	mov.u32 	%r3476, %r2947;
	mov.u32 	%r2947, %r2946;
$L__BB4_1082:
	setp.geu.f32 	%p872, %f2678, %f2677;
	mov.f32 	%f3208, %f2677;
	mov.u32 	%r3478, %r2947;
	@%p872 bra 	$L__BB4_1084;
	mov.f32 	%f3208, %f2678;
	mov.f32 	%f2678, %f2677;
	mov.u32 	%r3478, %r2948;
	mov.u32 	%r2948, %r2947;
$L__BB4_1084:
	setp.geu.f32 	%p873, %f2679, %f2678;
	mov.f32 	%f3210, %f2678;
	mov.u32 	%r3480, %r2948;
	@%p873 bra 	$L__BB4_1086;
	mov.f32 	%f3210, %f2679;
	mov.f32 	%f2679, %f2678;
	mov.u32 	%r3480, %r2949;
	mov.u32 	%r2949, %r2948;
$L__BB4_1086:
	setp.geu.f32 	%p874, %f2680, %f2679;
	@%p874 bra 	$L__BB4_1088;
	mov.f32 	%f3509, %f2680;
	mov.f32 	%f2680, %f2679;
	mov.u32 	%r3779, %r2950;
	mov.u32 	%r2950, %r2949;
	mov.f32 	%f2679, %f3509;
	mov.u32 	%r2949, %r3779;
$L__BB4_1088:
	mov.u32 	%r1536, %r2950;
	mov.f32 	%f1526, %f2680;
	setp.geu.f32 	%p875, %f2681, %f1526;
	mov.f32 	%f2676, %f3206;
	mov.f32 	%f2677, %f3208;
	mov.f32 	%f2678, %f3210;
	mov.u32 	%r2946, %r3476;
	mov.u32 	%r2947, %r3478;
	mov.u32 	%r2948, %r3480;
	@%p875 bra 	$L__BB4_1090;
	mov.f32 	%f2680, %f2681;
	mov.f32 	%f2681, %f1526;
	mov.u32 	%r2950, %r2951;
	mov.u32 	%r2951, %r1536;
$L__BB4_1090:
	setp.gt.u32 	%p876, %r2, 1;
	mov.b32 	%r2003, %f2676;
	shfl.sync.down.b32	%r2004|%p877, %r2003, 2, 31, -1;
	mov.b32 	%f1535, %r2004;
	shfl.sync.down.b32	%r1545|%p878, %r2946, 2, 31, -1;
	setp.geu.f32 	%p879, %f2674, %f1535;
	or.pred  	%p880, %p876, %p879;
	@%p880 bra 	$L__BB4_1105;
	setp.geu.f32 	%p881, %f2675, %f1535;
	mov.f32 	%f2674, %f1535;
	mov.f32 	%f3223, %f2675;
	mov.u32 	%r2944, %r1545;
	mov.u32 	%r3493, %r2945;
	@%p881 bra 	$L__BB4_1093;
	mov.f32 	%f2674, %f2675;
	mov.f32 	%f3223, %f1535;
	mov.u32 	%r2944, %r2945;
	mov.u32 	%r3493, %r1545;
	mov.f32 	%f2675, %f3223;
	mov.u32 	%r2945, %r3493;
$L__BB4_1093:
	setp.geu.f32 	%p882, %f2676, %f3223;
	@%p882 bra 	$L__BB4_1095;
	mov.f32 	%f2675, %f2676;
	mov.f32 	%f2676, %f3223;
	mov.u32 	%r2945, %r2946;
	mov.u32 	%r2946, %r3493;
$L__BB4_1095:
	setp.geu.f32 	%p883, %f2677, %f2676;
	mov.f32 	%f3226, %f2676;
	mov.u32 	%r3496, %r2946;
	@%p883 bra 	$L__BB4_1097;
	mov.f32 	%f3226, %f2677;
	mov.f32 	%f2677, %f2676;
	mov.u32 	%r3496, %r2947;
	mov.u32 	%r2947, %r2946;
$L__BB4_1097:
	setp.geu.f32 	%p884, %f2678, %f2677;
	mov.f32 	%f3228, %f2677;
	mov.u32 	%r3498, %r2947;
	@%p884 bra 	$L__BB4_1099;
	mov.f32 	%f3228, %f2678;
	mov.f32 	%f2678, %f2677;
	mov.u32 	%r3498, %r2948;
	mov.u32 	%r2948, %r2947;
$L__BB4_1099:
	setp.geu.f32 	%p885, %f2679, %f2678;
	mov.f32 	%f3230, %f2678;
	mov.u32 	%r3500, %r2948;
	@%p885 bra 	$L__BB4_1101;
	mov.f32 	%f3230, %f2679;
	mov.f32 	%f2679, %f2678;
	mov.u32 	%r3500, %r2949;
	mov.u32 	%r2949, %r2948;
$L__BB4_1101:
	setp.geu.f32 	%p886, %f2680, %f2679;
	@%p886 bra 	$L__BB4_1103;
	mov.f32 	%f3510, %f2680;
	mov.f32 	%f2680, %f2679;
	mov.u32 	%r3780, %r2950;
	mov.u32 	%r2950, %r2949;
	mov.f32 	%f2679, %f3510;
	mov.u32 	%r2949, %r3780;
$L__BB4_1103:
	mov.u32 	%r1557, %r2950;
	mov.f32 	%f1547, %f2680;
	setp.geu.f32 	%p887, %f2681, %f1547;
	mov.f32 	%f2676, %f3226;
	mov.f32 	%f2677, %f3228;
	mov.f32 	%f2678, %f3230;
	mov.u32 	%r2946, %r3496;
	mov.u32 	%r2947, %r3498;
	mov.u32 	%r2948, %r3500;
	@%p887 bra 	$L__BB4_1105;
	mov.f32 	%f2680, %f2681;
	mov.f32 	%f2681, %f1547;
	mov.u32 	%r2950, %r2951;
	mov.u32 	%r2951, %r1557;
$L__BB4_1105:
	setp.gt.u32 	%p888, %r2, 1;
	mov.b32 	%r2006, %f2675;
	shfl.sync.down.b32	%r2007|%p889, %r2006, 2, 31, -1;
	mov.b32 	%f1556, %r2007;
	shfl.sync.down.b32	%r1566|%p890, %r2945, 2, 31, -1;
	setp.geu.f32 	%p891, %f2674, %f1556;
	or.pred  	%p892, %p888, %p891;
	@%p892 bra 	$L__BB4_1120;
	setp.geu.f32 	%p893, %f2675, %f1556;
	mov.f32 	%f2674, %f1556;
	mov.f32 	%f3243, %f2675;
	mov.u32 	%r2944, %r1566;
	mov.u32 	%r3513, %r2945;
	@%p893 bra 	$L__BB4_1108;
	mov.f32 	%f2674, %f2675;
	mov.f32 	%f3243, %f1556;
	mov.u32 	%r2944, %r2945;
	mov.u32 	%r3513, %r1566;
	mov.f32 	%f2675, %f3243;
	mov.u32 	%r2945, %r3513;
$L__BB4_1108:
	setp.geu.f32 	%p894, %f2676, %f3243;
	@%p894 bra 	$L__BB4_1110;
	mov.f32 	%f2675, %f2676;
	mov.f32 	%f2676, %f3243;
	mov.u32 	%r2945, %r2946;
	mov.u32 	%r2946, %r3513;
$L__BB4_1110:
	setp.geu.f32 	%p895, %f2677, %f2676;
	mov.f32 	%f3246, %f2676;
	mov.u32 	%r3516, %r2946;
	@%p895 bra 	$L__BB4_1112;
	mov.f32 	%f3246, %f2677;
	mov.f32 	%f2677, %f2676;
	mov.u32 	%r3516, %r2947;
	mov.u32 	%r2947, %r2946;
$L__BB4_1112:
	setp.geu.f32 	%p896, %f2678, %f2677;
	mov.f32 	%f3248, %f2677;
	mov.u32 	%r3518, %r2947;
	@%p896 bra 	$L__BB4_1114;
	mov.f32 	%f3248, %f2678;
	mov.f32 	%f2678, %f2677;
	mov.u32 	%r3518, %r2948;
	mov.u32 	%r2948, %r2947;
$L__BB4_1114:
	setp.geu.f32 	%p897, %f2679, %f2678;
	mov.f32 	%f3250, %f2678;
	mov.u32 	%r3520, %r2948;
	@%p897 bra 	$L__BB4_1116;
	mov.f32 	%f3250, %f2679;
	mov.f32 	%f2679, %f2678;
	mov.u32 	%r3520, %r2949;
	mov.u32 	%r2949, %r2948;
$L__BB4_1116:
	setp.geu.f32 	%p898, %f2680, %f2679;
	@%p898 bra 	$L__BB4_1118;
	mov.f32 	%f3511, %f2680;
	mov.f32 	%f2680, %f2679;
	mov.u32 	%r3781, %r2950;
	mov.u32 	%r2950, %r2949;
	mov.f32 	%f2679, %f3511;
	mov.u32 	%r2949, %r3781;
$L__BB4_1118:
	mov.u32 	%r1578, %r2950;
	mov.f32 	%f1568, %f2680;
	setp.geu.f32 	%p899, %f2681, %f1568;
	mov.f32 	%f2676, %f3246;
	mov.f32 	%f2677, %f3248;
	mov.f32 	%f2678, %f3250;
	mov.u32 	%r2946, %r3516;
	mov.u32 	%r2947, %r3518;
	mov.u32 	%r2948, %r3520;
	@%p899 bra 	$L__BB4_1120;
	mov.f32 	%f2680, %f2681;
	mov.f32 	%f2681, %f1568;
	mov.u32 	%r2950, %r2951;
	mov.u32 	%r2951, %r1578;
$L__BB4_1120:
	setp.gt.u32 	%p900, %r2, 1;
	mov.b32 	%r2009, %f2674;
	shfl.sync.down.b32	%r2010|%p901, %r2009, 2, 31, -1;
	mov.b32 	%f1577, %r2010;
	shfl.sync.down.b32	%r1587|%p902, %r2944, 2, 31, -1;
	setp.geu.f32 	%p903, %f2674, %f1577;
	or.pred  	%p904, %p900, %p903;
	@%p904 bra 	$L__BB4_1135;
	setp.geu.f32 	%p905, %f2675, %f1577;
	mov.f32 	%f2674, %f1577;
	mov.f32 	%f3263, %f2675;
	mov.u32 	%r2944, %r1587;
	mov.u32 	%r3533, %r2945;
	@%p905 bra 	$L__BB4_1123;
	mov.f32 	%f2674, %f2675;
	mov.f32 	%f3263, %f1577;
	mov.u32 	%r2944, %r2945;
	mov.u32 	%r3533, %r1587;
	mov.f32 	%f2675, %f3263;
	mov.u32 	%r2945, %r3533;
$L__BB4_1123:
	setp.geu.f32 	%p906, %f2676, %f3263;
	@%p906 bra 	$L__BB4_1125;
	mov.f32 	%f2675, %f2676;
	mov.f32 	%f2676, %f3263;
	mov.u32 	%r2945, %r2946;
	mov.u32 	%r2946, %r3533;
$L__BB4_1125:
	setp.geu.f32 	%p907, %f2677, %f2676;
	mov.f32 	%f3266, %f2676;
	mov.u32 	%r3536, %r2946;
	@%p907 bra 	$L__BB4_1127;
	mov.f32 	%f3266, %f2677;
	mov.f32 	%f2677, %f2676;
	mov.u32 	%r3536, %r2947;
	mov.u32 	%r2947, %r2946;
$L__BB4_1127:
	setp.geu.f32 	%p908, %f2678, %f2677;
	mov.f32 	%f3268, %f2677;
	mov.u32 	%r3538, %r2947;
	@%p908 bra 	$L__BB4_1129;
	mov.f32 	%f3268, %f2678;
	mov.f32 	%f2678, %f2677;
	mov.u32 	%r3538, %r2948;
	mov.u32 	%r2948, %r2947;
$L__BB4_1129:
	setp.geu.f32 	%p909, %f2679, %f2678;
	mov.f32 	%f3270, %f2678;
	mov.u32 	%r3540, %r2948;
	@%p909 bra 	$L__BB4_1131;
	mov.f32 	%f3270, %f2679;
	mov.f32 	%f2679, %f2678;
	mov.u32 	%r3540, %r2949;
	mov.u32 	%r2949, %r2948;
$L__BB4_1131:
	setp.geu.f32 	%p910, %f2680, %f2679;
	@%p910 bra 	$L__BB4_1133;
	mov.f32 	%f3512, %f2680;
	mov.f32 	%f2680, %f2679;
	mov.u32 	%r3782, %r2950;
	mov.u32 	%r2950, %r2949;
	mov.f32 	%f2679, %f3512;
	mov.u32 	%r2949, %r3782;
$L__BB4_1133:
	mov.u32 	%r1599, %r2950;
	mov.f32 	%f1589, %f2680;
	setp.geu.f32 	%p911, %f2681, %f1589;
	mov.f32 	%f2676, %f3266;
	mov.f32 	%f2677, %f3268;
	mov.f32 	%f2678, %f3270;
	mov.u32 	%r2946, %r3536;
	mov.u32 	%r2947, %r3538;
	mov.u32 	%r2948, %r3540;
	@%p911 bra 	$L__BB4_1135;
	mov.f32 	%f2680, %f2681;
	mov.f32 	%f2681, %f1589;
	mov.u32 	%r2950, %r2951;
	mov.u32 	%r2951, %r1599;
$L__BB4_1135:
	setp.ne.s32 	%p912, %r2, 0;
	mov.b32 	%r2012, %f2681;
	shfl.sync.down.b32	%r2013|%p913, %r2012, 1, 31, -1;
	mov.b32 	%f1598, %r2013;
	shfl.sync.down.b32	%r1608|%p914, %r2951, 1, 31, -1;
	setp.geu.f32 	%p915, %f2674, %f1598;
	or.pred  	%p916, %p912, %p915;
	@%p916 bra 	$L__BB4_1150;
	setp.geu.f32 	%p917, %f2675, %f1598;
	mov.f32 	%f2674, %f1598;
	mov.f32 	%f3283, %f2675;
	mov.u32 	%r2944, %r1608;
	mov.u32 	%r3553, %r2945;
	@%p917 bra 	$L__BB4_1138;
	mov.f32 	%f2674, %f2675;
	mov.f32 	%f3283, %f1598;
	mov.u32 	%r2944, %r2945;
	mov.u32 	%r3553, %r1608;
	mov.f32 	%f2675, %f3283;
	mov.u32 	%r2945, %r3553;
$L__BB4_1138:
	setp.geu.f32 	%p918, %f2676, %f3283;
	@%p918 bra 	$L__BB4_1140;
	mov.f32 	%f2675, %f2676;
	mov.f32 	%f2676, %f3283;
	mov.u32 	%r2945, %r2946;
	mov.u32 	%r2946, %r3553;
$L__BB4_1140:
	setp.geu.f32 	%p919, %f2677, %f2676;
	mov.f32 	%f3286, %f2676;
	mov.u32 	%r3556, %r2946;
	@%p919 bra 	$L__BB4_1142;
	mov.f32 	%f3286, %f2677;
	mov.f32 	%f2677, %f2676;
	mov.u32 	%r3556, %r2947;
	mov.u32 	%r2947, %r2946;
$L__BB4_1142:
	setp.geu.f32 	%p920, %f2678, %f2677;
	mov.f32 	%f3288, %f2677;
	mov.u32 	%r3558, %r2947;
	@%p920 bra 	$L__BB4_1144;
	mov.f32 	%f3288, %f2678;
	mov.f32 	%f2678, %f2677;
	mov.u32 	%r3558, %r2948;
	mov.u32 	%r2948, %r2947;
$L__BB4_1144:
	setp.geu.f32 	%p921, %f2679, %f2678;
	mov.f32 	%f3290, %f2678;
	mov.u32 	%r3560, %r2948;
	@%p921 bra 	$L__BB4_1146;
	mov.f32 	%f3290, %f2679;
	mov.f32 	%f2679, %f2678;
	mov.u32 	%r3560, %r2949;
	mov.u32 	%r2949, %r2948;
$L__BB4_1146:
	setp.geu.f32 	%p922, %f2680, %f2679;
	@%p922 bra 	$L__BB4_1148;
	mov.f32 	%f3513, %f2680;
	mov.f32 	%f2680, %f2679;
	mov.u32 	%r3783, %r2950;
	mov.u32 	%r2950, %r2949;
	mov.f32 	%f2679, %f3513;
	mov.u32 	%r2949, %r3783;
$L__BB4_1148:
	mov.u32 	%r1620, %r2950;
	mov.f32 	%f1610, %f2680;
	setp.geu.f32 	%p923, %f2681, %f1610;
	mov.f32 	%f2676, %f3286;
	mov.f32 	%f2677, %f3288;
	mov.f32 	%f2678, %f3290;
	mov.u32 	%r2946, %r3556;
	mov.u32 	%r2947, %r3558;
	mov.u32 	%r2948, %r3560;
	@%p923 bra 	$L__BB4_1150;
	mov.f32 	%f2680, %f2681;
	mov.f32 	%f2681, %f1610;
	mov.u32 	%r2950, %r2951;
	mov.u32 	%r2951, %r1620;
$L__BB4_1150:
	setp.ne.s32 	%p924, %r2, 0;
	mov.b32 	%r2015, %f2680;
	shfl.sync.down.b32	%r2016|%p925, %r2015, 1, 31, -1;
	mov.b32 	%f1619, %r2016;
	shfl.sync.down.b32	%r1629|%p926, %r2950, 1, 31, -1;
	setp.geu.f32 	%p927, %f2674, %f1619;
	or.pred  	%p928, %p924, %p927;
	@%p928 bra 	$L__BB4_1165;
	setp.geu.f32 	%p929, %f2675, %f1619;
	mov.f32 	%f2674, %f1619;
	mov.f32 	%f3303, %f2675;
	mov.u32 	%r2944, %r1629;
	mov.u32 	%r3573, %r2945;
	@%p929 bra 	$L__BB4_1153;
	mov.f32 	%f2674, %f2675;
	mov.f32 	%f3303, %f1619;
	mov.u32 	%r2944, %r2945;
	mov.u32 	%r3573, %r1629;
	mov.f32 	%f2675, %f3303;
	mov.u32 	%r2945, %r3573;
$L__BB4_1153:
	setp.geu.f32 	%p930, %f2676, %f3303;
	@%p930 bra 	$L__BB4_1155;
	mov.f32 	%f2675, %f2676;
	mov.f32 	%f2676, %f3303;
	mov.u32 	%r2945, %r2946;
	mov.u32 	%r2946, %r3573;
$L__BB4_1155:
	setp.geu.f32 	%p931, %f2677, %f2676;
	mov.f32 	%f3306, %f2676;
	mov.u32 	%r3576, %r2946;
	@%p931 bra 	$L__BB4_1157;
	mov.f32 	%f3306, %f2677;
	mov.f32 	%f2677, %f2676;
	mov.u32 	%r3576, %r2947;
	mov.u32 	%r2947, %r2946;
$L__BB4_1157:
	setp.geu.f32 	%p932, %f2678, %f2677;
	mov.f32 	%f3308, %f2677;
	mov.u32 	%r3578, %r2947;
	@%p932 bra 	$L__BB4_1159;
	mov.f32 	%f3308, %f2678;
	mov.f32 	%f2678, %f2677;
	mov.u32 	%r3578, %r2948;
	mov.u32 	%r2948, %r2947;
$L__BB4_1159:
	setp.geu.f32 	%p933, %f2679, %f2678;
	mov.f32 	%f3310, %f2678;
	mov.u32 	%r3580, %r2948;
	@%p933 bra 	$L__BB4_1161;
	mov.f32 	%f3310, %f2679;
	mov.f32 	%f2679, %f2678;
	mov.u32 	%r3580, %r2949;
	mov.u32 	%r2949, %r2948;
$L__BB4_1161:
	setp.geu.f32 	%p934, %f2680, %f2679;
	@%p934 bra 	$L__BB4_1163;
	mov.f32 	%f3514, %f2680;
	mov.f32 	%f2680, %f2679;
	mov.u32 	%r3784, %r2950;
	mov.u32 	%r2950, %r2949;
	mov.f32 	%f2679, %f3514;
	mov.u32 	%r2949, %r3784;
$L__BB4_1163:
	mov.u32 	%r1641, %r2950;
	mov.f32 	%f1631, %f2680;
	setp.geu.f32 	%p935, %f2681, %f1631;
	mov.f32 	%f2676, %f3306;
	mov.f32 	%f2677, %f3308;
	mov.f32 	%f2678, %f3310;
	mov.u32 	%r2946, %r3576;
	mov.u32 	%r2947, %r3578;
	mov.u32 	%r2948, %r3580;
	@%p935 bra 	$L__BB4_1165;
	mov.f32 	%f2680, %f2681;
	mov.f32 	%f2681, %f1631;
	mov.u32 	%r2950, %r2951;
	mov.u32 	%r2951, %r1641;
$L__BB4_1165:
	setp.ne.s32 	%p936, %r2, 0;
	mov.b32 	%r2018, %f2679;
	shfl.sync.down.b32	%r2019|%p937, %r2018, 1, 31, -1;
	mov.b32 	%f1640, %r2019;
	shfl.sync.down.b32	%r1650|%p938, %r2949, 1, 31, -1;
	setp.geu.f32 	%p939, %f2674, %f1640;
	or.pred  	%p940, %p936, %p939;
	@%p940 bra 	$L__BB4_1180;
	setp.geu.f32 	%p941, %f2675, %f1640;
	mov.f32 	%f2674, %f1640;
	mov.f32 	%f3323, %f2675;
	mov.u32 	%r2944, %r1650;
	mov.u32 	%r3593, %r2945;
	@%p941 bra 	$L__BB4_1168;
	mov.f32 	%f2674, %f2675;
	mov.f32 	%f3323, %f1640;
	mov.u32 	%r2944, %r2945;
	mov.u32 	%r3593, %r1650;
	mov.f32 	%f2675, %f3323;
	mov.u32 	%r2945, %r3593;
$L__BB4_1168:
	setp.geu.f32 	%p942, %f2676, %f3323;
	@%p942 bra 	$L__BB4_1170;
	mov.f32 	%f2675, %f2676;
	mov.f32 	%f2676, %f3323;
	mov.u32 	%r2945, %r2946;
	mov.u32 	%r2946, %r3593;
$L__BB4_1170:
	setp.geu.f32 	%p943, %f2677, %f2676;
	mov.f32 	%f3326, %f2676;
	mov.u32 	%r3596, %r2946;
	@%p943 bra 	$L__BB4_1172;
	mov.f32 	%f3326, %f2677;
	mov.f32 	%f2677, %f2676;
	mov.u32 	%r3596, %r2947;
	mov.u32 	%r2947, %r2946;
$L__BB4_1172:
	setp.geu.f32 	%p944, %f2678, %f2677;
	mov.f32 	%f3328, %f2677;
	mov.u32 	%r3598, %r2947;
	@%p944 bra 	$L__BB4_1174;
	mov.f32 	%f3328, %f2678;
	mov.f32 	%f2678, %f2677;
	mov.u32 	%r3598, %r2948;
	mov.u32 	%r2948, %r2947;
$L__BB4_1174:
	setp.geu.f32 	%p945, %f2679, %f2678;
	mov.f32 	%f3330, %f2678;
	mov.u32 	%r3600, %r2948;
	@%p945 bra 	$L__BB4_1176;
	mov.f32 	%f3330, %f2679;
	mov.f32 	%f2679, %f2678;
	mov.u32 	%r3600, %r2949;
	mov.u32 	%r2949, %r2948;
$L__BB4_1176:
	setp.geu.f32 	%p946, %f2680, %f2679;
	@%p946 bra 	$L__BB4_1178;
	mov.f32 	%f3515, %f2680;
	mov.f32 	%f2680, %f2679;
	mov.u32 	%r3785, %r2950;
	mov.u32 	%r2950, %r2949;
	mov.f32 	%f2679, %f3515;
	mov.u32 	%r2949, %r3785;
$L__BB4_1178:
	mov.u32 	%r1662, %r2950;
	mov.f32 	%f1652, %f2680;
	setp.geu.f32 	%p947, %f2681, %f1652;
	mov.f32 	%f2676, %f3326;
	mov.f32 	%f2677, %f3328;
	mov.f32 	%f2678, %f3330;
	mov.u32 	%r2946, %r3596;
	mov.u32 	%r2947, %r3598;
	mov.u32 	%r2948, %r3600;
	@%p947 bra 	$L__BB4_1180;
	mov.f32 	%f2680, %f2681;
	mov.f32 	%f2681, %f1652;
	mov.u32 	%r2950, %r2951;
	mov.u32 	%r2951, %r1662;
$L__BB4_1180:
	setp.ne.s32 	%p948, %r2, 0;
	mov.b32 	%r2021, %f2678;
	shfl.sync.down.b32	%r2022|%p949, %r2021, 1, 31, -1;
	mov.b32 	%f1661, %r2022;
	shfl.sync.down.b32	%r1671|%p950, %r2948, 1, 31, -1;
	setp.geu.f32 	%p951, %f2674, %f1661;
	or.pred  	%p952, %p948, %p951;
	@%p952 bra 	$L__BB4_1195;
	setp.geu.f32 	%p953, %f2675, %f1661;
	mov.f32 	%f2674, %f1661;
	mov.f32 	%f3343, %f2675;
	mov.u32 	%r2944, %r1671;
	mov.u32 	%r3613, %r2945;
	@%p953 bra 	$L__BB4_1183;
	mov.f32 	%f2674, %f2675;
	mov.f32 	%f3343, %f1661;
	mov.u32 	%r2944, %r2945;
	mov.u32 	%r3613, %r1671;
	mov.f32 	%f2675, %f3343;
	mov.u32 	%r2945, %r3613;
$L__BB4_1183:
	setp.geu.f32 	%p954, %f2676, %f3343;
	@%p954 bra 	$L__BB4_1185;
	mov.f32 	%f2675, %f2676;
	mov.f32 	%f2676, %f3343;
	mov.u32 	%r2945, %r2946;
	mov.u32 	%r2946, %r3613;
$L__BB4_1185:
	setp.geu.f32 	%p955, %f2677, %f2676;
	mov.f32 	%f3346, %f2676;
	mov.u32 	%r3616, %r2946;
	@%p955 bra 	$L__BB4_1187;
	mov.f32 	%f3346, %f2677;
	mov.f32 	%f2677, %f2676;
	mov.u32 	%r3616, %r2947;
	mov.u32 	%r2947, %r2946;
$L__BB4_1187:
	setp.geu.f32 	%p956, %f2678, %f2677;
	mov.f32 	%f3348, %f2677;
	mov.u32 	%r3618, %r2947;
	@%p956 bra 	$L__BB4_1189;
	mov.f32 	%f3348, %f2678;
	mov.f32 	%f2678, %f2677;
	mov.u32 	%r3618, %r2948;
	mov.u32 	%r2948, %r2947;
$L__BB4_1189:
	setp.geu.f32 	%p957, %f2679, %f2678;
	mov.f32 	%f3350, %f2678;
	mov.u32 	%r3620, %r2948;
	@%p957 bra 	$L__BB4_1191;
	mov.f32 	%f3350, %f2679;
	mov.f32 	%f2679, %f2678;
	mov.u32 	%r3620, %r2949;
	mov.u32 	%r2949, %r2948;
$L__BB4_1191:
	setp.geu.f32 	%p958, %f2680, %f2679;
	@%p958 bra 	$L__BB4_1193;
	mov.f32 	%f3516, %f2680;
	mov.f32 	%f2680, %f2679;
	mov.u32 	%r3786, %r2950;
	mov.u32 	%r2950, %r2949;
	mov.f32 	%f2679, %f3516;
	mov.u32 	%r2949, %r3786;
$L__BB4_1193:
	mov.u32 	%r1683, %r2950;
	mov.f32 	%f1673, %f2680;
	setp.geu.f32 	%p959, %f2681, %f1673;
	mov.f32 	%f2676, %f3346;
	mov.f32 	%f2677, %f3348;
	mov.f32 	%f2678, %f3350;
	mov.u32 	%r2946, %r3616;
	mov.u32 	%r2947, %r3618;
	mov.u32 	%r2948, %r3620;
	@%p959 bra 	$L__BB4_1195;
	mov.f32 	%f2680, %f2681;
	mov.f32 	%f2681, %f1673;
	mov.u32 	%r2950, %r2951;
	mov.u32 	%r2951, %r1683;
$L__BB4_1195:
	setp.ne.s32 	%p960, %r2, 0;
	mov.b32 	%r2024, %f2677;
	shfl.sync.down.b32	%r2025|%p961, %r2024, 1, 31, -1;
	mov.b32 	%f1682, %r2025;
	shfl.sync.down.b32	%r1692|%p962, %r2947, 1, 31, -1;
	setp.geu.f32 	%p963, %f2674, %f1682;
	or.pred  	%p964, %p960, %p963;
	@%p964 bra 	$L__BB4_1210;
	setp.geu.f32 	%p965, %f2675, %f1682;
	mov.f32 	%f2674, %f1682;
	mov.f32 	%f3363, %f2675;
	mov.u32 	%r2944, %r1692;
	mov.u32 	%r3633, %r2945;
	@%p965 bra 	$L__BB4_1198;
	mov.f32 	%f2674, %f2675;
	mov.f32 	%f3363, %f1682;
	mov.u32 	%r2944, %r2945;
	mov.u32 	%r3633, %r1692;
	mov.f32 	%f2675, %f3363;
	mov.u32 	%r2945, %r3633;
$L__BB4_1198:
	setp.geu.f32 	%p966, %f2676, %f3363;
	@%p966 bra 	$L__BB4_1200;
	mov.f32 	%f2675, %f2676;
	mov.f32 	%f2676, %f3363;
	mov.u32 	%r2945, %r2946;
	mov.u32 	%r2946, %r3633;
$L__BB4_1200:
	setp.geu.f32 	%p967, %f2677, %f2676;
	mov.f32 	%f3366, %f2676;
	mov.u32 	%r3636, %r2946;
	@%p967 bra 	$L__BB4_1202;
	mov.f32 	%f3366, %f2677;
	mov.f32 	%f2677, %f2676;
	mov.u32 	%r3636, %r2947;
	mov.u32 	%r2947, %r2946;
$L__BB4_1202:
	setp.geu.f32 	%p968, %f2678, %f2677;
	mov.f32 	%f3368, %f2677;
	mov.u32 	%r3638, %r2947;
	@%p968 bra 	$L__BB4_1204;
	mov.f32 	%f3368, %f2678;
	mov.f32 	%f2678, %f2677;
	mov.u32 	%r3638, %r2948;
	mov.u32 	%r2948, %r2947;
$L__BB4_1204:
	setp.geu.f32 	%p969, %f2679, %f2678;
	mov.f32 	%f3370, %f2678;
	mov.u32 	%r3640, %r2948;
	@%p969 bra 	$L__BB4_1206;
	mov.f32 	%f3370, %f2679;
	mov.f32 	%f2679, %f2678;
	mov.u32 	%r3640, %r2949;
	mov.u32 	%r2949, %r2948;
$L__BB4_1206:
	setp.geu.f32 	%p970, %f2680, %f2679;
	@%p970 bra 	$L__BB4_1208;
	mov.f32 	%f3517, %f2680;
	mov.f32 	%f2680, %f2679;
	mov.u32 	%r3787, %r2950;
	mov.u32 	%r2950, %r2949;
	mov.f32 	%f2679, %f3517;
	mov.u32 	%r2949, %r3787;
$L__BB4_1208:
	mov.u32 	%r1704, %r2950;
	mov.f32 	%f1694, %f2680;
	setp.geu.f32 	%p971, %f2681, %f1694;
	mov.f32 	%f2676, %f3366;
	mov.f32 	%f2677, %f3368;
	mov.f32 	%f2678, %f3370;
	mov.u32 	%r2946, %r3636;
	mov.u32 	%r2947, %r3638;
	mov.u32 	%r2948, %r3640;
	@%p971 bra 	$L__BB4_1210;
	mov.f32 	%f2680, %f2681;
	mov.f32 	%f2681, %f1694;
	mov.u32 	%r2950, %r2951;
	mov.u32 	%r2951, %r1704;
$L__BB4_1210:
	setp.ne.s32 	%p972, %r2, 0;
	mov.b32 	%r2027, %f2676;
	shfl.sync.down.b32	%r2028|%p973, %r2027, 1, 31, -1;
	mov.b32 	%f1703, %r2028;
	shfl.sync.down.b32	%r1713|%p974, %r2946, 1, 31, -1;
	setp.geu.f32 	%p975, %f2674, %f1703;
	or.pred  	%p976, %p972, %p975;
	@%p976 bra 	$L__BB4_1225;
	setp.geu.f32 	%p977, %f2675, %f1703;
	mov.f32 	%f2674, %f1703;
	mov.f32 	%f3383, %f2675;
	mov.u32 	%r2944, %r1713;
	mov.u32 	%r3653, %r2945;
	@%p977 bra 	$L__BB4_1213;
	mov.f32 	%f2674, %f2675;
	mov.f32 	%f3383, %f1703;
	mov.u32 	%r2944, %r2945;
	mov.u32 	%r3653, %r1713;
	mov.f32 	%f2675, %f3383;
	mov.u32 	%r2945, %r3653;
$L__BB4_1213:
	setp.geu.f32 	%p978, %f2676, %f3383;
	@%p978 bra 	$L__BB4_1215;
	mov.f32 	%f2675, %f2676;
	mov.f32 	%f2676, %f3383;
	mov.u32 	%r2945, %r2946;
	mov.u32 	%r2946, %r3653;
$L__BB4_1215:
	setp.geu.f32 	%p979, %f2677, %f2676;
	mov.f32 	%f3386, %f2676;
	mov.u32 	%r3656, %r2946;
	@%p979 bra 	$L__BB4_1217;
	mov.f32 	%f3386, %f2677;
	mov.f32 	%f2677, %f2676;
	mov.u32 	%r3656, %r2947;
	mov.u32 	%r2947, %r2946;
$L__BB4_1217:
	setp.geu.f32 	%p980, %f2678, %f2677;
	mov.f32 	%f3388, %f2677;
	mov.u32 	%r3658, %r2947;
	@%p980 bra 	$L__BB4_1219;
	mov.f32 	%f3388, %f2678;
	mov.f32 	%f2678, %f2677;
	mov.u32 	%r3658, %r2948;
	mov.u32 	%r2948, %r2947;
$L__BB4_1219:
	setp.geu.f32 	%p981, %f2679, %f2678;
	mov.f32 	%f3390, %f2678;
	mov.u32 	%r3660, %r2948;
	@%p981 bra 	$L__BB4_1221;
	mov.f32 	%f3390, %f2679;
	mov.f32 	%f2679, %f2678;
	mov.u32 	%r3660, %r2949;
	mov.u32 	%r2949, %r2948;
$L__BB4_1221:
	setp.geu.f32 	%p982, %f2680, %f2679;
	@%p982 bra 	$L__BB4_1223;
	mov.f32 	%f3518, %f2680;
	mov.f32 	%f2680, %f2679;
	mov.u32 	%r3788, %r2950;
	mov.u32 	%r2950, %r2949;
	mov.f32 	%f2679, %f3518;
	mov.u32 	%r2949, %r3788;
$L__BB4_1223:
	mov.u32 	%r1725, %r2950;
	mov.f32 	%f1715, %f2680;
	setp.geu.f32 	%p983, %f2681, %f1715;
	mov.f32 	%f2676, %f3386;
	mov.f32 	%f2677, %f3388;
	mov.f32 	%f2678, %f3390;
	mov.u32 	%r2946, %r3656;
	mov.u32 	%r2947, %r3658;
	mov.u32 	%r2948, %r3660;
	@%p983 bra 	$L__BB4_1225;
	mov.f32 	%f2680, %f2681;
	mov.f32 	%f2681, %f1715;
	mov.u32 	%r2950, %r2951;
	mov.u32 	%r2951, %r1725;
$L__BB4_1225:
	setp.ne.s32 	%p984, %r2, 0;
	mov.b32 	%r2030, %f2675;
	shfl.sync.down.b32	%r2031|%p985, %r2030, 1, 31, -1;
	mov.b32 	%f1724, %r2031;
	shfl.sync.down.b32	%r1734|%p986, %r2945, 1, 31, -1;
	setp.geu.f32 	%p987, %f2674, %f1724;
	or.pred  	%p988, %p984, %p987;
	@%p988 bra 	$L__BB4_1240;
	setp.geu.f32 	%p989, %f2675, %f1724;
	mov.f32 	%f2674, %f1724;
	mov.f32 	%f3403, %f2675;
	mov.u32 	%r2944, %r1734;
	mov.u32 	%r3673, %r2945;
	@%p989 bra 	$L__BB4_1228;
	mov.f32 	%f2674, %f2675;
	mov.f32 	%f3403, %f1724;
	mov.u32 	%r2944, %r2945;
	mov.u32 	%r3673, %r1734;
	mov.f32 	%f2675, %f3403;
	mov.u32 	%r2945, %r3673;
$L__BB4_1228:
	setp.geu.f32 	%p990, %f2676, %f3403;
	@%p990 bra 	$L__BB4_1230;
	mov.f32 	%f2675, %f2676;
	mov.f32 	%f2676, %f3403;
	mov.u32 	%r2945, %r2946;
	mov.u32 	%r2946, %r3673;
$L__BB4_1230:
	setp.geu.f32 	%p991, %f2677, %f2676;
	mov.f32 	%f3406, %f2676;
	mov.u32 	%r3676, %r2946;
	@%p991 bra 	$L__BB4_1232;
	mov.f32 	%f3406, %f2677;
	mov.f32 	%f2677, %f2676;
	mov.u32 	%r3676, %r2947;
	mov.u32 	%r2947, %r2946;
$L__BB4_1232:
	setp.geu.f32 	%p992, %f2678, %f2677;
	mov.f32 	%f3408, %f2677;
	mov.u32 	%r3678, %r2947;
	@%p992 bra 	$L__BB4_1234;
	mov.f32 	%f3408, %f2678;
	mov.f32 	%f2678, %f2677;
	mov.u32 	%r3678, %r2948;
	mov.u32 	%r2948, %r2947;
$L__BB4_1234:
	setp.geu.f32 	%p993, %f2679, %f2678;
	mov.f32 	%f3410, %f2678;
	mov.u32 	%r3680, %r2948;
	@%p993 bra 	$L__BB4_1236;
	mov.f32 	%f3410, %f2679;
	mov.f32 	%f2679, %f2678;
	mov.u32 	%r3680, %r2949;
	mov.u32 	%r2949, %r2948;
$L__BB4_1236:
	setp.geu.f32 	%p994, %f2680, %f2679;
	@%p994 bra 	$L__BB4_1238;
	mov.f32 	%f3519, %f2680;
	mov.f32 	%f2680, %f2679;
	mov.u32 	%r3789, %r2950;
	mov.u32 	%r2950, %r2949;
	mov.f32 	%f2679, %f3519;
	mov.u32 	%r2949, %r3789;
$L__BB4_1238:
	mov.u32 	%r1746, %r2950;
	mov.f32 	%f1736, %f2680;
	setp.geu.f32 	%p995, %f2681, %f1736;
	mov.f32 	%f2676, %f3406;
	mov.f32 	%f2677, %f3408;
	mov.f32 	%f2678, %f3410;
	mov.u32 	%r2946, %r3676;
	mov.u32 	%r2947, %r3678;
	mov.u32 	%r2948, %r3680;
	@%p995 bra 	$L__BB4_1240;
	mov.f32 	%f2680, %f2681;
	mov.f32 	%f2681, %f1736;
	mov.u32 	%r2950, %r2951;
	mov.u32 	%r2951, %r1746;
$L__BB4_1240:
	setp.ne.s32 	%p996, %r2, 0;
	mov.b32 	%r2033, %f2674;
	shfl.sync.down.b32	%r2034|%p997, %r2033, 1, 31, -1;
	mov.b32 	%f1745, %r2034;
	shfl.sync.down.b32	%r1755|%p998, %r2944, 1, 31, -1;
	setp.geu.f32 	%p999, %f2674, %f1745;
	or.pred  	%p1000, %p996, %p999;
	@%p1000 bra 	$L__BB4_1255;
	setp.geu.f32 	%p1001, %f2675, %f1745;
	mov.f32 	%f2674, %f1745;
	mov.f32 	%f3423, %f2675;
	mov.u32 	%r2944, %r1755;
	mov.u32 	%r3693, %r2945;
	@%p1001 bra 	$L__BB4_1243;
	mov.f32 	%f2674, %f2675;
	mov.f32 	%f3423, %f1745;
	mov.u32 	%r2944, %r2945;
	mov.u32 	%r3693, %r1755;
	mov.f32 	%f2675, %f3423;
	mov.u32 	%r2945, %r3693;
$L__BB4_1243:
	setp.geu.f32 	%p1002, %f2676, %f3423;
	@%p1002 bra 	$L__BB4_1245;
	mov.f32 	%f2675, %f2676;
	mov.f32 	%f2676, %f3423;
	mov.u32 	%r2945, %r2946;
	mov.u32 	%r2946, %r3693;
$L__BB4_1245:
	setp.geu.f32 	%p1003, %f2677, %f2676;
	mov.f32 	%f3426, %f2676;
	mov.u32 	%r3696, %r2946;
	@%p1003 bra 	$L__BB4_1247;
	mov.f32 	%f3426, %f2677;
	mov.f32 	%f2677, %f2676;
	mov.u32 	%r3696, %r2947;
	mov.u32 	%r2947, %r2946;
$L__BB4_1247:
	setp.geu.f32 	%p1004, %f2678, %f2677;
	mov.f32 	%f3428, %f2677;
	mov.u32 	%r3698, %r2947;
	@%p1004 bra 	$L__BB4_1249;
	mov.f32 	%f3428, %f2678;
	mov.f32 	%f2678, %f2677;
	mov.u32 	%r3698, %r2948;
	mov.u32 	%r2948, %r2947;
$L__BB4_1249:
	setp.geu.f32 	%p1005, %f2679, %f2678;
	mov.f32 	%f3430, %f2678;
	mov.u32 	%r3700, %r2948;
	@%p1005 bra 	$L__BB4_1251;
	mov.f32 	%f3430, %f2679;
	mov.f32 	%f2679, %f2678;
	mov.u32 	%r3700, %r2949;
	mov.u32 	%r2949, %r2948;
$L__BB4_1251:
	setp.geu.f32 	%p1006, %f2680, %f2679;
	@%p1006 bra 	$L__BB4_1253;
	mov.f32 	%f3520, %f2680;
	mov.f32 	%f2680, %f2679;
	mov.u32 	%r3790, %r2950;
	mov.u32 	%r2950, %r2949;
	mov.f32 	%f2679, %f3520;
	mov.u32 	%r2949, %r3790;
$L__BB4_1253:
	mov.u32 	%r1767, %r2950;
	mov.f32 	%f1757, %f2680;
	setp.geu.f32 	%p1007, %f2681, %f1757;
	mov.f32 	%f2676, %f3426;
	mov.f32 	%f2677, %f3428;
	mov.f32 	%f2678, %f3430;
	mov.u32 	%r2946, %r3696;
	mov.u32 	%r2947, %r3698;
	mov.u32 	%r2948, %r3700;
	@%p1007 bra 	$L__BB4_1255;
	mov.f32 	%f2680, %f2681;
	mov.f32 	%f2681, %f1757;
	mov.u32 	%r2950, %r2951;
	mov.u32 	%r2951, %r1767;
$L__BB4_1255:
	setp.ne.s32 	%p1008, %r2, 0;
	@%p1008 bra 	$L__BB4_1257;
	cvta.to.global.u64 	%rd11, %rd7;
	cvta.to.global.u64 	%rd12, %rd6;
	st.global.u32 	[%rd12], %r2951;
	st.global.f32 	[%rd11], %f2681;
	st.global.u32 	[%rd12+4], %r2950;
	st.global.f32 	[%rd11+4], %f2680;
	st.global.u32 	[%rd12+8], %r2949;
	st.global.f32 	[%rd11+8], %f2679;
	st.global.u32 	[%rd12+12], %r2948;
	st.global.f32 	[%rd11+12], %f2678;
	st.global.u32 	[%rd12+16], %r2947;
	st.global.f32 	[%rd11+16], %f2677;
	st.global.u32 	[%rd12+20], %r2946;
	st.global.f32 	[%rd11+20], %f2676;
	st.global.u32 	[%rd12+24], %r2945;
	st.global.f32 	[%rd11+24], %f2675;
	st.global.u32 	[%rd12+28], %r2944;
	st.global.f32 	[%rd11+28], %f2674;
$L__BB4_1257:
	ret;

}
	// .globl	_ZN3cub18CUB_300001_SM_10006detail11EmptyKernelIvEEvv
.visible .entry _ZN3cub18CUB_300001_SM_10006detail11EmptyKernelIvEEvv()
{


	ret;

}
	// .globl	_ZN3cub18CUB_300001_SM_10006detail8for_each13static_kernelINS2_12policy_hub_t12policy_500_tElN6thrust24THRUST_300001_SM_1000_NS8cuda_cub10__tabulate7functorINS7_10device_ptrIiEENS7_6system6detail7generic6detail22compute_sequence_valueIivEElEEEEvT0_T1_
.visible .entry _ZN3cub18CUB_300001_SM_10006detail8for_each13static_kernelINS2_12policy_hub_t12policy_500_tElN6thrust24THRUST_300001_SM_1000_NS8cuda_cub10__tabulate7functorINS7_10device_ptrIiEENS7_6system6detail7generic6detail22compute_sequence_valueIivEElEEEEvT0_T1_(
	.param .u64 _ZN3cub18CUB_300001_SM_10006detail8for_each13static_kernelINS2_12policy_hub_t12policy_500_tElN6thrust24THRUST_300001_SM_1000_NS8cuda_cub10__tabulate7functorINS7_10device_ptrIiEENS7_6system6detail7generic6detail22compute_sequence_valueIivEElEEEEvT0_T1__param_0,
	.param .align 8 .b8 _ZN3cub18CUB_300001_SM_10006detail8for_each13static_kernelINS2_12policy_hub_t12policy_500_tElN6thrust24THRUST_300001_SM_1000_NS8cuda_cub10__tabulate7functorINS7_10device_ptrIiEENS7_6system6detail7generic6detail22compute_sequence_valueIivEElEEEEvT0_T1__param_1[16]
)
.maxntid 256
{
	.reg .pred 	%p<4>;
	.reg .b32 	%r<18>;
	.reg .b64 	%rd<20>;

	ld.param.u64 	%rd7, [_ZN3cub18CUB_300001_SM_10006detail8for_each13static_kernelINS2_12policy_hub_t12policy_500_tElN6thrust24THRUST_300001_SM_1000_NS8cuda_cub10__tabulate7functorINS7_10device_ptrIiEENS7_6system6detail7generic6detail22compute_sequence_valueIivEElEEEEvT0_T1__param_1];
	ld.param.u64 	%rd8, [_ZN3cub18CUB_300001_SM_10006detail8for_each13static_kernelINS2_12policy_hub_t12policy_500_tElN6thrust24THRUST_300001_SM_1000_NS8cuda_cub10__tabulate7functorINS7_10device_ptrIiEENS7_6system6detail7generic6detail22compute_sequence_valueIivEElEEEEvT0_T1__param_0];
	ld.param.v2.u32 	{%r3, %r4}, [_ZN3cub18CUB_300001_SM_10006detail8for_each13static_kernelINS2_12policy_hub_t12policy_500_tElN6thrust24THRUST_300001_SM_1000_NS8cuda_cub10__tabulate7functorINS7_10device_ptrIiEENS7_6system6detail7generic6detail22compute_sequence_valueIivEElEEEEvT0_T1__param_1+8];
	mov.u32 	%r5, %ctaid.x;
	mul.wide.u32 	%rd1, %r5, 512;
	sub.s64 	%rd2, %rd8, %rd1;
	setp.lt.s64 	%p1, %rd2, 512;
	@%p1 bra 	$L__BB6_2;
	mov.u32 	%r13, %tid.x;
	cvta.to.global.u64 	%rd15, %rd7;
	cvt.u64.u32 	%rd16, %r13;
	add.s64 	%rd17, %rd1, %rd16;
	cvt.u32.u64 	%r14, %rd17;
	mad.lo.s32 	%r15, %r4, %r14, %r3;
	shl.b64 	%rd18, %rd17, 2;
	add.s64 	%rd19, %rd15, %rd18;
	st.global.u32 	[%rd19], %r15;
	add.s32 	%r16, %r14, 256;
	mad.lo.s32 	%r17, %r4, %r16, %r3;
	st.global.u32 	[%rd19+1024], %r17;
	bra.uni 	$L__BB6_6;
$L__BB6_2:
	cvta.to.global.u64 	%rd3, %rd7;
	mov.u32 	%r6, %tid.x;
	cvt.s64.s32 	%rd4, %rd2;
	cvt.u64.u32 	%rd5, %r6;
	setp.le.s64 	%p2, %rd4, %rd5;
	@%p2 bra 	$L__BB6_4;
	add.s64 	%rd9, %rd1, %rd5;
	cvt.u32.u64 	%r7, %rd9;
	mad.lo.s32 	%r8, %r4, %r7, %r3;
	shl.b64 	%rd10, %rd9, 2;
	add.s64 	%rd11, %rd3, %rd10;
	st.global.u32 	[%rd11], %r8;
$L__BB6_4:
	cvt.u32.u64 	%r9, %rd5;
	add.s32 	%r10, %r9, 256;
	cvt.u64.u32 	%rd6, %r10;
	setp.le.s64 	%p3, %rd4, %rd6;
	@%p3 bra 	$L__BB6_6;
	add.s64 	%rd12, %rd1, %rd6;
	shl.b64 	%rd13, %rd12, 2;
	cvt.u32.u64 	%r11, %rd12;
	mad.lo.s32 	%r12, %r4, %r11, %r3;
	add.s64 	%rd14, %rd13, %rd3;
	st.global.u32 	[%rd14], %r12;
$L__BB6_6:
	ret;

}
	// .globl	_ZN3cub18CUB_300001_SM_10006detail10radix_sort31DeviceRadixSortSingleTileKernelINS1_5radix10policy_hubIfijE10Policy1000ELNS0_9SortOrderE1EfijNS1_21identity_decomposer_tEEEvPKT1_PSA_PKT2_PSE_T3_iiT4_
.visible .entry _ZN3cub18CUB_300001_SM_10006detail10radix_sort31DeviceRadixSortSingleTileKernelINS1_5radix10policy_hubIfijE10Policy1000ELNS0_9SortOrderE1EfijNS1_21identity_decomposer_tEEEvPKT1_PSA_PKT2_PSE_T3_iiT4_(
	.param .u64 .ptr .align 1 _ZN3cub18CUB_300001_SM_10006detail10radix_sort31DeviceRadixSortSingleTileKernelINS1_5radix10policy_hubIfijE10Policy1000ELNS0_9SortOrderE1EfijNS1_21identity_decomposer_tEEEvPKT1_PSA_PKT2_PSE_T3_iiT4__param_0,
	.param .u64 .ptr .align 1 _ZN3cub18CUB_300001_SM_10006detail10radix_sort31DeviceRadixSortSingleTileKernelINS1_5radix10policy_hubIfijE10Policy1000ELNS0_9SortOrderE1EfijNS1_21identity_decomposer_tEEEvPKT1_PSA_PKT2_PSE_T3_iiT4__param_1,
	.param .u64 .ptr .align 1 _ZN3cub18CUB_300001_SM_10006detail10radix_sort31DeviceRadixSortSingleTileKernelINS1_5radix10policy_hubIfijE10Policy1000ELNS0_9SortOrderE1EfijNS1_21identity_decomposer_tEEEvPKT1_PSA_PKT2_PSE_T3_iiT4__param_2,
	.param .u64 .ptr .align 1 _ZN3cub18CUB_300001_SM_10006detail10radix_sort31DeviceRadixSortSingleTileKernelINS1_5radix10policy_hubIfijE10Policy1000ELNS0_9SortOrderE1EfijNS1_21identity_decomposer_tEEEvPKT1_PSA_PKT2_PSE_T3_iiT4__param_3,
	.param .u32 _ZN3cub18CUB_300001_SM_10006detail10radix_sort31DeviceRadixSortSingleTileKernelINS1_5radix10policy_hubIfijE10Policy1000ELNS0_9SortOrderE1EfijNS1_21identity_decomposer_tEEEvPKT1_PSA_PKT2_PSE_T3_iiT4__param_4,
	.param .u32 _ZN3cub18CUB_300001_SM_10006detail10radix_sort31DeviceRadixSortSingleTileKernelINS1_5radix10policy_hubIfijE10Policy1000ELNS0_9SortOrderE1EfijNS1_21identity_decomposer_tEEEvPKT1_PSA_PKT2_PSE_T3_iiT4__param_5,
	.param .u32 _ZN3cub18CUB_300001_SM_10006detail10radix_sort31DeviceRadixSortSingleTileKernelINS1_5radix10policy_hubIfijE10Policy1000ELNS0_9SortOrderE1EfijNS1_21identity_decomposer_tEEEvPKT1_PSA_PKT2_PSE_T3_iiT4__param_6,
	.param .align 1 .b8 _ZN3cub18CUB_300001_SM_10006detail10radix_sort31DeviceRadixSortSingleTileKernelINS1_5radix10policy_hubIfijE10Policy1000ELNS0_9SortOrderE1EfijNS1_21identity_decomposer_tEEEvPKT1_PSA_PKT2_PSE_T3_iiT4__param_7[1]
)
.maxntid 256
.minnctapersm 1
{
	.reg .pred 	%p<129>;
	.reg .b16 	%rs<39>;
	.reg .b32 	%r<954>;
	.reg .b64 	%rd<16>;
	// demoted variable
	.shared .align 16 .b8 _ZZN3cub18CUB_300001_SM_10006detail10radix_sort31DeviceRadixSortSingleTileKernelINS1_5radix10policy_hubIfijE10Policy1000ELNS0_9SortOrderE1EfijNS1_21identity_decomposer_tEEEvPKT1_PSA_PKT2_PSE_T3_iiT4_E12temp_storage[33856];
	ld.param.u64 	%rd8, [_ZN3cub18CUB_300001_SM_10006detail10radix_sort31DeviceRadixSortSingleTileKernelINS1_5radix10policy_hubIfijE10Policy1000ELNS0_9SortOrderE1EfijNS1_21identity_decomposer_tEEEvPKT1_PSA_PKT2_PSE_T3_iiT4__param_0];
	ld.param.u64 	%rd5, [_ZN3cub18CUB_300001_SM_10006detail10radix_sort31DeviceRadixSortSingleTileKernelINS1_5radix10policy_hubIfijE10Policy1000ELNS0_9SortOrderE1EfijNS1_21identity_decomposer_tEEEvPKT1_PSA_PKT2_PSE_T3_iiT4__param_1];
	ld.param.u64 	%rd6, [_ZN3cub18CUB_300001_SM_10006detail10radix_sort31DeviceRadixSortSingleTileKernelINS1_5radix10policy_hubIfijE10Policy1000ELNS0_9SortOrderE1EfijNS1_21identity_decomposer_tEEEvPKT1_PSA_PKT2_PSE_T3_iiT4__param_2];
	ld.param.u64 	%rd7, [_ZN3cub18CUB_300001_SM_10006detail10radix_sort31DeviceRadixSortSingleTileKernelINS1_5radix10policy_hubIfijE10Policy1000ELNS0_9SortOrderE1EfijNS1_21identity_decomposer_tEEEvPKT1_PSA_PKT2_PSE_T3_iiT4__param_3];
	ld.param.u32 	%r321, [_ZN3cub18CUB_300001_SM_10006detail10radix_sort31DeviceRadixSortSingleTileKernelINS1_5radix10policy_hubIfijE10Policy1000ELNS0_9SortOrderE1EfijNS1_21identity_decomposer_tEEEvPKT1_PSA_PKT2_PSE_T3_iiT4__param_4];
	ld.param.u32 	%r322, [_ZN3cub18CUB_300001_SM_10006detail10radix_sort31DeviceRadixSortSingleTileKernelINS1_5radix10policy_hubIfijE10Policy1000ELNS0_9SortOrderE1EfijNS1_21identity_decomposer_tEEEvPKT1_PSA_PKT2_PSE_T3_iiT4__param_5];
	ld.param.u32 	%r323, [_ZN3cub18CUB_300001_SM_10006detail10radix_sort31DeviceRadixSortSingleTileKernelINS1_5radix10policy_hubIfijE10Policy1000ELNS0_9SortOrderE1EfijNS1_21identity_decomposer_tEEEvPKT1_PSA_PKT2_PSE_T3_iiT4__param_6];
	cvta.to.global.u64 	%rd9, %rd8;
	mov.u32 	%r1, %tid.x;
	mul.lo.s32 	%r2, %r1, 19;
	setp.ge.s32 	%p1, %r2, %r321;
	mul.wide.u32 	%rd10, %r2, 4;
	add.s64 	%rd1, %rd9, %rd10;
	mov.b32 	%r874, -1;
	@%p1 bra 	$L__BB7_2;
	ld.global.u32 	%r874, [%rd1];
$L__BB7_2:
	add.s32 	%r5, %r2, 1;
	setp.ge.s32 	%p2, %r5, %r321;
	mov.b32 	%r875, -1;
	@%p2 bra 	$L__BB7_4;
	ld.global.u32 	%r875, [%rd1+4];
$L__BB7_4:
	add.s32 	%r8, %r2, 2;
	setp.ge.s32 	%p3, %r8, %r321;
	mov.b32 	%r876, -1;
	@%p3 bra 	$L__BB7_6;
	ld.global.u32 	%r876, [%rd1+8];
$L__BB7_6:
	add.s32 	%r11, %r2, 3;
	setp.ge.s32 	%p4, %r11, %r321;
	mov.b32 	%r877, -1;
	@%p4 bra 	$L__BB7_8;
	ld.global.u32 	%r877, [%rd1+12];
$L__BB7_8:
	add.s32 	%r14, %r2, 4;
	setp.ge.s32 	%p5, %r14, %r321;
	mov.b32 	%r878, -1;
	@%p5 bra 	$L__BB7_10;
	ld.global.u32 	%r878, [%rd1+16];
$L__BB7_10:
	add.s32 	%r17, %r2, 5;
	setp.ge.s32 	%p6, %r17, %r321;
	mov.b32 	%r879, -1;
	@%p6 bra 	$L__BB7_12;
	ld.global.u32 	%r879, [%rd1+20];
$L__BB7_12:
	add.s32 	%r20, %r2, 6;
	setp.ge.s32 	%p7, %r20, %r321;
	mov.b32 	%r880, -1;
	@%p7 bra 	$L__BB7_14;
	ld.global.u32 	%r880, [%rd1+24];
$L__BB7_14:
	add.s32 	%r23, %r2, 7;
	setp.ge.s32 	%p8, %r23, %r321;
	mov.b32 	%r881, -1;
	@%p8 bra 	$L__BB7_16;
	ld.global.u32 	%r881, [%rd1+28];
$L__BB7_16:
	add.s32 	%r26, %r2, 8;
	setp.ge.s32 	%p9, %r26, %r321;
	mov.b32 	%r882, -1;
	@%p9 bra 	$L__BB7_18;
	ld.global.u32 	%r882, [%rd1+32];
$L__BB7_18:
	add.s32 	%r29, %r2, 9;
	setp.ge.s32 	%p10, %r29, %r321;
	mov.b32 	%r883, -1;
	@%p10 bra 	$L__BB7_20;
	ld.global.u32 	%r883, [%rd1+36];
$L__BB7_20:
	add.s32 	%r32, %r2, 10;
	setp.ge.s32 	%p11, %r32, %r321;
	mov.b32 	%r884, -1;
	@%p11 bra 	$L__BB7_22;
	ld.global.u32 	%r884, [%rd1+40];
$L__BB7_22:
	add.s32 	%r35, %r2, 11;
	setp.ge.s32 	%p12, %r35, %r321;
	mov.b32 	%r885, -1;
	@%p12 bra 	$L__BB7_24;
	ld.global.u32 	%r885, [%rd1+44];
$L__BB7_24:
	add.s32 	%r38, %r2, 12;
	setp.ge.s32 	%p13, %r38, %r321;
	mov.b32 	%r886, -1;
	@%p13 bra 	$L__BB7_26;
	ld.global.u32 	%r886, [%rd1+48];
$L__BB7_26:
	add.s32 	%r41, %r2, 13;
	setp.ge.s32 	%p14, %r41, %r321;
	mov.b32 	%r887, -1;
	@%p14 bra 	$L__BB7_28;
	ld.global.u32 	%r887, [%rd1+52];
$L__BB7_28:
	add.s32 	%r44, %r2, 14;
	setp.ge.s32 	%p15, %r44, %r321;
	mov.b32 	%r888, -1;
	@%p15 bra 	$L__BB7_30;
	ld.global.u32 	%r888, [%rd1+56];
$L__BB7_30:
	add.s32 	%r47, %r2, 15;
	setp.ge.s32 	%p16, %r47, %r321;
	mov.b32 	%r889, -1;
	@%p16 bra 	$L__BB7_32;
	ld.global.u32 	%r889, [%rd1+60];
$L__BB7_32:
	add.s32 	%r50, %r2, 16;
	setp.ge.s32 	%p17, %r50, %r321;
	mov.b32 	%r890, -1;
	@%p17 bra 	$L__BB7_34;
	ld.global.u32 	%r890, [%rd1+64];
$L__BB7_34:
	add.s32 	%r53, %r2, 17;
	setp.ge.s32 	%p18, %r53, %r321;
	mov.b32 	%r891, -1;
	@%p18 bra 	$L__BB7_36;
	ld.global.u32 	%r891, [%rd1+68];
$L__BB7_36:
	add.s32 	%r56, %r2, 18;
	setp.ge.s32 	%p19, %r56, %r321;
	mov.b32 	%r892, -1;
	@%p19 bra 	$L__BB7_38;
	ld.global.u32 	%r892, [%rd1+72];
$L__BB7_38:
	bar.sync 	0;
	shfl.sync.idx.b32	%r59|%p20, %r321, 0, 31, -1;
	setp.ge.s32 	%p21, %r2, %r59;
	cvta.to.global.u64 	%rd11, %rd6;
	add.s64 	%rd2, %rd11, %rd10;
	@%p21 bra 	$L__BB7_40;
	ld.global.u32 	%r951, [%rd2];
$L__BB7_40:
	setp.ge.s32 	%p22, %r5, %r59;
	@%p22 bra 	$L__BB7_42;
	ld.global.u32 	%r950, [%rd2+4];
$L__BB7_42:
	setp.ge.s32 	%p23, %r8, %r59;
	@%p23 bra 	$L__BB7_44;
	ld.global.u32 	%r949, [%rd2+8];
$L__BB7_44:
	setp.ge.s32 	%p24, %r11, %r59;
	@%p24 bra 	$L__BB7_46;
	ld.global.u32 	%r948, [%rd2+12];
$L__BB7_46:
	setp.ge.s32 	%p25, %r14, %r59;
	@%p25 bra 	$L__BB7_48;
	ld.global.u32 	%r947, [%rd2+16];
$L__BB7_48:
	setp.ge.s32 	%p26, %r17, %r59;
	@%p26 bra 	$L__BB7_50;
	ld.global.u32 	%r946, [%rd2+20];
$L__BB7_50:
	setp.ge.s32 	%p27, %r20, %r59;
	@%p27 bra 	$L__BB7_52;
	ld.global.u32 	%r945, [%rd2+24];
$L__BB7_52:
	setp.ge.s32 	%p28, %r23, %r59;
	@%p28 bra 	$L__BB7_54;
	ld.global.u32 	%r944, [%rd2+28];
$L__BB7_54:
	setp.ge.s32 	%p29, %r26, %r59;
	@%p29 bra 	$L__BB7_56;
	ld.global.u32 	%r943, [%rd2+32];
$L__BB7_56:
	setp.ge.s32 	%p30, %r29, %r59;
	@%p30 bra 	$L__BB7_58;
	ld.global.u32 	%r942, [%rd2+36];
$L__BB7_58:
	setp.ge.s32 	%p31, %r32, %r59;
	@%p31 bra 	$L__BB7_60;
	ld.global.u32 	%r941, [%rd2+40];
$L__BB7_60:
	setp.ge.s32 	%p32, %r35, %r59;
	@%p32 bra 	$L__BB7_62;
	ld.global.u32 	%r940, [%rd2+44];
$L__BB7_62:
	setp.ge.s32 	%p33, %r38, %r59;
	@%p33 bra 	$L__BB7_64;
	ld.global.u32 	%r939, [%rd2+48];
$L__BB7_64:
	setp.ge.s32 	%p34, %r41, %r59;
	@%p34 bra 	$L__BB7_66;
	ld.global.u32 	%r938, [%rd2+52];
$L__BB7_66:
	setp.ge.s32 	%p35, %r44, %r59;
	@%p35 bra 	$L__BB7_68;
	ld.global.u32 	%r937, [%rd2+56];
$L__BB7_68:
	setp.ge.s32 	%p36, %r47, %r59;
	@%p36 bra 	$L__BB7_70;
	ld.global.u32 	%r936, [%rd2+60];
$L__BB7_70:
	setp.ge.s32 	%p37, %r50, %r59;
	@%p37 bra 	$L__BB7_72;
	ld.global.u32 	%r935, [%rd2+64];
$L__BB7_72:
	setp.ge.s32 	%p38, %r53, %r59;
	@%p38 bra 	$L__BB7_74;
	ld.global.u32 	%r934, [%rd2+68];
$L__BB7_74:
	setp.ge.s32 	%p39, %r56, %r59;
	@%p39 bra 	$L__BB7_76;
	ld.global.u32 	%r933, [%rd2+72];
$L__BB7_76:
	bar.sync 	0;
	setp.gt.s32 	%p40, %r874, -1;
	selp.b32 	%r363, -2147483648, -1, %p40;
	xor.b32  	%r932, %r363, %r874;
	setp.gt.s32 	%p41, %r875, -1;
	selp.b32 	%r364, -2147483648, -1, %p41;
	xor.b32  	%r931, %r364, %r875;
	setp.gt.s32 	%p42, %r876, -1;
	selp.b32 	%r365, -2147483648, -1, %p42;
	xor.b32  	%r930, %r365, %r876;
	setp.gt.s32 	%p43, %r877, -1;
	selp.b32 	%r366, -2147483648, -1, %p43;
	xor.b32  	%r929, %r366, %r877;
	setp.gt.s32 	%p44, %r878, -1;
	selp.b32 	%r367, -2147483648, -1, %p44;
	xor.b32  	%r928, %r367, %r878;
	setp.gt.s32 	%p45, %r879, -1;
	selp.b32 	%r368, -2147483648, -1, %p45;
	xor.b32  	%r927, %r368, %r879;
	setp.gt.s32 	%p46, %r880, -1;
	selp.b32 	%r369, -2147483648, -1, %p46;
	xor.b32  	%r926, %r369, %r880;
	setp.gt.s32 	%p47, %r881, -1;
	selp.b32 	%r370, -2147483648, -1, %p47;
	xor.b32  	%r925, %r370, %r881;
	setp.gt.s32 	%p48, %r882, -1;
	selp.b32 	%r371, -2147483648, -1, %p48;
	xor.b32  	%r924, %r371, %r882;
	setp.gt.s32 	%p49, %r883, -1;
	selp.b32 	%r372, -2147483648, -1, %p49;
	xor.b32  	%r923, %r372, %r883;
	setp.gt.s32 	%p50, %r884, -1;
	selp.b32 	%r373, -2147483648, -1, %p50;
	xor.b32  	%r922, %r373, %r884;
	setp.gt.s32 	%p51, %r885, -1;
	selp.b32 	%r374, -2147483648, -1, %p51;
	xor.b32  	%r921, %r374, %r885;
	setp.gt.s32 	%p52, %r886, -1;
	selp.b32 	%r375, -2147483648, -1, %p52;
	xor.b32  	%r920, %r375, %r886;
	setp.gt.s32 	%p53, %r887, -1;
	selp.b32 	%r376, -2147483648, -1, %p53;
	xor.b32  	%r919, %r376, %r887;
	setp.gt.s32 	%p54, %r888, -1;
	selp.b32 	%r377, -2147483648, -1, %p54;
	xor.b32  	%r918, %r377, %r888;
	setp.gt.s32 	%p55, %r889, -1;
	selp.b32 	%r378, -2147483648, -1, %p55;
	xor.b32  	%r917, %r378, %r889;
	setp.gt.s32 	%p56, %r890, -1;
	selp.b32 	%r379, -2147483648, -1, %p56;
	xor.b32  	%r916, %r379, %r890;
	setp.gt.s32 	%p57, %r891, -1;
	selp.b32 	%r380, -2147483648, -1, %p57;
	xor.b32  	%r915, %r380, %r891;
	setp.gt.s32 	%p58, %r892, -1;
	selp.b32 	%r381, -2147483648, -1, %p58;
	xor.b32  	%r914, %r381, %r892;
	shr.u32 	%r117, %r1, 5;
	shl.b32 	%r382, %r1, 2;
	mov.u32 	%r383, _ZZN3cub18CUB_300001_SM_10006detail10radix_sort31DeviceRadixSortSingleTileKernelINS1_5radix10policy_hubIfijE10Policy1000ELNS0_9SortOrderE1EfijNS1_21identity_decomposer_tEEEvPKT1_PSA_PKT2_PSE_T3_iiT4_E12temp_storage;
	add.s32 	%r118, %r383, %r382;
	shl.b32 	%r384, %r1, 7;
	add.s32 	%r119, %r118, %r384;
	shl.b32 	%r385, %r117, 2;
	add.s32 	%r386, %r383, %r385;
	add.s32 	%r120, %r386, 33792;
	mad.lo.s32 	%r121, %r1, -56, %r119;
	add.s32 	%r913, %r322, 6;
	sub.s32 	%r912, %r323, %r322;
$L__BB7_77:
	add.s32 	%r446, %r913, -6;
	min.s32 	%r389, %r912, 6;
	mov.b32 	%r475, 0;
	st.shared.u32 	[%r118], %r475;
	st.shared.u32 	[%r118+1024], %r475;
	st.shared.u32 	[%r118+2048], %r475;
	st.shared.u32 	[%r118+3072], %r475;
	st.shared.u32 	[%r118+4096], %r475;
	st.shared.u32 	[%r118+5120], %r475;
	st.shared.u32 	[%r118+6144], %r475;
	st.shared.u32 	[%r118+7168], %r475;
	st.shared.u32 	[%r118+8192], %r475;
	st.shared.u32 	[%r118+9216], %r475;
	st.shared.u32 	[%r118+10240], %r475;
	st.shared.u32 	[%r118+11264], %r475;
	st.shared.u32 	[%r118+12288], %r475;
	st.shared.u32 	[%r118+13312], %r475;
	st.shared.u32 	[%r118+14336], %r475;
	st.shared.u32 	[%r118+15360], %r475;
	st.shared.u32 	[%r118+16384], %r475;
	st.shared.u32 	[%r118+17408], %r475;
	st.shared.u32 	[%r118+18432], %r475;
	st.shared.u32 	[%r118+19456], %r475;
	st.shared.u32 	[%r118+20480], %r475;
	st.shared.u32 	[%r118+21504], %r475;
	st.shared.u32 	[%r118+22528], %r475;
	st.shared.u32 	[%r118+23552], %r475;
	st.shared.u32 	[%r118+24576], %r475;
	st.shared.u32 	[%r118+25600], %r475;
	st.shared.u32 	[%r118+26624], %r475;
	st.shared.u32 	[%r118+27648], %r475;
	st.shared.u32 	[%r118+28672], %r475;
	st.shared.u32 	[%r118+29696], %r475;
	st.shared.u32 	[%r118+30720], %r475;
	st.shared.u32 	[%r118+31744], %r475;
	st.shared.u32 	[%r118+32768], %r475;
	// begin inline asm
	bmsk.clamp.b32 %r387, %r475, %r389;
	// end inline asm
	setp.eq.s32 	%p59, %r932, 2147483647;
	selp.b32 	%r391, -2147483648, %r932, %p59;
	// begin inline asm
	shr.b32 %r390, %r391, %r446;
	// end inline asm
	and.b32  	%r478, %r387, %r390;
	shl.b32 	%r479, %r478, 10;
	not.b32 	%r480, %r479;
	and.b32  	%r481, %r480, 31744;
	add.s32 	%r482, %r118, %r481;
	shr.u32 	%r483, %r478, 4;
	and.b32  	%r484, %r483, 268435454;
	sub.s32 	%r165, %r482, %r484;
	ld.shared.u16 	%rs1, [%r165+2];
	add.s16 	%rs20, %rs1, 1;
	st.shared.u16 	[%r165+2], %rs20;
	setp.eq.s32 	%p60, %r931, 2147483647;
	selp.b32 	%r394, -2147483648, %r931, %p60;
	// begin inline asm
	shr.b32 %r393, %r394, %r446;
	// end inline asm
	and.b32  	%r485, %r387, %r393;
	shl.b32 	%r486, %r485, 10;
	not.b32 	%r487, %r486;
	and.b32  	%r488, %r487, 31744;
	add.s32 	%r489, %r118, %r488;
	shr.u32 	%r490, %r485, 4;
	and.b32  	%r491, %r490, 268435454;
	sub.s32 	%r166, %r489, %r491;
	ld.shared.u16 	%rs2, [%r166+2];
	add.s16 	%rs21, %rs2, 1;
	st.shared.u16 	[%r166+2], %rs21;
	setp.eq.s32 	%p61, %r930, 2147483647;
	selp.b32 	%r397, -2147483648, %r930, %p61;
	// begin inline asm
	shr.b32 %r396, %r397, %r446;
	// end inline asm
	and.b32  	%r492, %r387, %r396;
	shl.b32 	%r493, %r492, 10;
	not.b32 	%r494, %r493;
	and.b32  	%r495, %r494, 31744;
	add.s32 	%r496, %r118, %r495;
	shr.u32 	%r497, %r492, 4;
	and.b32  	%r498, %r497, 268435454;
	sub.s32 	%r167, %r496, %r498;
	ld.shared.u16 	%rs3, [%r167+2];
	add.s16 	%rs22, %rs3, 1;
	st.shared.u16 	[%r167+2], %rs22;
	setp.eq.s32 	%p62, %r929, 2147483647;
	selp.b32 	%r400, -2147483648, %r929, %p62;
	// begin inline asm
	shr.b32 %r399, %r400, %r446;
	// end inline asm
	and.b32  	%r499, %r387, %r399;
	shl.b32 	%r500, %r499, 10;
	not.b32 	%r501, %r500;
	and.b32  	%r502, %r501, 31744;
	add.s32 	%r503, %r118, %r502;
	shr.u32 	%r504, %r499, 4;
	and.b32  	%r505, %r504, 268435454;
	sub.s32 	%r168, %r503, %r505;
	ld.shared.u16 	%rs4, [%r168+2];
	add.s16 	%rs23, %rs4, 1;
	st.shared.u16 	[%r168+2], %rs23;
	setp.eq.s32 	%p63, %r928, 2147483647;
	selp.b32 	%r403, -2147483648, %r928, %p63;
	// begin inline asm
	shr.b32 %r402, %r403, %r446;
	// end inline asm
	and.b32  	%r506, %r387, %r402;
	shl.b32 	%r507, %r506, 10;
	not.b32 	%r508, %r507;
	and.b32  	%r509, %r508, 31744;
	add.s32 	%r510, %r118, %r509;
	shr.u32 	%r511, %r506, 4;
	and.b32  	%r512, %r511, 268435454;
	sub.s32 	%r169, %r510, %r512;
	ld.shared.u16 	%rs5, [%r169+2];
	add.s16 	%rs24, %rs5, 1;
	st.shared.u16 	[%r169+2], %rs24;
	setp.eq.s32 	%p64, %r927, 2147483647;
	selp.b32 	%r406, -2147483648, %r927, %p64;
	// begin inline asm
	shr.b32 %r405, %r406, %r446;
	// end inline asm
	and.b32  	%r513, %r387, %r405;
	shl.b32 	%r514, %r513, 10;
	not.b32 	%r515, %r514;
	and.b32  	%r516, %r515, 31744;
	add.s32 	%r517, %r118, %r516;
	shr.u32 	%r518, %r513, 4;
	and.b32  	%r519, %r518, 268435454;
	sub.s32 	%r170, %r517, %r519;
	ld.shared.u16 	%rs6, [%r170+2];
	add.s16 	%rs25, %rs6, 1;
	st.shared.u16 	[%r170+2], %rs25;
	setp.eq.s32 	%p65, %r926, 2147483647;
	selp.b32 	%r409, -2147483648, %r926, %p65;
	// begin inline asm
	shr.b32 %r408, %r409, %r446;
	// end inline asm
	and.b32  	%r520, %r387, %r408;
	shl.b32 	%r521, %r520, 10;
	not.b32 	%r522, %r521;
	and.b32  	%r523, %r522, 31744;
	add.s32 	%r524, %r118, %r523;
	shr.u32 	%r525, %r520, 4;
	and.b32  	%r526, %r525, 268435454;
	sub.s32 	%r171, %r524, %r526;
	ld.shared.u16 	%rs7, [%r171+2];
	add.s16 	%rs26, %rs7, 1;
	st.shared.u16 	[%r171+2], %rs26;
	setp.eq.s32 	%p66, %r925, 2147483647;
	selp.b32 	%r412, -2147483648, %r925, %p66;
	// begin inline asm
	shr.b32 %r411, %r412, %r446;
	// end inline asm
	and.b32  	%r527, %r387, %r411;
	shl.b32 	%r528, %r527, 10;
	not.b32 	%r529, %r528;
	and.b32  	%r530, %r529, 31744;
	add.s32 	%r531, %r118, %r530;
	shr.u32 	%r532, %r527, 4;
	and.b32  	%r533, %r532, 268435454;
	sub.s32 	%r172, %r531, %r533;
	ld.shared.u16 	%rs8, [%r172+2];
	add.s16 	%rs27, %rs8, 1;
	st.shared.u16 	[%r172+2], %rs27;
	setp.eq.s32 	%p67, %r924, 2147483647;
	selp.b32 	%r415, -2147483648, %r924, %p67;
	// begin inline asm
	shr.b32 %r414, %r415, %r446;
	// end inline asm
	and.b32  	%r534, %r387, %r414;
	shl.b32 	%r535, %r534, 10;
	not.b32 	%r536, %r535;
	and.b32  	%r537, %r536, 31744;
	add.s32 	%r538, %r118, %r537;
	shr.u32 	%r539, %r534, 4;
	and.b32  	%r540, %r539, 268435454;
	sub.s32 	%r173, %r538, %r540;
	ld.shared.u16 	%rs9, [%r173+2];
	add.s16 	%rs28, %rs9, 1;
	st.shared.u16 	[%r173+2], %rs28;
	setp.eq.s32 	%p68, %r923, 2147483647;
	selp.b32 	%r418, -2147483648, %r923, %p68;
	// begin inline asm
	shr.b32 %r417, %r418, %r446;
	// end inline asm
	and.b32  	%r541, %r387, %r417;
	shl.b32 	%r542, %r541, 10;
	not.b32 	%r543, %r542;
	and.b32  	%r544, %r543, 31744;
	add.s32 	%r545, %r118, %r544;
	shr.u32 	%r546, %r541, 4;
	and.b32  	%r547, %r546, 268435454;
	sub.s32 	%r174, %r545, %r547;
	ld.shared.u16 	%rs10, [%r174+2];
	add.s16 	%rs29, %rs10, 1;
	st.shared.u16 	[%r174+2], %rs29;
	setp.eq.s32 	%p69, %r922, 2147483647;
	selp.b32 	%r421, -2147483648, %r922, %p69;
	// begin inline asm
	shr.b32 %r420, %r421, %r446;
	// end inline asm
	and.b32  	%r548, %r387, %r420;
	shl.b32 	%r549, %r548, 10;
	not.b32 	%r550, %r549;
	and.b32  	%r551, %r550, 31744;
	add.s32 	%r552, %r118, %r551;
	shr.u32 	%r553, %r548, 4;
	and.b32  	%r554, %r553, 268435454;
	sub.s32 	%r175, %r552, %r554;
	ld.shared.u16 	%rs11, [%r175+2];
	add.s16 	%rs30, %rs11, 1;
	st.shared.u16 	[%r175+2], %rs30;
	setp.eq.s32 	%p70, %r921, 2147483647;
	selp.b32 	%r424, -2147483648, %r921, %p70;
	// begin inline asm
	shr.b32 %r423, %r424, %r446;
	// end inline asm
	and.b32  	%r555, %r387, %r423;
	shl.b32 	%r556, %r555, 10;
	not.b32 	%r557, %r556;
	and.b32  	%r558, %r557, 31744;
	add.s32 	%r559, %r118, %r558;
	shr.u32 	%r560, %r555, 4;
	and.b32  	%r561, %r560, 268435454;
	sub.s32 	%r176, %r559, %r561;
	ld.shared.u16 	%rs12, [%r176+2];
	add.s16 	%rs31, %rs12, 1;
	st.shared.u16 	[%r176+2], %rs31;
	setp.eq.s32 	%p71, %r920, 2147483647;
	selp.b32 	%r427, -2147483648, %r920, %p71;
	// begin inline asm
	shr.b32 %r426, %r427, %r446;
	// end inline asm
	and.b32  	%r562, %r387, %r426;
	shl.b32 	%r563, %r562, 10;
	not.b32 	%r564, %r563;
	and.b32  	%r565, %r564, 31744;
	add.s32 	%r566, %r118, %r565;
	shr.u32 	%r567, %r562, 4;
	and.b32  	%r568, %r567, 268435454;
	sub.s32 	%r177, %r566, %r568;
	ld.shared.u16 	%rs13, [%r177+2];
	add.s16 	%rs32, %rs13, 1;
	st.shared.u16 	[%r177+2], %rs32;
	setp.eq.s32 	%p72, %r919, 2147483647;
	selp.b32 	%r430, -2147483648, %r919, %p72;
	// begin inline asm
	shr.b32 %r429, %r430, %r446;
	// end inline asm
	and.b32  	%r569, %r387, %r429;
	shl.b32 	%r570, %r569, 10;
	not.b32 	%r571, %r570;
	and.b32  	%r572, %r571, 31744;
	add.s32 	%r573, %r118, %r572;
	shr.u32 	%r574, %r569, 4;
	and.b32  	%r575, %r574, 268435454;
	sub.s32 	%r178, %r573, %r575;
	ld.shared.u16 	%rs14, [%r178+2];
	add.s16 	%rs33, %rs14, 1;
	st.shared.u16 	[%r178+2], %rs33;
	setp.eq.s32 	%p73, %r918, 2147483647;
	selp.b32 	%r433, -2147483648, %r918, %p73;
	// begin inline asm
	shr.b32 %r432, %r433, %r446;
	// end inline asm
	and.b32  	%r576, %r387, %r432;
	shl.b32 	%r577, %r576, 10;
	not.b32 	%r578, %r577;
	and.b32  	%r579, %r578, 31744;
	add.s32 	%r580, %r118, %r579;
	shr.u32 	%r581, %r576, 4;
	and.b32  	%r582, %r581, 268435454;
	sub.s32 	%r179, %r580, %r582;
	ld.shared.u16 	%rs15, [%r179+2];
	add.s16 	%rs34, %rs15, 1;
	st.shared.u16 	[%r179+2], %rs34;
	setp.eq.s32 	%p74, %r917, 2147483647;
	selp.b32 	%r436, -2147483648, %r917, %p74;
	// begin inline asm
	shr.b32 %r435, %r436, %r446;
	// end inline asm
	and.b32  	%r583, %r387, %r435;
	shl.b32 	%r584, %r583, 10;
	not.b32 	%r585, %r584;
	and.b32  	%r586, %r585, 31744;
	add.s32 	%r587, %r118, %r586;
	shr.u32 	%r588, %r583, 4;
	and.b32  	%r589, %r588, 268435454;
	sub.s32 	%r180, %r587, %r589;
	ld.shared.u16 	%rs16, [%r180+2];
	add.s16 	%rs35, %rs16, 1;
	st.shared.u16 	[%r180+2], %rs35;
	setp.eq.s32 	%p75, %r916, 2147483647;
	selp.b32 	%r439, -2147483648, %r916, %p75;
	// begin inline asm
	shr.b32 %r438, %r439, %r446;
	// end inline asm
	and.b32  	%r590, %r387, %r438;
	shl.b32 	%r591, %r590, 10;
	not.b32 	%r592, %r591;
	and.b32  	%r593, %r592, 31744;
	add.s32 	%r594, %r118, %r593;
	shr.u32 	%r595, %r590, 4;
	and.b32  	%r596, %r595, 268435454;
	sub.s32 	%r181, %r594, %r596;
	ld.shared.u16 	%rs17, [%r181+2];
	add.s16 	%rs36, %rs17, 1;
	st.shared.u16 	[%r181+2], %rs36;
	setp.eq.s32 	%p76, %r915, 2147483647;
	selp.b32 	%r442, -2147483648, %r915, %p76;
	// begin inline asm
	shr.b32 %r441, %r442, %r446;
	// end inline asm
	and.b32  	%r597, %r387, %r441;
	shl.b32 	%r598, %r597, 10;
	not.b32 	%r599, %r598;
	and.b32  	%r600, %r599, 31744;
	add.s32 	%r601, %r118, %r600;
	shr.u32 	%r602, %r597, 4;
	and.b32  	%r603, %r602, 268435454;
	sub.s32 	%r182, %r601, %r603;
	ld.shared.u16 	%rs18, [%r182+2];
	add.s16 	%rs37, %rs18, 1;
	st.shared.u16 	[%r182+2], %rs37;
	setp.eq.s32 	%p77, %r914, 2147483647;
	selp.b32 	%r445, -2147483648, %r914, %p77;
	// begin inline asm
	shr.b32 %r444, %r445, %r446;
	// end inline asm
	and.b32  	%r604, %r387, %r444;
	shl.b32 	%r605, %r604, 10;
	not.b32 	%r606, %r605;
	and.b32  	%r607, %r606, 31744;
	add.s32 	%r608, %r118, %r607;
	shr.u32 	%r609, %r604, 4;
	and.b32  	%r610, %r609, 268435454;
	sub.s32 	%r183, %r608, %r610;
	ld.shared.u16 	%rs19, [%r183+2];
	add.s16 	%rs38, %rs19, 1;
	st.shared.u16 	[%r183+2], %rs38;
	bar.sync 	0;
	ld.shared.u32 	%r184, [%r119];
	ld.shared.u32 	%r611, [%r119+4];
	ld.shared.u32 	%r612, [%r119+8];
	ld.shared.u32 	%r613, [%r119+12];
	ld.shared.u32 	%r614, [%r119+16];
	ld.shared.u32 	%r615, [%r119+20];
	ld.shared.u32 	%r616, [%r119+24];
	ld.shared.u32 	%r617, [%r119+28];
	ld.shared.u32 	%r618, [%r119+32];
	ld.shared.u32 	%r619, [%r119+36];
	ld.shared.u32 	%r620, [%r119+40];
	ld.shared.u32 	%r621, [%r119+44];
	ld.shared.u32 	%r622, [%r119+48];
	ld.shared.u32 	%r623, [%r119+52];
	ld.shared.u32 	%r624, [%r119+56];
	ld.shared.u32 	%r625, [%r119+60];
	ld.shared.u32 	%r626, [%r119+64];
	ld.shared.u32 	%r627, [%r119+68];
	ld.shared.u32 	%r628, [%r119+72];
	ld.shared.u32 	%r629, [%r119+76];
	ld.shared.u32 	%r630, [%r119+80];
	ld.shared.u32 	%r631, [%r119+84];
	ld.shared.u32 	%r632, [%r119+88];
	ld.shared.u32 	%r633, [%r119+92];
	ld.shared.u32 	%r634, [%r119+96];
	ld.shared.u32 	%r635, [%r119+100];
	ld.shared.u32 	%r636, [%r119+104];
	ld.shared.u32 	%r637, [%r119+108];
	ld.shared.u32 	%r638, [%r119+112];
	ld.shared.u32 	%r639, [%r119+116];
	ld.shared.u32 	%r640, [%r119+120];
	ld.shared.u32 	%r641, [%r119+124];
	ld.shared.u32 	%r642, [%r119+128];
	add.s32 	%r185, %r611, %r184;
	add.s32 	%r186, %r612, %r185;
	add.s32 	%r187, %r613, %r186;
	add.s32 	%r188, %r614, %r187;
	add.s32 	%r189, %r615, %r188;
	add.s32 	%r190, %r616, %r189;
	add.s32 	%r191, %r617, %r190;
	add.s32 	%r192, %r618, %r191;
	add.s32 	%r193, %r619, %r192;
	add.s32 	%r194, %r620, %r193;
	add.s32 	%r195, %r621, %r194;
	add.s32 	%r196, %r622, %r195;
	add.s32 	%r197, %r623, %r196;
	add.s32 	%r198, %r624, %r197;
	add.s32 	%r199, %r625, %r198;
	add.s32 	%r200, %r626, %r199;
	add.s32 	%r201, %r627, %r200;
	add.s32 	%r202, %r628, %r201;
	add.s32 	%r203, %r629, %r202;
	add.s32 	%r204, %r630, %r203;
	add.s32 	%r205, %r631, %r204;
	add.s32 	%r206, %r632, %r205;
	add.s32 	%r207, %r633, %r206;
	add.s32 	%r208, %r634, %r207;
	add.s32 	%r209, %r635, %r208;
	add.s32 	%r210, %r636, %r209;
	add.s32 	%r211, %r637, %r210;
	add.s32 	%r212, %r638, %r211;
	add.s32 	%r213, %r639, %r212;
	add.s32 	%r214, %r640, %r213;
	add.s32 	%r215, %r641, %r214;
	add.s32 	%r452, %r642, %r215;
	// begin inline asm
	mov.u32 %r447, %laneid;
	// end inline asm
	mov.b32 	%r450, 1;
	mov.b32 	%r477, -1;
	// begin inline asm
	{  .reg .u32 r0;  .reg .pred p;  shfl.sync.up.b32 r0|p, %r452, %r450, %r475, %r477;  @p add.u32 r0, r0, %r452;  mov.u32 %r448, r0;}
	// end inline asm
	mov.b32 	%r456, 2;
	// begin inline asm
	{  .reg .u32 r0;  .reg .pred p;  shfl.sync.up.b32 r0|p, %r448, %r456, %r475, %r477;  @p add.u32 r0, r0, %r448;  mov.u32 %r454, r0;}
	// end inline asm
	mov.b32 	%r462, 4;
	// begin inline asm
	{  .reg .u32 r0;  .reg .pred p;  shfl.sync.up.b32 r0|p, %r454, %r462, %r475, %r477;  @p add.u32 r0, r0, %r454;  mov.u32 %r460, r0;}
	// end inline asm
	mov.b32 	%r468, 8;
	// begin inline asm
	{  .reg .u32 r0;  .reg .pred p;  shfl.sync.up.b32 r0|p, %r460, %r468, %r475, %r477;  @p add.u32 r0, r0, %r460;  mov.u32 %r466, r0;}
	// end inline asm
	mov.b32 	%r474, 16;
	// begin inline asm
	{  .reg .u32 r0;  .reg .pred p;  shfl.sync.up.b32 r0|p, %r466, %r474, %r475, %r477;  @p add.u32 r0, r0, %r466;  mov.u32 %r472, r0;}
	// end inline asm
	setp.ne.s32 	%p78, %r447, 31;
	@%p78 bra 	$L__BB7_79;
	st.shared.u32 	[%r120], %r472;
$L__BB7_79:
	sub.s32 	%r643, %r472, %r452;
	setp.gt.u32 	%p79, %r1, 31;
	setp.eq.s32 	%p80, %r117, 7;
	setp.eq.s32 	%p81, %r117, 6;
	setp.eq.s32 	%p82, %r117, 5;
	setp.eq.s32 	%p83, %r117, 4;
	setp.eq.s32 	%p84, %r117, 3;
	setp.eq.s32 	%p85, %r117, 2;
	setp.eq.s32 	%p86, %r117, 1;
	bar.sync 	0;
	ld.shared.v4.u32 	{%r644, %r645, %r646, %r647}, [_ZZN3cub18CUB_300001_SM_10006detail10radix_sort31DeviceRadixSortSingleTileKernelINS1_5radix10policy_hubIfijE10Policy1000ELNS0_9SortOrderE1EfijNS1_21identity_decomposer_tEEEvPKT1_PSA_PKT2_PSE_T3_iiT4_E12temp_storage+33792];
	selp.b32 	%r648, %r644, %r952, %p86;
	add.s32 	%r649, %r645, %r644;
	selp.b32 	%r650, %r649, %r648, %p85;
	add.s32 	%r651, %r649, %r646;
	selp.b32 	%r652, %r651, %r650, %p84;
	add.s32 	%r653, %r651, %r647;
	selp.b32 	%r654, %r653, %r652, %p83;
	ld.shared.v4.u32 	{%r655, %r656, %r657, %r658}, [_ZZN3cub18CUB_300001_SM_10006detail10radix_sort31DeviceRadixSortSingleTileKernelINS1_5radix10policy_hubIfijE10Policy1000ELNS0_9SortOrderE1EfijNS1_21identity_decomposer_tEEEvPKT1_PSA_PKT2_PSE_T3_iiT4_E12temp_storage+33808];
	add.s32 	%r659, %r653, %r655;
	selp.b32 	%r660, %r659, %r654, %p82;
	add.s32 	%r661, %r659, %r656;
	selp.b32 	%r662, %r661, %r660, %p81;
	add.s32 	%r663, %r661, %r657;
	selp.b32 	%r952, %r663, %r662, %p80;
	add.s32 	%r220, %r663, %r658;
	setp.ne.s32 	%p87, %r447, 0;
	selp.b32 	%r664, %r643, 0, %p87;
	add.s32 	%r665, %r952, %r664;
	or.pred  	%p88, %p79, %p87;
	selp.b32 	%r953, %r665, %r643, %p79;
	@%p88 bra 	$L__BB7_81;
	shl.b32 	%r953, %r220, 16;
	st.shared.u32 	[_ZZN3cub18CUB_300001_SM_10006detail10radix_sort31DeviceRadixSortSingleTileKernelINS1_5radix10policy_hubIfijE10Policy1000ELNS0_9SortOrderE1EfijNS1_21identity_decomposer_tEEEvPKT1_PSA_PKT2_PSE_T3_iiT4_E12temp_storage+33832], %r953;
$L__BB7_81:
	setp.eq.s32 	%p89, %r1, 0;
	bar.sync 	0;
	ld.shared.u32 	%r666, [_ZZN3cub18CUB_300001_SM_10006detail10radix_sort31DeviceRadixSortSingleTileKernelINS1_5radix10policy_hubIfijE10Policy1000ELNS0_9SortOrderE1EfijNS1_21identity_decomposer_tEEEvPKT1_PSA_PKT2_PSE_T3_iiT4_E12temp_storage+33832];
	selp.b32 	%r667, 0, %r666, %p89;
	add.s32 	%r668, %r953, %r667;
	add.s32 	%r669, %r184, %r668;
	add.s32 	%r670, %r185, %r668;
	add.s32 	%r671, %r186, %r668;
	add.s32 	%r672, %r187, %r668;
	add.s32 	%r673, %r188, %r668;
	add.s32 	%r674, %r189, %r668;
	add.s32 	%r675, %r190, %r668;
	add.s32 	%r676, %r191, %r668;
	add.s32 	%r677, %r192, %r668;
	add.s32 	%r678, %r193, %r668;
	add.s32 	%r679, %r194, %r668;
	add.s32 	%r680, %r195, %r668;
	add.s32 	%r681, %r196, %r668;
	add.s32 	%r682, %r197, %r668;
	add.s32 	%r683, %r198, %r668;
	add.s32 	%r684, %r199, %r668;
	add.s32 	%r685, %r200, %r668;
	add.s32 	%r686, %r201, %r668;
	add.s32 	%r687, %r202, %r668;
	add.s32 	%r688, %r203, %r668;
	add.s32 	%r689, %r204, %r668;
	add.s32 	%r690, %r205, %r668;
	add.s32 	%r691, %r206, %r668;
	add.s32 	%r692, %r207, %r668;
	add.s32 	%r693, %r208, %r668;
	add.s32 	%r694, %r209, %r668;
	add.s32 	%r695, %r210, %r668;
	add.s32 	%r696, %r211, %r668;
	add.s32 	%r697, %r212, %r668;
	add.s32 	%r698, %r213, %r668;
	add.s32 	%r699, %r214, %r668;
	add.s32 	%r700, %r215, %r668;
	st.shared.u32 	[%r119], %r668;
	st.shared.u32 	[%r119+4], %r669;
	st.shared.u32 	[%r119+8], %r670;
	st.shared.u32 	[%r119+12], %r671;
	st.shared.u32 	[%r119+16], %r672;
	st.shared.u32 	[%r119+20], %r673;
	st.shared.u32 	[%r119+24], %r674;
	st.shared.u32 	[%r119+28], %r675;
	st.shared.u32 	[%r119+32], %r676;
	st.shared.u32 	[%r119+36], %r677;
	st.shared.u32 	[%r119+40], %r678;
	st.shared.u32 	[%r119+44], %r679;
	st.shared.u32 	[%r119+48], %r680;
	st.shared.u32 	[%r119+52], %r681;
	st.shared.u32 	[%r119+56], %r682;
	st.shared.u32 	[%r119+60], %r683;
	st.shared.u32 	[%r119+64], %r684;
	st.shared.u32 	[%r119+68], %r685;
	st.shared.u32 	[%r119+72], %r686;
	st.shared.u32 	[%r119+76], %r687;
	st.shared.u32 	[%r119+80], %r688;
	st.shared.u32 	[%r119+84], %r689;
	st.shared.u32 	[%r119+88], %r690;
	st.shared.u32 	[%r119+92], %r691;
	st.shared.u32 	[%r119+96], %r692;
	st.shared.u32 	[%r119+100], %r693;
	st.shared.u32 	[%r119+104], %r694;
	st.shared.u32 	[%r119+108], %r695;
	st.shared.u32 	[%r119+112], %r696;
	st.shared.u32 	[%r119+116], %r697;
	st.shared.u32 	[%r119+120], %r698;
	st.shared.u32 	[%r119+124], %r699;
	st.shared.u32 	[%r119+128], %r700;
	bar.sync 	0;
	cvt.u32.u16 	%r701, %rs1;
	ld.shared.u16 	%r702, [%r165+2];
	add.s32 	%r224, %r702, %r701;
	cvt.u32.u16 	%r703, %rs2;
	ld.shared.u16 	%r704, [%r166+2];
	add.s32 	%r225, %r704, %r703;
	cvt.u32.u16 	%r705, %rs3;
	ld.shared.u16 	%r706, [%r167+2];
	add.s32 	%r226, %r706, %r705;
	cvt.u32.u16 	%r707, %rs4;
	ld.shared.u16 	%r708, [%r168+2];
	add.s32 	%r227, %r708, %r707;
	cvt.u32.u16 	%r709, %rs5;
	ld.shared.u16 	%r710, [%r169+2];
	add.s32 	%r228, %r710, %r709;
	cvt.u32.u16 	%r711, %rs6;
	ld.shared.u16 	%r712, [%r170+2];
	add.s32 	%r229, %r712, %r711;
	cvt.u32.u16 	%r713, %rs7;
	ld.shared.u16 	%r714, [%r171+2];
	add.s32 	%r230, %r714, %r713;
	cvt.u32.u16 	%r715, %rs8;
	ld.shared.u16 	%r716, [%r172+2];
	add.s32 	%r231, %r716, %r715;
	cvt.u32.u16 	%r717, %rs9;
	ld.shared.u16 	%r718, [%r173+2];
	add.s32 	%r232, %r718, %r717;
	cvt.u32.u16 	%r719, %rs10;
	ld.shared.u16 	%r720, [%r174+2];
	add.s32 	%r233, %r720, %r719;
	cvt.u32.u16 	%r721, %rs11;
	ld.shared.u16 	%r722, [%r175+2];
	add.s32 	%r234, %r722, %r721;
	cvt.u32.u16 	%r723, %rs12;
	ld.shared.u16 	%r724, [%r176+2];
	add.s32 	%r235, %r724, %r723;
	cvt.u32.u16 	%r725, %rs13;
	ld.shared.u16 	%r726, [%r177+2];
	add.s32 	%r236, %r726, %r725;
	cvt.u32.u16 	%r727, %rs14;
	ld.shared.u16 	%r728, [%r178+2];
	add.s32 	%r237, %r728, %r727;
	cvt.u32.u16 	%r729, %rs15;
	ld.shared.u16 	%r730, [%r179+2];
	add.s32 	%r238, %r730, %r729;
	cvt.u32.u16 	%r731, %rs16;
	ld.shared.u16 	%r732, [%r180+2];
	add.s32 	%r239, %r732, %r731;
	cvt.u32.u16 	%r733, %rs17;
	ld.shared.u16 	%r734, [%r181+2];
	add.s32 	%r240, %r734, %r733;
	cvt.u32.u16 	%r735, %rs18;
	ld.shared.u16 	%r736, [%r182+2];
	add.s32 	%r241, %r736, %r735;
	cvt.u32.u16 	%r737, %rs19;
	ld.shared.u16 	%r738, [%r183+2];
	add.s32 	%r242, %r738, %r737;
	bar.sync 	0;
	setp.lt.s32 	%p90, %r913, %r323;
	@%p90 bra 	$L__BB7_121;
	shl.b32 	%r739, %r224, 2;
	mov.u32 	%r740, _ZZN3cub18CUB_300001_SM_10006detail10radix_sort31DeviceRadixSortSingleTileKernelINS1_5radix10policy_hubIfijE10Policy1000ELNS0_9SortOrderE1EfijNS1_21identity_decomposer_tEEEvPKT1_PSA_PKT2_PSE_T3_iiT4_E12temp_storage;
	add.s32 	%r741, %r740, %r739;
	st.shared.u32 	[%r741], %r932;
	shl.b32 	%r742, %r225, 2;
	add.s32 	%r743, %r740, %r742;
	st.shared.u32 	[%r743], %r931;
	shl.b32 	%r744, %r226, 2;
	add.s32 	%r745, %r740, %r744;
	st.shared.u32 	[%r745], %r930;
	shl.b32 	%r746, %r227, 2;
	add.s32 	%r747, %r740, %r746;
	st.shared.u32 	[%r747], %r929;
	shl.b32 	%r748, %r228, 2;
	add.s32 	%r749, %r740, %r748;
	st.shared.u32 	[%r749], %r928;
	shl.b32 	%r750, %r229, 2;
	add.s32 	%r751, %r740, %r750;
	st.shared.u32 	[%r751], %r927;
	shl.b32 	%r752, %r230, 2;
	add.s32 	%r753, %r740, %r752;
	st.shared.u32 	[%r753], %r926;
	shl.b32 	%r754, %r231, 2;
	add.s32 	%r755, %r740, %r754;
	st.shared.u32 	[%r755], %r925;
	shl.b32 	%r756, %r232, 2;
	add.s32 	%r757, %r740, %r756;
	st.shared.u32 	[%r757], %r924;
	shl.b32 	%r758, %r233, 2;
	add.s32 	%r759, %r740, %r758;
	st.shared.u32 	[%r759], %r923;
	shl.b32 	%r760, %r234, 2;
	add.s32 	%r761, %r740, %r760;
	st.shared.u32 	[%r761], %r922;
	shl.b32 	%r762, %r235, 2;
	add.s32 	%r763, %r740, %r762;
	st.shared.u32 	[%r763], %r921;
	shl.b32 	%r764, %r236, 2;
	add.s32 	%r765, %r740, %r764;
	st.shared.u32 	[%r765], %r920;
	shl.b32 	%r766, %r237, 2;
	add.s32 	%r767, %r740, %r766;
	st.shared.u32 	[%r767], %r919;
	shl.b32 	%r768, %r238, 2;
	add.s32 	%r769, %r740, %r768;
	st.shared.u32 	[%r769], %r918;
	shl.b32 	%r770, %r239, 2;
	add.s32 	%r771, %r740, %r770;
	st.shared.u32 	[%r771], %r917;
	shl.b32 	%r772, %r240, 2;
	add.s32 	%r773, %r740, %r772;
	st.shared.u32 	[%r773], %r916;
	shl.b32 	%r774, %r241, 2;
	add.s32 	%r775, %r740, %r774;
	st.shared.u32 	[%r775], %r915;
	shl.b32 	%r776, %r242, 2;
	add.s32 	%r777, %r740, %r776;
	st.shared.u32 	[%r777], %r914;
	bar.sync 	0;
	mad.lo.s32 	%r243, %r1, -72, %r121;
	ld.shared.u32 	%r244, [%r243];
	ld.shared.u32 	%r245, [%r243+1024];
	ld.shared.u32 	%r246, [%r243+2048];
	ld.shared.u32 	%r247, [%r243+3072];
	ld.shared.u32 	%r248, [%r243+4096];
	ld.shared.u32 	%r249, [%r243+5120];
	ld.shared.u32 	%r250, [%r243+6144];
	ld.shared.u32 	%r251, [%r243+7168];
	ld.shared.u32 	%r252, [%r243+8192];
	ld.shared.u32 	%r253, [%r243+9216];
	ld.shared.u32 	%r254, [%r243+10240];
	ld.shared.u32 	%r255, [%r243+11264];
	ld.shared.u32 	%r256, [%r243+12288];
	ld.shared.u32 	%r257, [%r243+13312];
	ld.shared.u32 	%r258, [%r243+14336];
	ld.shared.u32 	%r259, [%r243+15360];
	ld.shared.u32 	%r260, [%r243+16384];
	ld.shared.u32 	%r261, [%r243+17408];
	ld.shared.u32 	%r262, [%r243+18432];
	bar.sync 	0;
	st.shared.u32 	[%r741], %r951;
	st.shared.u32 	[%r743], %r950;
	st.shared.u32 	[%r745], %r949;
	st.shared.u32 	[%r747], %r948;
	st.shared.u32 	[%r749], %r947;
	st.shared.u32 	[%r751], %r946;
	st.shared.u32 	[%r753], %r945;
	st.shared.u32 	[%r755], %r944;
	st.shared.u32 	[%r757], %r943;
	st.shared.u32 	[%r759], %r942;
	st.shared.u32 	[%r761], %r941;
	st.shared.u32 	[%r763], %r940;
	st.shared.u32 	[%r765], %r939;
	st.shared.u32 	[%r767], %r938;
	st.shared.u32 	[%r769], %r937;
	st.shared.u32 	[%r771], %r936;
	st.shared.u32 	[%r773], %r935;
	st.shared.u32 	[%r775], %r934;
	st.shared.u32 	[%r777], %r933;
	bar.sync 	0;
	ld.shared.u32 	%r263, [%r243+1024];
	ld.shared.u32 	%r264, [%r243+2048];
	ld.shared.u32 	%r265, [%r243+3072];
	ld.shared.u32 	%r266, [%r243+4096];
	ld.shared.u32 	%r267, [%r243+5120];
	ld.shared.u32 	%r268, [%r243+6144];
	ld.shared.u32 	%r269, [%r243+7168];
	ld.shared.u32 	%r270, [%r243+8192];
	ld.shared.u32 	%r271, [%r243+9216];
	ld.shared.u32 	%r272, [%r243+10240];
	ld.shared.u32 	%r273, [%r243+11264];
	ld.shared.u32 	%r274, [%r243+12288];
	ld.shared.u32 	%r275, [%r243+13312];
	ld.shared.u32 	%r276, [%r243+14336];
	ld.shared.u32 	%r277, [%r243+15360];
	ld.shared.u32 	%r278, [%r243+16384];
	ld.shared.u32 	%r279, [%r243+17408];
	ld.shared.u32 	%r280, [%r243+18432];
	setp.lt.u32 	%p91, %r1, %r59;
	cvta.to.global.u64 	%rd13, %rd5;
	mul.wide.u32 	%rd14, %r1, 4;
	add.s64 	%rd3, %rd13, %rd14;
	cvta.to.global.u64 	%rd15, %rd7;
	add.s64 	%rd4, %rd15, %rd14;
	@%p91 bra 	$L__BB7_83;
	bra.uni 	$L__BB7_84;
$L__BB7_83:
	ld.shared.u32 	%r778, [%r243];
	setp.gt.s32 	%p92, %r244, -1;
	selp.b32 	%r779, -1, -2147483648, %p92;
	xor.b32  	%r780, %r779, %r244;
	st.global.u32 	[%rd3], %r780;
	st.global.u32 	[%rd4], %r778;
$L__BB7_84:
	add.s32 	%r781, %r1, 256;
	setp.ge.u32 	%p93, %r781, %r59;
	@%p93 bra 	$L__BB7_86;
	setp.gt.s32 	%p94, %r245, -1;
	selp.b32 	%r782, -1, -2147483648, %p94;
	xor.b32  	%r783, %r782, %r245;
	st.global.u32 	[%rd3+1024], %r783;
	st.global.u32 	[%rd4+1024], %r263;
$L__BB7_86:
	add.s32 	%r784, %r1, 512;
	setp.ge.u32 	%p95, %r784, %r59;
	@%p95 bra 	$L__BB7_88;
	setp.gt.s32 	%p96, %r246, -1;
	selp.b32 	%r785, -1, -2147483648, %p96;
	xor.b32  	%r786, %r785, %r246;
	st.global.u32 	[%rd3+2048], %r786;
	st.global.u32 	[%rd4+2048], %r264;
$L__BB7_88:
	add.s32 	%r787, %r1, 768;
	setp.ge.u32 	%p97, %r787, %r59;
	@%p97 bra 	$L__BB7_90;
	setp.gt.s32 	%p98, %r247, -1;
	selp.b32 	%r788, -1, -2147483648, %p98;
	xor.b32  	%r789, %r788, %r247;
	st.global.u32 	[%rd3+3072], %r789;
	st.global.u32 	[%rd4+3072], %r265;
$L__BB7_90:
	or.b32  	%r790, %r1, 1024;
	setp.ge.u32 	%p99, %r790, %r59;
	@%p99 bra 	$L__BB7_92;
	setp.gt.s32 	%p100, %r248, -1;
	selp.b32 	%r791, -1, -2147483648, %p100;
	xor.b32  	%r792, %r791, %r248;
	st.global.u32 	[%rd3+4096], %r792;
	st.global.u32 	[%rd4+4096], %r266;
$L__BB7_92:
	add.s32 	%r793, %r1, 1280;
	setp.ge.u32 	%p101, %r793, %r59;
	@%p101 bra 	$L__BB7_94;
	setp.gt.s32 	%p102, %r249, -1;
	selp.b32 	%r794, -1, -2147483648, %p102;
	xor.b32  	%r795, %r794, %r249;
	st.global.u32 	[%rd3+5120], %r795;
	st.global.u32 	[%rd4+5120], %r267;
$L__BB7_94:
	add.s32 	%r796, %r1, 1536;
	setp.ge.u32 	%p103, %r796, %r59;
	@%p103 bra 	$L__BB7_96;
	setp.gt.s32 	%p104, %r250, -1;
	selp.b32 	%r797, -1, -2147483648, %p104;
	xor.b32  	%r798, %r797, %r250;
	st.global.u32 	[%rd3+6144], %r798;
	st.global.u32 	[%rd4+6144], %r268;
$L__BB7_96:
	add.s32 	%r799, %r1, 1792;
	setp.ge.u32 	%p105, %r799, %r59;
	@%p105 bra 	$L__BB7_98;
	setp.gt.s32 	%p106, %r251, -1;
	selp.b32 	%r800, -1, -2147483648, %p106;
	xor.b32  	%r801, %r800, %r251;
	st.global.u32 	[%rd3+7168], %r801;
	st.global.u32 	[%rd4+7168], %r269;
$L__BB7_98:
	or.b32  	%r802, %r1, 2048;
	setp.ge.u32 	%p107, %r802, %r59;
	@%p107 bra 	$L__BB7_100;
	setp.gt.s32 	%p108, %r252, -1;
	selp.b32 	%r803, -1, -2147483648, %p108;
	xor.b32  	%r804, %r803, %r252;
	st.global.u32 	[%rd3+8192], %r804;
	st.global.u32 	[%rd4+8192], %r270;
$L__BB7_100:
	add.s32 	%r805, %r1, 2304;
	setp.ge.u32 	%p109, %r805, %r59;
	@%p109 bra 	$L__BB7_102;
	setp.gt.s32 	%p110, %r253, -1;
	selp.b32 	%r806, -1, -2147483648, %p110;
	xor.b32  	%r807, %r806, %r253;
	st.global.u32 	[%rd3+9216], %r807;
	st.global.u32 	[%rd4+9216], %r271;
$L__BB7_102:
	add.s32 	%r808, %r1, 2560;
	setp.ge.u32 	%p111, %r808, %r59;
	@%p111 bra 	$L__BB7_104;
	setp.gt.s32 	%p112, %r254, -1;
	selp.b32 	%r809, -1, -2147483648, %p112;
	xor.b32  	%r810, %r809, %r254;
	st.global.u32 	[%rd3+10240], %r810;
	st.global.u32 	[%rd4+10240], %r272;
$L__BB7_104:
	add.s32 	%r811, %r1, 2816;
	setp.ge.u32 	%p113, %r811, %r59;
	@%p113 bra 	$L__BB7_106;
	setp.gt.s32 	%p114, %r255, -1;
	selp.b32 	%r812, -1, -2147483648, %p114;
	xor.b32  	%r813, %r812, %r255;
	st.global.u32 	[%rd3+11264], %r813;
	st.global.u32 	[%rd4+11264], %r273;
$L__BB7_106:
	or.b32  	%r814, %r1, 3072;
	setp.ge.u32 	%p115, %r814, %r59;
	@%p115 bra 	$L__BB7_108;
	setp.gt.s32 	%p116, %r256, -1;
	selp.b32 	%r815, -1, -2147483648, %p116;
	xor.b32  	%r816, %r815, %r256;
	st.global.u32 	[%rd3+12288], %r816;
	st.global.u32 	[%rd4+12288], %r274;
$L__BB7_108:
	add.s32 	%r817, %r1, 3328;
	setp.ge.u32 	%p117, %r817, %r59;
	@%p117 bra 	$L__BB7_110;
	setp.gt.s32 	%p118, %r257, -1;
	selp.b32 	%r818, -1, -2147483648, %p118;
	xor.b32  	%r819, %r818, %r257;
	st.global.u32 	[%rd3+13312], %r819;
	st.global.u32 	[%rd4+13312], %r275;
$L__BB7_110:
	add.s32 	%r820, %r1, 3584;
	setp.ge.u32 	%p119, %r820, %r59;
	@%p119 bra 	$L__BB7_112;
	setp.gt.s32 	%p120, %r258, -1;
	selp.b32 	%r821, -1, -2147483648, %p120;
	xor.b32  	%r822, %r821, %r258;
	st.global.u32 	[%rd3+14336], %r822;
	st.global.u32 	[%rd4+14336], %r276;
$L__BB7_112:
	add.s32 	%r823, %r1, 3840;
	setp.ge.u32 	%p121, %r823, %r59;
	@%p121 bra 	$L__BB7_114;
	setp.gt.s32 	%p122, %r259, -1;
	selp.b32 	%r824, -1, -2147483648, %p122;
	xor.b32  	%r825, %r824, %r259;
	st.global.u32 	[%rd3+15360], %r825;
	st.global.u32 	[%rd4+15360], %r277;
$L__BB7_114:
	or.b32  	%r826, %r1, 4096;
	setp.ge.u32 	%p123, %r826, %r59;
	@%p123 bra 	$L__BB7_116;
	setp.gt.s32 	%p124, %r260, -1;
	selp.b32 	%r827, -1, -2147483648, %p124;
	xor.b32  	%r828, %r827, %r260;
	st.global.u32 	[%rd3+16384], %r828;
	st.global.u32 	[%rd4+16384], %r278;
$L__BB7_116:
	add.s32 	%r829, %r1, 4352;
	setp.ge.u32 	%p125, %r829, %r59;
	@%p125 bra 	$L__BB7_118;
	setp.gt.s32 	%p126, %r261, -1;
	selp.b32 	%r830, -1, -2147483648, %p126;
	xor.b32  	%r831, %r830, %r261;
	st.global.u32 	[%rd3+17408], %r831;
	st.global.u32 	[%rd4+17408], %r279;
$L__BB7_118:
	add.s32 	%r832, %r1, 4608;
	setp.ge.u32 	%p127, %r832, %r59;
	@%p127 bra 	$L__BB7_120;
	setp.gt.s32 	%p128, %r262, -1;
	selp.b32 	%r833, -1, -2147483648, %p128;
	xor.b32  	%r834, %r833, %r262;
	st.global.u32 	[%rd3+18432], %r834;
	st.global.u32 	[%rd4+18432], %r280;
$L__BB7_120:
	ret;
$L__BB7_121:
	shl.b32 	%r835, %r224, 2;
	mov.u32 	%r836, _ZZN3cub18CUB_300001_SM_10006detail10radix_sort31DeviceRadixSortSingleTileKernelINS1_5radix10policy_hubIfijE10Policy1000ELNS0_9SortOrderE1EfijNS1_21identity_decomposer_tEEEvPKT1_PSA_PKT2_PSE_T3_iiT4_E12temp_storage;
	add.s32 	%r837, %r836, %r835;
	st.shared.u32 	[%r837], %r932;
	shl.b32 	%r838, %r225, 2;
	add.s32 	%r839, %r836, %r838;
	st.shared.u32 	[%r839], %r931;
	shl.b32 	%r840, %r226, 2;
	add.s32 	%r841, %r836, %r840;
	st.shared.u32 	[%r841], %r930;
	shl.b32 	%r842, %r227, 2;
	add.s32 	%r843, %r836, %r842;
	st.shared.u32 	[%r843], %r929;
	shl.b32 	%r844, %r228, 2;
	add.s32 	%r845, %r836, %r844;
	st.shared.u32 	[%r845], %r928;
	shl.b32 	%r846, %r229, 2;
	add.s32 	%r847, %r836, %r846;
	st.shared.u32 	[%r847], %r927;
	shl.b32 	%r848, %r230, 2;
	add.s32 	%r849, %r836, %r848;
	st.shared.u32 	[%r849], %r926;
	shl.b32 	%r850, %r231, 2;
	add.s32 	%r851, %r836, %r850;
	st.shared.u32 	[%r851], %r925;
	shl.b32 	%r852, %r232, 2;
	add.s32 	%r853, %r836, %r852;
	st.shared.u32 	[%r853], %r924;
	shl.b32 	%r854, %r233, 2;
	add.s32 	%r855, %r836, %r854;
	st.shared.u32 	[%r855], %r923;
	shl.b32 	%r856, %r234, 2;
	add.s32 	%r857, %r836, %r856;
	st.shared.u32 	[%r857], %r922;
	shl.b32 	%r858, %r235, 2;
	add.s32 	%r859, %r836, %r858;
	st.shared.u32 	[%r859], %r921;
	shl.b32 	%r860, %r236, 2;
	add.s32 	%r861, %r836, %r860;
	st.shared.u32 	[%r861], %r920;
	shl.b32 	%r862, %r237, 2;
	add.s32 	%r863, %r836, %r862;
	st.shared.u32 	[%r863], %r919;
	shl.b32 	%r864, %r238, 2;
	add.s32 	%r865, %r836, %r864;
	st.shared.u32 	[%r865], %r918;
	shl.b32 	%r866, %r239, 2;
	add.s32 	%r867, %r836, %r866;
	st.shared.u32 	[%r867], %r917;
	shl.b32 	%r868, %r240, 2;
	add.s32 	%r869, %r836, %r868;
	st.shared.u32 	[%r869], %r916;
	shl.b32 	%r870, %r241, 2;
	add.s32 	%r871, %r836, %r870;
	st.shared.u32 	[%r871], %r915;
	shl.b32 	%r872, %r242, 2;
	add.s32 	%r873, %r836, %r872;
	st.shared.u32 	[%r873], %r914;
	bar.sync 	0;
	ld.shared.u32 	%r932, [%r121];
	ld.shared.u32 	%r931, [%r121+4];
	ld.shared.u32 	%r930, [%r121+8];
	ld.shared.u32 	%r929, [%r121+12];
	ld.shared.u32 	%r928, [%r121+16];
	ld.shared.u32 	%r927, [%r121+20];
	ld.shared.u32 	%r926, [%r121+24];
	ld.shared.u32 	%r925, [%r121+28];
	ld.shared.u32 	%r924, [%r121+32];
	ld.shared.u32 	%r923, [%r121+36];
	ld.shared.u32 	%r922, [%r121+40];
	ld.shared.u32 	%r921, [%r121+44];
	ld.shared.u32 	%r920, [%r121+48];
	ld.shared.u32 	%r919, [%r121+52];
	ld.shared.u32 	%r918, [%r121+56];
	ld.shared.u32 	%r917, [%r121+60];
	ld.shared.u32 	%r916, [%r121+64];
	ld.shared.u32 	%r915, [%r121+68];
	ld.shared.u32 	%r914, [%r121+72];
	bar.sync 	0;
	st.shared.u32 	[%r837], %r951;
	st.shared.u32 	[%r839], %r950;
	st.shared.u32 	[%r841], %r949;
	st.shared.u32 	[%r843], %r948;
	st.shared.u32 	[%r845], %r947;
	st.shared.u32 	[%r847], %r946;
	st.shared.u32 	[%r849], %r945;
	st.shared.u32 	[%r851], %r944;
	st.shared.u32 	[%r853], %r943;
	st.shared.u32 	[%r855], %r942;
	st.shared.u32 	[%r857], %r941;
	st.shared.u32 	[%r859], %r940;
	st.shared.u32 	[%r861], %r939;
	st.shared.u32 	[%r863], %r938;
	st.shared.u32 	[%r865], %r937;
	st.shared.u32 	[%r867], %r936;
	st.shared.u32 	[%r869], %r935;
	st.shared.u32 	[%r871], %r934;
	st.shared.u32 	[%r873], %r933;
	bar.sync 	0;
	ld.shared.u32 	%r951, [%r121];
	ld.shared.u32 	%r950, [%r121+4];
	ld.shared.u32 	%r949, [%r121+8];
	ld.shared.u32 	%r948, [%r121+12];
	ld.shared.u32 	%r947, [%r121+16];
	ld.shared.u32 	%r946, [%r121+20];
	ld.shared.u32 	%r945, [%r121+24];
	ld.shared.u32 	%r944, [%r121+28];
	ld.shared.u32 	%r943, [%r121+32];
	ld.shared.u32 	%r942, [%r121+36];
	ld.shared.u32 	%r941, [%r121+40];
	ld.shared.u32 	%r940, [%r121+44];
	ld.shared.u32 	%r939, [%r121+48];
	ld.shared.u32 	%r938, [%r121+52];
	ld.shared.u32 	%r937, [%r121+56];
	ld.shared.u32 	%r936, [%r121+60];
	ld.shared.u32 	%r935, [%r121+64];
	ld.shared.u32 	%r934, [%r121+68];
	ld.shared.u32 	%r933, [%r121+72];
	bar.sync 	0;
	add.s32 	%r913, %r913, 6;
	add.s32 	%r912, %r912, -6;
	bra.uni 	$L__BB7_77;

}
	// .globl	_ZN3cub18CUB_300001_SM_10006detail10radix_sort30DeviceRadixSortHistogramKernelINS1_5radix10policy_hubIfijE10Policy1000ELNS0_9SortOrderE1EfjNS1_21identity_decomposer_tEEEvPT2_PKT1_SA_iiT3_
.visible .entry _ZN3cub18CUB_300001_SM_10006detail10radix_sort30DeviceRadixSortHistogramKernelINS1_5radix10policy_hubIfijE10Policy1000ELNS0_9SortOrderE1EfjNS1_21identity_decomposer_tEEEvPT2_PKT1_SA_iiT3_(
	.param .u64 .ptr .align 1 _ZN3cub18CUB_300001_SM_10006detail10radix_sort30DeviceRadixSortHistogramKernelINS1_5radix10policy_hubIfijE10Policy1000ELNS0_9SortOrderE1EfjNS1_21identity_decomposer_tEEEvPT2_PKT1_SA_iiT3__param_0,
	.param .u64 .ptr .align 1 _ZN3cub18CUB_300001_SM_10006detail10radix_sort30DeviceRadixSortHistogramKernelINS1_5radix10policy_hubIfijE10Policy1000ELNS0_9SortOrderE1EfjNS1_21identity_decomposer_tEEEvPT2_PKT1_SA_iiT3__param_1,
	.param .u32 _ZN3cub18CUB_300001_SM_10006detail10radix_sort30DeviceRadixSortHistogramKernelINS1_5radix10policy_hubIfijE10Policy1000ELNS0_9SortOrderE1EfjNS1_21identity_decomposer_tEEEvPT2_PKT1_SA_iiT3__param_2,
	.param .u32 _ZN3cub18CUB_300001_SM_10006detail10radix_sort30DeviceRadixSortHistogramKernelINS1_5radix10policy_hubIfijE10Policy1000ELNS0_9SortOrderE1EfjNS1_21identity_decomposer_tEEEvPT2_PKT1_SA_iiT3__param_3,
	.param .u32 _ZN3cub18CUB_300001_SM_10006detail10radix_sort30DeviceRadixSortHistogramKernelINS1_5radix10policy_hubIfijE10Policy1000ELNS0_9SortOrderE1EfjNS1_21identity_decomposer_tEEEvPT2_PKT1_SA_iiT3__param_4,
	.param .align 1 .b8 _ZN3cub18CUB_300001_SM_10006detail10radix_sort30DeviceRadixSortHistogramKernelINS1_5radix10policy_hubIfijE10Policy1000ELNS0_9SortOrderE1EfjNS1_21identity_decomposer_tEEEvPT2_PKT1_SA_iiT3__param_5[1]
)
.maxntid 128
{
	.reg .pred 	%p<123>;
	.reg .b32 	%r<534>;
	.reg .b64 	%rd<57>;
	// demoted variable
	.shared .align 4 .b8 _ZZN3cub18CUB_300001_SM_10006detail10radix_sort30DeviceRadixSortHistogramKernelINS1_5radix10policy_hubIfijE10Policy1000ELNS0_9SortOrderE1EfjNS1_21identity_decomposer_tEEEvPT2_PKT1_SA_iiT3_E12temp_storage[4096];
	ld.param.u64 	%rd5, [_ZN3cub18CUB_300001_SM_10006detail10radix_sort30DeviceRadixSortHistogramKernelINS1_5radix10policy_hubIfijE10Policy1000ELNS0_9SortOrderE1EfjNS1_21identity_decomposer_tEEEvPT2_PKT1_SA_iiT3__param_0];
	ld.param.u64 	%rd6, [_ZN3cub18CUB_300001_SM_10006detail10radix_sort30DeviceRadixSortHistogramKernelINS1_5radix10policy_hubIfijE10Policy1000ELNS0_9SortOrderE1EfjNS1_21identity_decomposer_tEEEvPT2_PKT1_SA_iiT3__param_1];
	ld.param.u32 	%r184, [_ZN3cub18CUB_300001_SM_10006detail10radix_sort30DeviceRadixSortHistogramKernelINS1_5radix10policy_hubIfijE10Policy1000ELNS0_9SortOrderE1EfjNS1_21identity_decomposer_tEEEvPT2_PKT1_SA_iiT3__param_2];
	ld.param.u32 	%r185, [_ZN3cub18CUB_300001_SM_10006detail10radix_sort30DeviceRadixSortHistogramKernelINS1_5radix10policy_hubIfijE10Policy1000ELNS0_9SortOrderE1EfjNS1_21identity_decomposer_tEEEvPT2_PKT1_SA_iiT3__param_3];
	ld.param.u32 	%r186, [_ZN3cub18CUB_300001_SM_10006detail10radix_sort30DeviceRadixSortHistogramKernelINS1_5radix10policy_hubIfijE10Policy1000ELNS0_9SortOrderE1EfjNS1_21identity_decomposer_tEEEvPT2_PKT1_SA_iiT3__param_4];
	cvta.to.global.u64 	%rd1, %rd6;
	cvta.to.global.u64 	%rd2, %rd5;
	setp.eq.s32 	%p2, %r184, 0;
	@%p2 bra 	$L__BB8_153;
	sub.s32 	%r188, %r186, %r185;
	add.s32 	%r189, %r188, 7;
	shr.s32 	%r190, %r189, 31;
	shr.u32 	%r191, %r190, 29;
	add.s32 	%r192, %r189, %r191;
	shr.s32 	%r193, %r192, 3;
	mov.u32 	%r1, %tid.x;
	setp.gt.u32 	%p3, %r1, 255;
	setp.lt.s32 	%p4, %r189, 8;
	mov.u32 	%r194, %ctaid.x;
	shl.b32 	%r2, %r194, 11;
	mov.u32 	%r195, %nctaid.x;
	shl.b32 	%r3, %r195, 11;
	add.s32 	%r4, %r193, -1;
	and.b32  	%r5, %r193, 15;
	add.s32 	%r6, %r5, -1;
	and.b32  	%r7, %r193, 7;
	add.s32 	%r8, %r7, -1;
	and.b32  	%r9, %r193, 3;
	add.s32 	%r10, %r9, -1;
	or.pred  	%p1, %p3, %p4;
	shl.b32 	%r196, %r1, 2;
	mov.u32 	%r197, _ZZN3cub18CUB_300001_SM_10006detail10radix_sort30DeviceRadixSortHistogramKernelINS1_5radix10policy_hubIfijE10Policy1000ELNS0_9SortOrderE1EfjNS1_21identity_decomposer_tEEEvPT2_PKT1_SA_iiT3_E12temp_storage;
	add.s32 	%r11, %r197, %r196;
	and.b32  	%r12, %r193, 268435440;
	add.s32 	%r13, %r1, 256;
	add.s32 	%r14, %r1, 384;
	add.s32 	%r15, %r1, 512;
	add.s32 	%r16, %r1, 640;
	add.s32 	%r17, %r1, 768;
	add.s32 	%r18, %r1, 1280;
	add.s32 	%r19, %r1, 1920;
	and.b32  	%r20, %r193, 268435448;
	and.b32  	%r21, %r193, 1;
	neg.s32 	%r22, %r12;
	add.s32 	%r23, %r11, 8192;
	add.s32 	%r198, %r184, -1;
	shr.u32 	%r199, %r198, 30;
	add.s32 	%r200, %r199, 1;
	min.u32 	%r24, %r200, %r184;
	mov.b32 	%r482, 0;
$L__BB8_2:
	@%p1 bra 	$L__BB8_30;
	setp.lt.u32 	%p5, %r4, 15;
	mov.b32 	%r486, 0;
	@%p5 bra 	$L__BB8_6;
	mov.u32 	%r483, %r23;
	mov.u32 	%r484, %r22;
$L__BB8_5:
	.pragma "nounroll";
	mov.b32 	%r202, 0;
	st.shared.u32 	[%r483+-8192], %r202;
	st.shared.u32 	[%r483+-7168], %r202;
	st.shared.u32 	[%r483+-6144], %r202;
	st.shared.u32 	[%r483+-5120], %r202;
	st.shared.u32 	[%r483+-4096], %r202;
	st.shared.u32 	[%r483+-3072], %r202;
	st.shared.u32 	[%r483+-2048], %r202;
	st.shared.u32 	[%r483+-1024], %r202;
	st.shared.u32 	[%r483], %r202;
	st.shared.u32 	[%r483+1024], %r202;
	st.shared.u32 	[%r483+2048], %r202;
	st.shared.u32 	[%r483+3072], %r202;
	st.shared.u32 	[%r483+4096], %r202;
	st.shared.u32 	[%r483+5120], %r202;
	st.shared.u32 	[%r483+6144], %r202;
	st.shared.u32 	[%r483+7168], %r202;
	add.s32 	%r484, %r484, 16;
	add.s32 	%r483, %r483, 16384;
	setp.ne.s32 	%p6, %r484, 0;
	mov.u32 	%r486, %r12;
	@%p6 bra 	$L__BB8_5;
$L__BB8_6:
	setp.eq.s32 	%p7, %r5, 0;
	@%p7 bra 	$L__BB8_16;
	setp.lt.u32 	%p8, %r6, 7;
	@%p8 bra 	$L__BB8_9;
	shl.b32 	%r203, %r486, 10;
	add.s32 	%r204, %r11, %r203;
	mov.b32 	%r205, 0;
	st.shared.u32 	[%r204], %r205;
	st.shared.u32 	[%r204+1024], %r205;
	st.shared.u32 	[%r204+2048], %r205;
	st.shared.u32 	[%r204+3072], %r205;
	st.shared.u32 	[%r204+4096], %r205;
	st.shared.u32 	[%r204+5120], %r205;
	st.shared.u32 	[%r204+6144], %r205;
	st.shared.u32 	[%r204+7168], %r205;
	add.s32 	%r486, %r486, 8;
$L__BB8_9:
	setp.eq.s32 	%p9, %r7, 0;
	@%p9 bra 	$L__BB8_16;
	setp.lt.u32 	%p10, %r8, 3;
	@%p10 bra 	$L__BB8_12;
	shl.b32 	%r206, %r486, 10;
	add.s32 	%r207, %r11, %r206;
	mov.b32 	%r208, 0;
	st.shared.u32 	[%r207], %r208;
	st.shared.u32 	[%r207+1024], %r208;
	st.shared.u32 	[%r207+2048], %r208;
	st.shared.u32 	[%r207+3072], %r208;
	add.s32 	%r486, %r486, 4;
$L__BB8_12:
	setp.eq.s32 	%p11, %r9, 0;
	@%p11 bra 	$L__BB8_16;
	setp.eq.s32 	%p12, %r9, 1;
	shl.b32 	%r209, %r486, 10;
	add.s32 	%r35, %r11, %r209;
	mov.b32 	%r210, 0;
	st.shared.u32 	[%r35], %r210;
	@%p12 bra 	$L__BB8_16;
	setp.eq.s32 	%p13, %r9, 2;
	mov.b32 	%r211, 0;
	st.shared.u32 	[%r35+1024], %r211;
	@%p13 bra 	$L__BB8_16;
	mov.b32 	%r212, 0;
	st.shared.u32 	[%r35+2048], %r212;
$L__BB8_16:
	setp.gt.u32 	%p14, %r1, 127;
	@%p14 bra 	$L__BB8_30;
	setp.lt.u32 	%p15, %r4, 15;
	mov.b32 	%r490, 0;
	@%p15 bra 	$L__BB8_20;
	mov.b32 	%r488, 0;
$L__BB8_19:
	.pragma "nounroll";
	shl.b32 	%r215, %r488, 10;
	add.s32 	%r216, %r11, %r215;
	mov.b32 	%r217, 0;
	st.shared.u32 	[%r216+512], %r217;
	st.shared.u32 	[%r216+1536], %r217;
	st.shared.u32 	[%r216+2560], %r217;
	st.shared.u32 	[%r216+3584], %r217;
	st.shared.u32 	[%r216+4608], %r217;
	st.shared.u32 	[%r216+5632], %r217;
	st.shared.u32 	[%r216+6656], %r217;
	st.shared.u32 	[%r216+7680], %r217;
	st.shared.u32 	[%r216+8704], %r217;
	st.shared.u32 	[%r216+9728], %r217;
	st.shared.u32 	[%r216+10752], %r217;
	st.shared.u32 	[%r216+11776], %r217;
	st.shared.u32 	[%r216+12800], %r217;
	st.shared.u32 	[%r216+13824], %r217;
	st.shared.u32 	[%r216+14848], %r217;
	st.shared.u32 	[%r216+15872], %r217;
	add.s32 	%r488, %r488, 16;
	setp.ne.s32 	%p16, %r488, %r12;
	mov.u32 	%r490, %r12;
	@%p16 bra 	$L__BB8_19;
$L__BB8_20:
	setp.eq.s32 	%p17, %r5, 0;
	@%p17 bra 	$L__BB8_30;
	setp.lt.u32 	%p18, %r6, 7;
	@%p18 bra 	$L__BB8_23;
	shl.b32 	%r218, %r490, 10;
	add.s32 	%r219, %r11, %r218;
	mov.b32 	%r220, 0;
	st.shared.u32 	[%r219+512], %r220;
	st.shared.u32 	[%r219+1536], %r220;
	st.shared.u32 	[%r219+2560], %r220;
	st.shared.u32 	[%r219+3584], %r220;
	st.shared.u32 	[%r219+4608], %r220;
	st.shared.u32 	[%r219+5632], %r220;
	st.shared.u32 	[%r219+6656], %r220;
	st.shared.u32 	[%r219+7680], %r220;
	add.s32 	%r490, %r490, 8;
$L__BB8_23:
	setp.eq.s32 	%p19, %r7, 0;
	@%p19 bra 	$L__BB8_30;
	setp.lt.u32 	%p20, %r8, 3;
	@%p20 bra 	$L__BB8_26;
	shl.b32 	%r221, %r490, 10;
	add.s32 	%r222, %r11, %r221;
	mov.b32 	%r223, 0;
	st.shared.u32 	[%r222+512], %r223;
	st.shared.u32 	[%r222+1536], %r223;
	st.shared.u32 	[%r222+2560], %r223;
	st.shared.u32 	[%r222+3584], %r223;
	add.s32 	%r490, %r490, 4;
$L__BB8_26:
	setp.eq.s32 	%p21, %r9, 0;
	@%p21 bra 	$L__BB8_30;
	setp.eq.s32 	%p22, %r9, 1;
	shl.b32 	%r224, %r490, 10;
	add.s32 	%r43, %r11, %r224;
	mov.b32 	%r225, 0;
	st.shared.u32 	[%r43+512], %r225;
	@%p22 bra 	$L__BB8_30;
	setp.eq.s32 	%p23, %r9, 2;
	mov.b32 	%r226, 0;
	st.shared.u32 	[%r43+1536], %r226;
	@%p23 bra 	$L__BB8_30;
	mov.b32 	%r227, 0;
	st.shared.u32 	[%r43+2560], %r227;
$L__BB8_30:
	bar.sync 	0;
	bar.sync 	0;
	shl.b32 	%r44, %r482, 30;
	sub.s32 	%r228, %r184, %r44;
	min.u32 	%r45, %r228, 1073741824;
	setp.ge.u32 	%p24, %r2, %r45;
	@%p24 bra 	$L__BB8_70;
	mov.u32 	%r492, %r2;
$L__BB8_32:
	add.s32 	%r47, %r492, %r44;
	sub.s32 	%r48, %r184, %r47;
	setp.lt.u32 	%p25, %r48, 2048;
	@%p25 bra 	$L__BB8_34;
	add.s32 	%r255, %r1, %r47;
	mul.wide.u32 	%rd10, %r255, 4;
	add.s64 	%rd11, %rd1, %rd10;
	ld.global.u32 	%r523, [%rd11];
	ld.global.u32 	%r522, [%rd11+512];
	ld.global.u32 	%r521, [%rd11+1024];
	ld.global.u32 	%r520, [%rd11+1536];
	ld.global.u32 	%r519, [%rd11+2048];
	ld.global.u32 	%r518, [%rd11+2560];
	ld.global.u32 	%r517, [%rd11+3072];
	ld.global.u32 	%r516, [%rd11+3584];
	ld.global.u32 	%r515, [%rd11+4096];
	ld.global.u32 	%r514, [%rd11+4608];
	ld.global.u32 	%r513, [%rd11+5120];
	ld.global.u32 	%r512, [%rd11+5632];
	ld.global.u32 	%r511, [%rd11+6144];
	ld.global.u32 	%r510, [%rd11+6656];
	ld.global.u32 	%r509, [%rd11+7168];
	ld.global.u32 	%r508, [%rd11+7680];
	bra.uni 	$L__BB8_66;
$L__BB8_34:
	setp.ge.s32 	%p26, %r1, %r48;
	mov.b32 	%r523, -1;
	@%p26 bra 	$L__BB8_36;
	add.s32 	%r230, %r1, %r47;
	mul.wide.u32 	%rd7, %r230, 4;
	add.s64 	%rd8, %rd1, %rd7;
	ld.global.u32 	%r523, [%rd8];
$L__BB8_36:
	add.s32 	%r232, %r1, 128;
	setp.ge.s32 	%p27, %r232, %r48;
	add.s32 	%r233, %r1, %r47;
	mul.wide.u32 	%rd9, %r233, 4;
	add.s64 	%rd3, %rd1, %rd9;
	mov.b32 	%r522, -1;
	@%p27 bra 	$L__BB8_38;
	ld.global.u32 	%r522, [%rd3+512];
$L__BB8_38:
	setp.ge.s32 	%p28, %r13, %r48;
	mov.b32 	%r521, -1;
	@%p28 bra 	$L__BB8_40;
	ld.global.u32 	%r521, [%rd3+1024];
$L__BB8_40:
	setp.ge.s32 	%p29, %r14, %r48;
	mov.b32 	%r520, -1;
	@%p29 bra 	$L__BB8_42;
	ld.global.u32 	%r520, [%rd3+1536];
$L__BB8_42:
	setp.ge.s32 	%p30, %r15, %r48;
	mov.b32 	%r519, -1;
	@%p30 bra 	$L__BB8_44;
	ld.global.u32 	%r519, [%rd3+2048];
$L__BB8_44:
	setp.ge.s32 	%p31, %r16, %r48;
	mov.b32 	%r518, -1;
	@%p31 bra 	$L__BB8_46;
	ld.global.u32 	%r518, [%rd3+2560];
$L__BB8_46:
	setp.ge.s32 	%p32, %r17, %r48;
	mov.b32 	%r517, -1;
	@%p32 bra 	$L__BB8_48;
	ld.global.u32 	%r517, [%rd3+3072];
$L__BB8_48:
	add.s32 	%r240, %r1, 896;
	setp.ge.s32 	%p33, %r240, %r48;
	mov.b32 	%r516, -1;
	@%p33 bra 	$L__BB8_50;
	ld.global.u32 	%r516, [%rd3+3584];
$L__BB8_50:
	or.b32  	%r242, %r1, 1024;
	setp.ge.s32 	%p34, %r242, %r48;
	mov.b32 	%r515, -1;
	@%p34 bra 	$L__BB8_52;
	ld.global.u32 	%r515, [%rd3+4096];
$L__BB8_52:
	add.s32 	%r244, %r1, 1152;
	setp.ge.s32 	%p35, %r244, %r48;
	mov.b32 	%r514, -1;
	@%p35 bra 	$L__BB8_54;
	ld.global.u32 	%r514, [%rd3+4608];
$L__BB8_54:
	setp.ge.s32 	%p36, %r18, %r48;
	mov.b32 	%r513, -1;
	@%p36 bra 	$L__BB8_56;
	ld.global.u32 	%r513, [%rd3+5120];
$L__BB8_56:
	add.s32 	%r247, %r1, 1408;
	setp.ge.s32 	%p37, %r247, %r48;
	mov.b32 	%r512, -1;
	@%p37 bra 	$L__BB8_58;
	ld.global.u32 	%r512, [%rd3+5632];
$L__BB8_58:
	add.s32 	%r249, %r1, 1536;
	setp.ge.s32 	%p38, %r249, %r48;
	mov.b32 	%r511, -1;
	@%p38 bra 	$L__BB8_60;
	ld.global.u32 	%r511, [%rd3+6144];
$L__BB8_60:
	add.s32 	%r251, %r1, 1664;
	setp.ge.s32 	%p39, %r251, %r48;
	mov.b32 	%r510, -1;
	@%p39 bra 	$L__BB8_62;
	ld.global.u32 	%r510, [%rd3+6656];
$L__BB8_62:
	add.s32 	%r253, %r1, 1792;
	setp.ge.s32 	%p40, %r253, %r48;
	mov.b32 	%r509, -1;
	@%p40 bra 	$L__BB8_64;
	ld.global.u32 	%r509, [%rd3+7168];
$L__BB8_64:
	setp.ge.s32 	%p41, %r19, %r48;
	mov.b32 	%r508, -1;
	@%p41 bra 	$L__BB8_66;
	ld.global.u32 	%r508, [%rd3+7680];
$L__BB8_66:
	setp.le.s32 	%p42, %r186, %r185;
	@%p42 bra 	$L__BB8_69;
	setp.lt.s32 	%p43, %r523, 0;
	selp.b32 	%r257, 0, 2147483647, %p43;
	xor.b32  	%r258, %r257, %r523;
	setp.lt.s32 	%p44, %r522, 0;
	selp.b32 	%r259, 0, 2147483647, %p44;
	xor.b32  	%r260, %r259, %r522;
	setp.lt.s32 	%p45, %r521, 0;
	selp.b32 	%r261, 0, 2147483647, %p45;
	xor.b32  	%r262, %r261, %r521;
	setp.lt.s32 	%p46, %r520, 0;
	selp.b32 	%r263, 0, 2147483647, %p46;
	xor.b32  	%r264, %r263, %r520;
	setp.lt.s32 	%p47, %r519, 0;
	selp.b32 	%r265, 0, 2147483647, %p47;
	xor.b32  	%r266, %r265, %r519;
	setp.lt.s32 	%p48, %r518, 0;
	selp.b32 	%r267, 0, 2147483647, %p48;
	xor.b32  	%r268, %r267, %r518;
	setp.lt.s32 	%p49, %r517, 0;
	selp.b32 	%r269, 0, 2147483647, %p49;
	xor.b32  	%r270, %r269, %r517;
	setp.lt.s32 	%p50, %r516, 0;
	selp.b32 	%r271, 0, 2147483647, %p50;
	xor.b32  	%r272, %r271, %r516;
	setp.lt.s32 	%p51, %r515, 0;
	selp.b32 	%r273, 0, 2147483647, %p51;
	xor.b32  	%r274, %r273, %r515;
	setp.lt.s32 	%p52, %r514, 0;
	selp.b32 	%r275, 0, 2147483647, %p52;
	xor.b32  	%r276, %r275, %r514;
	setp.lt.s32 	%p53, %r513, 0;
	selp.b32 	%r277, 0, 2147483647, %p53;
	xor.b32  	%r278, %r277, %r513;
	setp.lt.s32 	%p54, %r512, 0;
	selp.b32 	%r279, 0, 2147483647, %p54;
	xor.b32  	%r280, %r279, %r512;
	setp.lt.s32 	%p55, %r511, 0;
	selp.b32 	%r281, 0, 2147483647, %p55;
	xor.b32  	%r282, %r281, %r511;
	setp.lt.s32 	%p56, %r510, 0;
	selp.b32 	%r283, 0, 2147483647, %p56;
	xor.b32  	%r284, %r283, %r510;
	setp.lt.s32 	%p57, %r509, 0;
	selp.b32 	%r285, 0, 2147483647, %p57;
	xor.b32  	%r286, %r285, %r509;
	setp.lt.s32 	%p58, %r508, 0;
	selp.b32 	%r287, 0, 2147483647, %p58;
	xor.b32  	%r288, %r287, %r508;
	setp.eq.s32 	%p59, %r258, 2147483647;
	selp.b32 	%r112, -2147483648, %r258, %p59;
	setp.eq.s32 	%p60, %r260, 2147483647;
	selp.b32 	%r113, -2147483648, %r260, %p60;
	setp.eq.s32 	%p61, %r262, 2147483647;
	selp.b32 	%r114, -2147483648, %r262, %p61;
	setp.eq.s32 	%p62, %r264, 2147483647;
	selp.b32 	%r115, -2147483648, %r264, %p62;
	setp.eq.s32 	%p63, %r266, 2147483647;
	selp.b32 	%r116, -2147483648, %r266, %p63;
	setp.eq.s32 	%p64, %r268, 2147483647;
	selp.b32 	%r117, -2147483648, %r268, %p64;
	setp.eq.s32 	%p65, %r270, 2147483647;
	selp.b32 	%r118, -2147483648, %r270, %p65;
	setp.eq.s32 	%p66, %r272, 2147483647;
	selp.b32 	%r119, -2147483648, %r272, %p66;
	setp.eq.s32 	%p67, %r274, 2147483647;
	selp.b32 	%r120, -2147483648, %r274, %p67;
	setp.eq.s32 	%p68, %r276, 2147483647;
	selp.b32 	%r121, -2147483648, %r276, %p68;
	setp.eq.s32 	%p69, %r278, 2147483647;
	selp.b32 	%r122, -2147483648, %r278, %p69;
	setp.eq.s32 	%p70, %r280, 2147483647;
	selp.b32 	%r123, -2147483648, %r280, %p70;
	setp.eq.s32 	%p71, %r282, 2147483647;
	selp.b32 	%r124, -2147483648, %r282, %p71;
	setp.eq.s32 	%p72, %r284, 2147483647;
	selp.b32 	%r125, -2147483648, %r284, %p72;
	setp.eq.s32 	%p73, %r286, 2147483647;
	selp.b32 	%r126, -2147483648, %r286, %p73;
	setp.eq.s32 	%p74, %r288, 2147483647;
	selp.b32 	%r127, -2147483648, %r288, %p74;
	mov.b32 	%r524, 0;
	mov.u32 	%r525, %r185;
$L__BB8_68:
	sub.s32 	%r289, %r186, %r525;
	shl.b32 	%r290, %r524, 10;
	mov.u32 	%r291, _ZZN3cub18CUB_300001_SM_10006detail10radix_sort30DeviceRadixSortHistogramKernelINS1_5radix10policy_hubIfijE10Policy1000ELNS0_9SortOrderE1EfjNS1_21identity_decomposer_tEEEvPT2_PKT1_SA_iiT3_E12temp_storage;
	add.s32 	%r292, %r291, %r290;
	min.s32 	%r293, %r289, 8;
	mov.b32 	%r294, -1;
	shl.b32 	%r295, %r294, %r293;
	not.b32 	%r296, %r295;
	shr.u32 	%r297, %r112, %r525;
	and.b32  	%r298, %r297, %r296;
	shl.b32 	%r299, %r298, 2;
	add.s32 	%r300, %r292, %r299;
	atom.shared.add.u32 	%r301, [%r300], 1;
	shr.u32 	%r302, %r113, %r525;
	and.b32  	%r303, %r302, %r296;
	shl.b32 	%r304, %r303, 2;
	add.s32 	%r305, %r292, %r304;
	atom.shared.add.u32 	%r306, [%r305], 1;
	shr.u32 	%r307, %r114, %r525;
	and.b32  	%r308, %r307, %r296;
	shl.b32 	%r309, %r308, 2;
	add.s32 	%r310, %r292, %r309;
	atom.shared.add.u32 	%r311, [%r310], 1;
	shr.u32 	%r312, %r115, %r525;
	and.b32  	%r313, %r312, %r296;
	shl.b32 	%r314, %r313, 2;
	add.s32 	%r315, %r292, %r314;
	atom.shared.add.u32 	%r316, [%r315], 1;
	shr.u32 	%r317, %r116, %r525;
	and.b32  	%r318, %r317, %r296;
	shl.b32 	%r319, %r318, 2;
	add.s32 	%r320, %r292, %r319;
	atom.shared.add.u32 	%r321, [%r320], 1;
	shr.u32 	%r322, %r117, %r525;
	and.b32  	%r323, %r322, %r296;
	shl.b32 	%r324, %r323, 2;
	add.s32 	%r325, %r292, %r324;
	atom.shared.add.u32 	%r326, [%r325], 1;
	shr.u32 	%r327, %r118, %r525;
	and.b32  	%r328, %r327, %r296;
	shl.b32 	%r329, %r328, 2;
	add.s32 	%r330, %r292, %r329;
	atom.shared.add.u32 	%r331, [%r330], 1;
	shr.u32 	%r332, %r119, %r525;
	and.b32  	%r333, %r332, %r296;
	shl.b32 	%r334, %r333, 2;
	add.s32 	%r335, %r292, %r334;
	atom.shared.add.u32 	%r336, [%r335], 1;
	shr.u32 	%r337, %r120, %r525;
	and.b32  	%r338, %r337, %r296;
	shl.b32 	%r339, %r338, 2;
	add.s32 	%r340, %r292, %r339;
	atom.shared.add.u32 	%r341, [%r340], 1;
	shr.u32 	%r342, %r121, %r525;
	and.b32  	%r343, %r342, %r296;
	shl.b32 	%r344, %r343, 2;
	add.s32 	%r345, %r292, %r344;
	atom.shared.add.u32 	%r346, [%r345], 1;
	shr.u32 	%r347, %r122, %r525;
	and.b32  	%r348, %r347, %r296;
	shl.b32 	%r349, %r348, 2;
	add.s32 	%r350, %r292, %r349;
	atom.shared.add.u32 	%r351, [%r350], 1;
	shr.u32 	%r352, %r123, %r525;
	and.b32  	%r353, %r352, %r296;
	shl.b32 	%r354, %r353, 2;
	add.s32 	%r355, %r292, %r354;
	atom.shared.add.u32 	%r356, [%r355], 1;
	shr.u32 	%r357, %r124, %r525;
	and.b32  	%r358, %r357, %r296;
	shl.b32 	%r359, %r358, 2;
	add.s32 	%r360, %r292, %r359;
	atom.shared.add.u32 	%r361, [%r360], 1;
	shr.u32 	%r362, %r125, %r525;
	and.b32  	%r363, %r362, %r296;
	shl.b32 	%r364, %r363, 2;
	add.s32 	%r365, %r292, %r364;
	atom.shared.add.u32 	%r366, [%r365], 1;
	shr.u32 	%r367, %r126, %r525;
	and.b32  	%r368, %r367, %r296;
	shl.b32 	%r369, %r368, 2;
	add.s32 	%r370, %r292, %r369;
	atom.shared.add.u32 	%r371, [%r370], 1;
	shr.u32 	%r372, %r127, %r525;
	and.b32  	%r373, %r372, %r296;
	shl.b32 	%r374, %r373, 2;
	add.s32 	%r375, %r292, %r374;
	atom.shared.add.u32 	%r376, [%r375], 1;
	add.s32 	%r525, %r525, 8;
	add.s32 	%r524, %r524, 1;
	setp.lt.s32 	%p75, %r525, %r186;
	@%p75 bra 	$L__BB8_68;
$L__BB8_69:
	add.s32 	%r492, %r492, %r3;
	setp.lt.u32 	%p76, %r492, %r45;
	@%p76 bra 	$L__BB8_32;
$L__BB8_70:
	bar.sync 	0;
	@%p1 bra 	$L__BB8_152;
	setp.lt.u32 	%p77, %r4, 7;
	mov.b32 	%r528, 0;
	@%p77 bra 	$L__BB8_90;
	mov.b32 	%r526, 0;
$L__BB8_73:
	.pragma "nounroll";
	shl.b32 	%r379, %r526, 10;
	add.s32 	%r134, %r11, %r379;
	ld.shared.u32 	%r135, [%r134];
	setp.eq.s32 	%p78, %r135, 0;
	@%p78 bra 	$L__BB8_75;
	shl.b32 	%r380, %r526, 8;
	add.s32 	%r381, %r380, %r1;
	mul.wide.u32 	%rd12, %r381, 4;
	add.s64 	%rd13, %rd2, %rd12;
	atom.global.add.u32 	%r382, [%rd13], %r135;
$L__BB8_75:
	ld.shared.u32 	%r136, [%r134+1024];
	setp.eq.s32 	%p79, %r136, 0;
	@%p79 bra 	$L__BB8_77;
	shl.b32 	%r383, %r526, 8;
	add.s32 	%r384, %r383, %r1;
	add.s32 	%r385, %r384, 256;
	mul.wide.u32 	%rd14, %r385, 4;
	add.s64 	%rd15, %rd2, %rd14;
	atom.global.add.u32 	%r386, [%rd15], %r136;
$L__BB8_77:
	ld.shared.u32 	%r137, [%r134+2048];
	setp.eq.s32 	%p80, %r137, 0;
	@%p80 bra 	$L__BB8_79;
	shl.b32 	%r387, %r526, 8;
	add.s32 	%r388, %r387, %r1;
	add.s32 	%r389, %r388, 512;
	mul.wide.u32 	%rd16, %r389, 4;
	add.s64 	%rd17, %rd2, %rd16;
	atom.global.add.u32 	%r390, [%rd17], %r137;
$L__BB8_79:
	ld.shared.u32 	%r138, [%r134+3072];
	setp.eq.s32 	%p81, %r138, 0;
	@%p81 bra 	$L__BB8_81;
	shl.b32 	%r391, %r526, 8;
	add.s32 	%r392, %r391, %r1;
	add.s32 	%r393, %r392, 768;
	mul.wide.u32 	%rd18, %r393, 4;
	add.s64 	%rd19, %rd2, %rd18;
	atom.global.add.u32 	%r394, [%rd19], %r138;
$L__BB8_81:
	ld.shared.u32 	%r139, [%r134+4096];
	setp.eq.s32 	%p82, %r139, 0;
	@%p82 bra 	$L__BB8_83;
	shl.b32 	%r395, %r526, 8;
	add.s32 	%r396, %r395, %r1;
	add.s32 	%r397, %r396, 1024;
	mul.wide.u32 	%rd20, %r397, 4;
	add.s64 	%rd21, %rd2, %rd20;
	atom.global.add.u32 	%r398, [%rd21], %r139;
$L__BB8_83:
	ld.shared.u32 	%r140, [%r134+5120];
	setp.eq.s32 	%p83, %r140, 0;
	@%p83 bra 	$L__BB8_85;
	shl.b32 	%r399, %r526, 8;
	add.s32 	%r400, %r399, %r1;
	add.s32 	%r401, %r400, 1280;
	mul.wide.u32 	%rd22, %r401, 4;
	add.s64 	%rd23, %rd2, %rd22;
	atom.global.add.u32 	%r402, [%rd23], %r140;
$L__BB8_85:
	ld.shared.u32 	%r141, [%r134+6144];
	setp.eq.s32 	%p84, %r141, 0;
	@%p84 bra 	$L__BB8_87;
	shl.b32 	%r403, %r526, 8;
	add.s32 	%r404, %r403, %r1;
	add.s32 	%r405, %r404, 1536;
	mul.wide.u32 	%rd24, %r405, 4;
	add.s64 	%rd25, %rd2, %rd24;
	atom.global.add.u32 	%r406, [%rd25], %r141;
$L__BB8_87:
	ld.shared.u32 	%r142, [%r134+7168];
	setp.eq.s32 	%p85, %r142, 0;
	@%p85 bra 	$L__BB8_89;
	shl.b32 	%r407, %r526, 8;
	add.s32 	%r408, %r407, %r1;
	add.s32 	%r409, %r408, 1792;
	mul.wide.u32 	%rd26, %r409, 4;
	add.s64 	%rd27, %rd2, %rd26;
	atom.global.add.u32 	%r410, [%rd27], %r142;
$L__BB8_89:
	add.s32 	%r526, %r526, 8;
	setp.ne.s32 	%p86, %r526, %r20;
	mov.u32 	%r528, %r20;
	@%p86 bra 	$L__BB8_73;
$L__BB8_90:
	setp.eq.s32 	%p87, %r7, 0;
	@%p87 bra 	$L__BB8_111;
	setp.lt.u32 	%p88, %r8, 3;
	@%p88 bra 	$L__BB8_101;
	shl.b32 	%r411, %r528, 10;
	add.s32 	%r145, %r11, %r411;
	ld.shared.u32 	%r146, [%r145];
	setp.eq.s32 	%p89, %r146, 0;
	@%p89 bra 	$L__BB8_94;
	shl.b32 	%r412, %r528, 8;
	add.s32 	%r413, %r412, %r1;
	mul.wide.u32 	%rd28, %r413, 4;
	add.s64 	%rd29, %rd2, %rd28;
	atom.global.add.u32 	%r414, [%rd29], %r146;
$L__BB8_94:
	ld.shared.u32 	%r147, [%r145+1024];
	setp.eq.s32 	%p90, %r147, 0;
	@%p90 bra 	$L__BB8_96;
	shl.b32 	%r415, %r528, 8;
	add.s32 	%r416, %r415, %r1;
	add.s32 	%r417, %r416, 256;
	mul.wide.u32 	%rd30, %r417, 4;
	add.s64 	%rd31, %rd2, %rd30;
	atom.global.add.u32 	%r418, [%rd31], %r147;
$L__BB8_96:
	ld.shared.u32 	%r148, [%r145+2048];
	setp.eq.s32 	%p91, %r148, 0;
	@%p91 bra 	$L__BB8_98;
	shl.b32 	%r419, %r528, 8;
	add.s32 	%r420, %r419, %r1;
	add.s32 	%r421, %r420, 512;
	mul.wide.u32 	%rd32, %r421, 4;
	add.s64 	%rd33, %rd2, %rd32;
	atom.global.add.u32 	%r422, [%rd33], %r148;
$L__BB8_98:
	ld.shared.u32 	%r149, [%r145+3072];
	setp.eq.s32 	%p92, %r149, 0;
	@%p92 bra 	$L__BB8_100;
	shl.b32 	%r423, %r528, 8;
	add.s32 	%r424, %r423, %r1;
	add.s32 	%r425, %r424, 768;
	mul.wide.u32 	%rd34, %r425, 4;
	add.s64 	%rd35, %rd2, %rd34;
	atom.global.add.u32 	%r426, [%rd35], %r149;
$L__BB8_100:
	add.s32 	%r528, %r528, 4;
$L__BB8_101:
	setp.eq.s32 	%p93, %r9, 0;
	@%p93 bra 	$L__BB8_111;
	setp.eq.s32 	%p94, %r10, 0;
	@%p94 bra 	$L__BB8_108;
	shl.b32 	%r427, %r528, 10;
	add.s32 	%r152, %r11, %r427;
	ld.shared.u32 	%r153, [%r152];
	setp.eq.s32 	%p95, %r153, 0;
	@%p95 bra 	$L__BB8_105;
	shl.b32 	%r428, %r528, 8;
	add.s32 	%r429, %r428, %r1;
	mul.wide.u32 	%rd36, %r429, 4;
	add.s64 	%rd37, %rd2, %rd36;
	atom.global.add.u32 	%r430, [%rd37], %r153;
$L__BB8_105:
	ld.shared.u32 	%r154, [%r152+1024];
	setp.eq.s32 	%p96, %r154, 0;
	@%p96 bra 	$L__BB8_107;
	shl.b32 	%r431, %r528, 8;
	add.s32 	%r432, %r431, %r1;
	add.s32 	%r433, %r432, 256;
	mul.wide.u32 	%rd38, %r433, 4;
	add.s64 	%rd39, %rd2, %rd38;
	atom.global.add.u32 	%r434, [%rd39], %r154;
$L__BB8_107:
	add.s32 	%r528, %r528, 2;
$L__BB8_108:
	setp.eq.s32 	%p97, %r21, 0;
	@%p97 bra 	$L__BB8_111;
	shl.b32 	%r435, %r528, 10;
	add.s32 	%r436, %r11, %r435;
	ld.shared.u32 	%r157, [%r436];
	setp.eq.s32 	%p98, %r157, 0;
	@%p98 bra 	$L__BB8_111;
	shl.b32 	%r437, %r528, 8;
	add.s32 	%r438, %r437, %r1;
	mul.wide.u32 	%rd40, %r438, 4;
	add.s64 	%rd41, %rd2, %rd40;
	atom.global.add.u32 	%r439, [%rd41], %r157;
$L__BB8_111:
	setp.gt.u32 	%p99, %r1, 127;
	@%p99 bra 	$L__BB8_152;
	setp.lt.u32 	%p100, %r4, 7;
	mov.b32 	%r532, 0;
	@%p100 bra 	$L__BB8_131;
	mov.b32 	%r530, 0;
$L__BB8_114:
	.pragma "nounroll";
	shl.b32 	%r442, %r530, 10;
	add.s32 	%r159, %r11, %r442;
	ld.shared.u32 	%r160, [%r159+512];
	setp.eq.s32 	%p101, %r160, 0;
	shl.b32 	%r443, %r530, 8;
	add.s32 	%r444, %r443, %r1;
	mul.wide.u32 	%rd42, %r444, 4;
	add.s64 	%rd4, %rd2, %rd42;
	@%p101 bra 	$L__BB8_116;
	atom.global.add.u32 	%r445, [%rd4+512], %r160;
$L__BB8_116:
	ld.shared.u32 	%r161, [%r159+1536];
	setp.eq.s32 	%p102, %r161, 0;
	@%p102 bra 	$L__BB8_118;
	atom.global.add.u32 	%r446, [%rd4+1536], %r161;
$L__BB8_118:
	ld.shared.u32 	%r162, [%r159+2560];
	setp.eq.s32 	%p103, %r162, 0;
	@%p103 bra 	$L__BB8_120;
	atom.global.add.u32 	%r447, [%rd4+2560], %r162;
$L__BB8_120:
	ld.shared.u32 	%r163, [%r159+3584];
	setp.eq.s32 	%p104, %r163, 0;
	@%p104 bra 	$L__BB8_122;
	atom.global.add.u32 	%r448, [%rd4+3584], %r163;
$L__BB8_122:
	ld.shared.u32 	%r164, [%r159+4608];
	setp.eq.s32 	%p105, %r164, 0;
	@%p105 bra 	$L__BB8_124;
	atom.global.add.u32 	%r449, [%rd4+4608], %r164;
$L__BB8_124:
	ld.shared.u32 	%r165, [%r159+5632];
	setp.eq.s32 	%p106, %r165, 0;
	@%p106 bra 	$L__BB8_126;
	atom.global.add.u32 	%r450, [%rd4+5632], %r165;
$L__BB8_126:
	ld.shared.u32 	%r166, [%r159+6656];
	setp.eq.s32 	%p107, %r166, 0;
	@%p107 bra 	$L__BB8_128;
	atom.global.add.u32 	%r451, [%rd4+6656], %r166;
$L__BB8_128:
	ld.shared.u32 	%r167, [%r159+7680];
	setp.eq.s32 	%p108, %r167, 0;
	@%p108 bra 	$L__BB8_130;
	atom.global.add.u32 	%r452, [%rd4+7680], %r167;
$L__BB8_130:
	add.s32 	%r530, %r530, 8;
	setp.ne.s32 	%p109, %r530, %r20;
	mov.u32 	%r532, %r20;
	@%p109 bra 	$L__BB8_114;
$L__BB8_131:
	setp.eq.s32 	%p110, %r7, 0;
	@%p110 bra 	$L__BB8_152;
	setp.lt.u32 	%p111, %r8, 3;
	@%p111 bra 	$L__BB8_142;
	shl.b32 	%r453, %r532, 10;
	add.s32 	%r170, %r11, %r453;
	ld.shared.u32 	%r171, [%r170+512];
	setp.eq.s32 	%p112, %r171, 0;
	@%p112 bra 	$L__BB8_135;
	shl.b32 	%r454, %r532, 8;
	add.s32 	%r455, %r454, %r1;
	mul.wide.u32 	%rd43, %r455, 4;
	add.s64 	%rd44, %rd2, %rd43;
	atom.global.add.u32 	%r456, [%rd44+512], %r171;
$L__BB8_135:
	ld.shared.u32 	%r172, [%r170+1536];
	setp.eq.s32 	%p113, %r172, 0;
	@%p113 bra 	$L__BB8_137;
	shl.b32 	%r457, %r532, 8;
	add.s32 	%r458, %r457, %r1;
	add.s32 	%r459, %r458, 256;
	mul.wide.u32 	%rd45, %r459, 4;
	add.s64 	%rd46, %rd2, %rd45;
	atom.global.add.u32 	%r460, [%rd46+512], %r172;
$L__BB8_137:
	ld.shared.u32 	%r173, [%r170+2560];
	setp.eq.s32 	%p114, %r173, 0;
	@%p114 bra 	$L__BB8_139;
	shl.b32 	%r461, %r532, 8;
	add.s32 	%r462, %r461, %r1;
	add.s32 	%r463, %r462, 512;
	mul.wide.u32 	%rd47, %r463, 4;
	add.s64 	%rd48, %rd2, %rd47;
	atom.global.add.u32 	%r464, [%rd48+512], %r173;
$L__BB8_139:
	ld.shared.u32 	%r174, [%r170+3584];
	setp.eq.s32 	%p115, %r174, 0;
	@%p115 bra 	$L__BB8_141;
	shl.b32 	%r465, %r532, 8;
	add.s32 	%r466, %r465, %r1;
	add.s32 	%r467, %r466, 768;
	mul.wide.u32 	%rd49, %r467, 4;
	add.s64 	%rd50, %rd2, %rd49;
	atom.global.add.u32 	%r468, [%rd50+512], %r174;
$L__BB8_141:
	add.s32 	%r532, %r532, 4;
$L__BB8_142:
	setp.eq.s32 	%p116, %r9, 0;
	@%p116 bra 	$L__BB8_152;
	setp.eq.s32 	%p117, %r10, 0;
	@%p117 bra 	$L__BB8_149;
	shl.b32 	%r469, %r532, 10;
	add.s32 	%r177, %r11, %r469;
	ld.shared.u32 	%r178, [%r177+512];
	setp.eq.s32 	%p118, %r178, 0;
	@%p118 bra 	$L__BB8_146;
	shl.b32 	%r470, %r532, 8;
	add.s32 	%r471, %r470, %r1;
	mul.wide.u32 	%rd51, %r471, 4;
	add.s64 	%rd52, %rd2, %rd51;
	atom.global.add.u32 	%r472, [%rd52+512], %r178;
$L__BB8_146:
	ld.shared.u32 	%r179, [%r177+1536];
	setp.eq.s32 	%p119, %r179, 0;
	@%p119 bra 	$L__BB8_148;
	shl.b32 	%r473, %r532, 8;
	add.s32 	%r474, %r473, %r1;
	add.s32 	%r475, %r474, 256;
	mul.wide.u32 	%rd53, %r475, 4;
	add.s64 	%rd54, %rd2, %rd53;
	atom.global.add.u32 	%r476, [%rd54+512], %r179;
$L__BB8_148:
	add.s32 	%r532, %r532, 2;
$L__BB8_149:
	setp.eq.s32 	%p120, %r21, 0;
	@%p120 bra 	$L__BB8_152;
	shl.b32 	%r477, %r532, 10;
	add.s32 	%r478, %r11, %r477;
	ld.shared.u32 	%r182, [%r478+512];
	setp.eq.s32 	%p121, %r182, 0;
	@%p121 bra 	$L__BB8_152;
	shl.b32 	%r479, %r532, 8;
	add.s32 	%r480, %r479, %r1;
	mul.wide.u32 	%rd55, %r480, 4;
	add.s64 	%rd56, %rd2, %rd55;
	atom.global.add.u32 	%r481, [%rd56+512], %r182;
$L__BB8_152:
	bar.sync 	0;
	add.s32 	%r482, %r482, 1;
	setp.ne.s32 	%p122, %r482, %r24;
	@%p122 bra 	$L__BB8_2;
$L__BB8_153:
	ret;

}
	// .globl	_ZN3cub18CUB_300001_SM_10006detail10radix_sort33DeviceRadixSortExclusiveSumKernelINS1_5radix10policy_hubIfijE10Policy1000EjEEvPT0_
.visible .entry _ZN3cub18CUB_300001_SM_10006detail10radix_sort33DeviceRadixSortExclusiveSumKernelINS1_5radix10policy_hubIfijE10Policy1000EjEEvPT0_(
	.param .u64 .ptr .align 1 _ZN3cub18CUB_300001_SM_10006detail10radix_sort33DeviceRadixSortExclusiveSumKernelINS1_5radix10policy_hubIfijE10Policy1000EjEEvPT0__param_0
)
{
	.reg .pred 	%p<4>;
	.reg .b32 	%r<77>;
	.reg .b64 	%rd<5>;
	// demoted variable
	.shared .align 16 .b8 _ZZN3cub18CUB_300001_SM_10006detail10radix_sort33DeviceRadixSortExclusiveSumKernelINS1_5radix10policy_hubIfijE10Policy1000EjEEvPT0_E12temp_storage[1184];
	ld.param.u64 	%rd2, [_ZN3cub18CUB_300001_SM_10006detail10radix_sort33DeviceRadixSortExclusiveSumKernelINS1_5radix10policy_hubIfijE10Policy1000EjEEvPT0__param_0];
	cvta.to.global.u64 	%rd3, %rd2;
	mov.u32 	%r6, %ctaid.x;
	shl.b32 	%r7, %r6, 8;
	mov.u32 	%r1, %tid.x;
	setp.gt.u32 	%p1, %r1, 255;
	add.s32 	%r8, %r7, %r1;
	mul.wide.s32 	%rd4, %r8, 4;
	add.s64 	%rd1, %rd3, %rd4;
	@%p1 bra 	$L__BB9_2;
	ld.global.u32 	%r76, [%rd1];
$L__BB9_2:
	shr.u32 	%r9, %r1, 3;
	add.s32 	%r10, %r9, %r1;
	shl.b32 	%r11, %r10, 2;
	mov.u32 	%r12, _ZZN3cub18CUB_300001_SM_10006detail10radix_sort33DeviceRadixSortExclusiveSumKernelINS1_5radix10policy_hubIfijE10Policy1000EjEEvPT0_E12temp_storage;
	add.s32 	%r13, %r12, %r11;
	add.s32 	%r4, %r13, 16;
	st.shared.u32 	[%r13+16], %r76;
	bar.sync 	0;
	setp.gt.u32 	%p2, %r1, 31;
	@%p2 bra 	$L__BB9_4;
	mad.lo.s32 	%r45, %r1, 36, %r12;
	ld.shared.u32 	%r46, [%r45+16];
	ld.shared.u32 	%r47, [%r45+20];
	ld.shared.u32 	%r48, [%r45+24];
	ld.shared.u32 	%r49, [%r45+28];
	ld.shared.u32 	%r50, [%r45+32];
	ld.shared.u32 	%r51, [%r45+36];
	ld.shared.u32 	%r52, [%r45+40];
	ld.shared.u32 	%r53, [%r45+44];
	add.s32 	%r54, %r47, %r46;
	add.s32 	%r55, %r54, %r48;
	add.s32 	%r56, %r55, %r49;
	add.s32 	%r57, %r56, %r50;
	add.s32 	%r58, %r57, %r51;
	add.s32 	%r59, %r58, %r52;
	add.s32 	%r18, %r59, %r53;
	mov.b32 	%r16, 1;
	mov.b32 	%r41, 0;
	mov.b32 	%r43, -1;
	// begin inline asm
	{  .reg .u32 r0;  .reg .pred p;  shfl.sync.up.b32 r0|p, %r18, %r16, %r41, %r43;  @p add.u32 r0, r0, %r18;  mov.u32 %r14, r0;}
	// end inline asm
	mov.b32 	%r22, 2;
	// begin inline asm
	{  .reg .u32 r0;  .reg .pred p;  shfl.sync.up.b32 r0|p, %r14, %r22, %r41, %r43;  @p add.u32 r0, r0, %r14;  mov.u32 %r20, r0;}
	// end inline asm
	mov.b32 	%r28, 4;
	// begin inline asm
	{  .reg .u32 r0;  .reg .pred p;  shfl.sync.up.b32 r0|p, %r20, %r28, %r41, %r43;  @p add.u32 r0, r0, %r20;  mov.u32 %r26, r0;}
	// end inline asm
	mov.b32 	%r34, 8;
	// begin inline asm
	{  .reg .u32 r0;  .reg .pred p;  shfl.sync.up.b32 r0|p, %r26, %r34, %r41, %r43;  @p add.u32 r0, r0, %r26;  mov.u32 %r32, r0;}
	// end inline asm
	mov.b32 	%r40, 16;
	// begin inline asm
	{  .reg .u32 r0;  .reg .pred p;  shfl.sync.up.b32 r0|p, %r32, %r40, %r41, %r43;  @p add.u32 r0, r0, %r32;  mov.u32 %r38, r0;}
	// end inline asm
	sub.s32 	%r60, %r38, %r18;
	ld.shared.u32 	%r61, [%r45+16];
	ld.shared.u32 	%r62, [%r45+20];
	ld.shared.u32 	%r63, [%r45+24];
	ld.shared.u32 	%r64, [%r45+28];
	ld.shared.u32 	%r65, [%r45+32];
	ld.shared.u32 	%r66, [%r45+36];
	ld.shared.u32 	%r67, [%r45+40];
	add.s32 	%r68, %r61, %r60;
	add.s32 	%r69, %r62, %r68;
	add.s32 	%r70, %r63, %r69;
	add.s32 	%r71, %r64, %r70;
	add.s32 	%r72, %r65, %r71;
	add.s32 	%r73, %r66, %r72;
	add.s32 	%r74, %r67, %r73;
	st.shared.u32 	[%r45+16], %r60;
	st.shared.u32 	[%r45+20], %r68;
	st.shared.u32 	[%r45+24], %r69;
	st.shared.u32 	[%r45+28], %r70;
	st.shared.u32 	[%r45+32], %r71;
	st.shared.u32 	[%r45+36], %r72;
	st.shared.u32 	[%r45+40], %r73;
	st.shared.u32 	[%r45+44], %r74;
$L__BB9_4:
	setp.gt.u32 	%p3, %r1, 255;
	bar.sync 	0;
	@%p3 bra 	$L__BB9_6;
	ld.shared.u32 	%r75, [%r4];
	st.global.u32 	[%rd1], %r75;
$L__BB9_6:
	ret;

}
	// .globl	_ZN3cub18CUB_300001_SM_10006detail10radix_sort29DeviceRadixSortOnesweepKernelINS1_5radix10policy_hubIfijE10Policy1000ELNS0_9SortOrderE1EfijiiNS1_21identity_decomposer_tEEEvPT5_SB_PT3_PKSC_PT1_PKSG_PT2_PKSK_T4_iiT6_
.visible .entry _ZN3cub18CUB_300001_SM_10006detail10radix_sort29DeviceRadixSortOnesweepKernelINS1_5radix10policy_hubIfijE10Policy1000ELNS0_9SortOrderE1EfijiiNS1_21identity_decomposer_tEEEvPT5_SB_PT3_PKSC_PT1_PKSG_PT2_PKSK_T4_iiT6_(
	.param .u64 .ptr .align 1 _ZN3cub18CUB_300001_SM_10006detail10radix_sort29DeviceRadixSortOnesweepKernelINS1_5radix10policy_hubIfijE10Policy1000ELNS0_9SortOrderE1EfijiiNS1_21identity_decomposer_tEEEvPT5_SB_PT3_PKSC_PT1_PKSG_PT2_PKSK_T4_iiT6__param_0,
	.param .u64 .ptr .align 1 _ZN3cub18CUB_300001_SM_10006detail10radix_sort29DeviceRadixSortOnesweepKernelINS1_5radix10policy_hubIfijE10Policy1000ELNS0_9SortOrderE1EfijiiNS1_21identity_decomposer_tEEEvPT5_SB_PT3_PKSC_PT1_PKSG_PT2_PKSK_T4_iiT6__param_1,
	.param .u64 .ptr .align 1 _ZN3cub18CUB_300001_SM_10006detail10radix_sort29DeviceRadixSortOnesweepKernelINS1_5radix10policy_hubIfijE10Policy1000ELNS0_9SortOrderE1EfijiiNS1_21identity_decomposer_tEEEvPT5_SB_PT3_PKSC_PT1_PKSG_PT2_PKSK_T4_iiT6__param_2,
	.param .u64 .ptr .align 1 _ZN3cub18CUB_300001_SM_10006detail10radix_sort29DeviceRadixSortOnesweepKernelINS1_5radix10policy_hubIfijE10Policy1000ELNS0_9SortOrderE1EfijiiNS1_21identity_decomposer_tEEEvPT5_SB_PT3_PKSC_PT1_PKSG_PT2_PKSK_T4_iiT6__param_3,
	.param .u64 .ptr .align 1 _ZN3cub18CUB_300001_SM_10006detail10radix_sort29DeviceRadixSortOnesweepKernelINS1_5radix10policy_hubIfijE10Policy1000ELNS0_9SortOrderE1EfijiiNS1_21identity_decomposer_tEEEvPT5_SB_PT3_PKSC_PT1_PKSG_PT2_PKSK_T4_iiT6__param_4,
	.param .u64 .ptr .align 1 _ZN3cub18CUB_300001_SM_10006detail10radix_sort29DeviceRadixSortOnesweepKernelINS1_5radix10policy_hubIfijE10Policy1000ELNS0_9SortOrderE1EfijiiNS1_21identity_decomposer_tEEEvPT5_SB_PT3_PKSC_PT1_PKSG_PT2_PKSK_T4_iiT6__param_5,
	.param .u64 .ptr .align 1 _ZN3cub18CUB_300001_SM_10006detail10radix_sort29DeviceRadixSortOnesweepKernelINS1_5radix10policy_hubIfijE10Policy1000ELNS0_9SortOrderE1EfijiiNS1_21identity_decomposer_tEEEvPT5_SB_PT3_PKSC_PT1_PKSG_PT2_PKSK_T4_iiT6__param_6,
	.param .u64 .ptr .align 1 _ZN3cub18CUB_300001_SM_10006detail10radix_sort29DeviceRadixSortOnesweepKernelINS1_5radix10policy_hubIfijE10Policy1000ELNS0_9SortOrderE1EfijiiNS1_21identity_decomposer_tEEEvPT5_SB_PT3_PKSC_PT1_PKSG_PT2_PKSK_T4_iiT6__param_7,
	.param .u32 _ZN3cub18CUB_300001_SM_10006detail10radix_sort29DeviceRadixSortOnesweepKernelINS1_5radix10policy_hubIfijE10Policy1000ELNS0_9SortOrderE1EfijiiNS1_21identity_decomposer_tEEEvPT5_SB_PT3_PKSC_PT1_PKSG_PT2_PKSK_T4_iiT6__param_8,
	.param .u32 _ZN3cub18CUB_300001_SM_10006detail10radix_sort29DeviceRadixSortOnesweepKernelINS1_5radix10policy_hubIfijE10Policy1000ELNS0_9SortOrderE1EfijiiNS1_21identity_decomposer_tEEEvPT5_SB_PT3_PKSC_PT1_PKSG_PT2_PKSK_T4_iiT6__param_9,
	.param .u32 _ZN3cub18CUB_300001_SM_10006detail10radix_sort29DeviceRadixSortOnesweepKernelINS1_5radix10policy_hubIfijE10Policy1000ELNS0_9SortOrderE1EfijiiNS1_21identity_decomposer_tEEEvPT5_SB_PT3_PKSC_PT1_PKSG_PT2_PKSK_T4_iiT6__param_10,
	.param .align 1 .b8 _ZN3cub18CUB_300001_SM_10006detail10radix_sort29DeviceRadixSortOnesweepKernelINS1_5radix10policy_hubIfijE10Policy1000ELNS0_9SortOrderE1EfijiiNS1_21identity_decomposer_tEEEvPT5_SB_PT3_PKSC_PT1_PKSG_PT2_PKSK_T4_iiT6__param_11[1]
)
.maxntid 384
{
	.reg .pred 	%p<450>;
	.reg .b32 	%r<3233>;
	.reg .b64 	%rd<250>;
	// demoted variable
	.shared .align 16 .b8 _ZZN3cub18CUB_300001_SM_10006detail10radix_sort29DeviceRadixSortOnesweepKernelINS1_5radix10policy_hubIfijE10Policy1000ELNS0_9SortOrderE1EfijiiNS1_21identity_decomposer_tEEEvPT5_SB_PT3_PKSC_PT1_PKSG_PT2_PKSK_T4_iiT6_E1s[36352];
	ld.param.u64 	%rd17, [_ZN3cub18CUB_300001_SM_10006detail10radix_sort29DeviceRadixSortOnesweepKernelINS1_5radix10policy_hubIfijE10Policy1000ELNS0_9SortOrderE1EfijiiNS1_21identity_decomposer_tEEEvPT5_SB_PT3_PKSC_PT1_PKSG_PT2_PKSK_T4_iiT6__param_0];
	ld.param.u64 	%rd18, [_ZN3cub18CUB_300001_SM_10006detail10radix_sort29DeviceRadixSortOnesweepKernelINS1_5radix10policy_hubIfijE10Policy1000ELNS0_9SortOrderE1EfijiiNS1_21identity_decomposer_tEEEvPT5_SB_PT3_PKSC_PT1_PKSG_PT2_PKSK_T4_iiT6__param_1];
	ld.param.u64 	%rd22, [_ZN3cub18CUB_300001_SM_10006detail10radix_sort29DeviceRadixSortOnesweepKernelINS1_5radix10policy_hubIfijE10Policy1000ELNS0_9SortOrderE1EfijiiNS1_21identity_decomposer_tEEEvPT5_SB_PT3_PKSC_PT1_PKSG_PT2_PKSK_T4_iiT6__param_4];
	ld.param.u64 	%rd23, [_ZN3cub18CUB_300001_SM_10006detail10radix_sort29DeviceRadixSortOnesweepKernelINS1_5radix10policy_hubIfijE10Policy1000ELNS0_9SortOrderE1EfijiiNS1_21identity_decomposer_tEEEvPT5_SB_PT3_PKSC_PT1_PKSG_PT2_PKSK_T4_iiT6__param_5];
	ld.param.u64 	%rd24, [_ZN3cub18CUB_300001_SM_10006detail10radix_sort29DeviceRadixSortOnesweepKernelINS1_5radix10policy_hubIfijE10Policy1000ELNS0_9SortOrderE1EfijiiNS1_21identity_decomposer_tEEEvPT5_SB_PT3_PKSC_PT1_PKSG_PT2_PKSK_T4_iiT6__param_6];
	ld.param.u32 	%r642, [_ZN3cub18CUB_300001_SM_10006detail10radix_sort29DeviceRadixSortOnesweepKernelINS1_5radix10policy_hubIfijE10Policy1000ELNS0_9SortOrderE1EfijiiNS1_21identity_decomposer_tEEEvPT5_SB_PT3_PKSC_PT1_PKSG_PT2_PKSK_T4_iiT6__param_9];
	ld.param.u32 	%r643, [_ZN3cub18CUB_300001_SM_10006detail10radix_sort29DeviceRadixSortOnesweepKernelINS1_5radix10policy_hubIfijE10Policy1000ELNS0_9SortOrderE1EfijiiNS1_21identity_decomposer_tEEEvPT5_SB_PT3_PKSC_PT1_PKSG_PT2_PKSK_T4_iiT6__param_10];
	cvta.to.global.u64 	%rd1, %rd24;
	cvta.to.global.u64 	%rd2, %rd22;
	cvta.to.global.u64 	%rd3, %rd17;
	cvta.to.global.u64 	%rd4, %rd23;
	mov.u32 	%r1, %tid.x;
	shr.u32 	%r2, %r1, 5;
	// begin inline asm
	mov.u32 %r644, %laneid;
	// end inline asm
	setp.ne.s32 	%p1, %r1, 0;
	@%p1 bra 	$L__BB10_2;
	cvta.to.global.u64 	%rd25, %rd18;
	atom.global.add.u32 	%r645, [%rd25], 1;
	st.shared.u32 	[_ZZN3cub18CUB_300001_SM_10006detail10radix_sort29DeviceRadixSortOnesweepKernelINS1_5radix10policy_hubIfijE10Policy1000ELNS0_9SortOrderE1EfijiiNS1_21identity_decomposer_tEEEvPT5_SB_PT3_PKSC_PT1_PKSG_PT2_PKSK_T4_iiT6_E1s+35328], %r645;
$L__BB10_2:
	ld.param.u32 	%r3017, [_ZN3cub18CUB_300001_SM_10006detail10radix_sort29DeviceRadixSortOnesweepKernelINS1_5radix10policy_hubIfijE10Policy1000ELNS0_9SortOrderE1EfijiiNS1_21identity_decomposer_tEEEvPT5_SB_PT3_PKSC_PT1_PKSG_PT2_PKSK_T4_iiT6__param_8];
	bar.sync 	0;
	ld.shared.u32 	%r4, [_ZZN3cub18CUB_300001_SM_10006detail10radix_sort29DeviceRadixSortOnesweepKernelINS1_5radix10policy_hubIfijE10Policy1000ELNS0_9SortOrderE1EfijiiNS1_21identity_decomposer_tEEEvPT5_SB_PT3_PKSC_PT1_PKSG_PT2_PKSK_T4_iiT6_E1s+35328];
	mul.lo.s32 	%r5, %r4, 8832;
	add.s32 	%r6, %r5, 8832;
	setp.gt.s32 	%p2, %r6, %r3017;
	@%p2 bra 	$L__BB10_4;
	and.b32  	%r646, %r1, 31;
	and.b32  	%r647, %r1, 992;
	mul.lo.s32 	%r648, %r647, 23;
	or.b32  	%r649, %r648, %r646;
	cvt.u64.u32 	%rd26, %r5;
	cvt.u64.u32 	%rd27, %r649;
	add.s64 	%rd28, %rd27, %rd26;
	shl.b64 	%rd29, %rd28, 2;
	add.s64 	%rd30, %rd4, %rd29;
	ld.global.u32 	%r3077, [%rd30];
	ld.global.u32 	%r3076, [%rd30+128];
	ld.global.u32 	%r3075, [%rd30+256];
	ld.global.u32 	%r3074, [%rd30+384];
	ld.global.u32 	%r3073, [%rd30+512];
	ld.global.u32 	%r3072, [%rd30+640];
	ld.global.u32 	%r3071, [%rd30+768];
	ld.global.u32 	%r3070, [%rd30+896];
	ld.global.u32 	%r3069, [%rd30+1024];
	ld.global.u32 	%r3068, [%rd30+1152];
	ld.global.u32 	%r3067, [%rd30+1280];
	ld.global.u32 	%r3066, [%rd30+1408];
	ld.global.u32 	%r3065, [%rd30+1536];
	ld.global.u32 	%r3064, [%rd30+1664];
	ld.global.u32 	%r3063, [%rd30+1792];
	ld.global.u32 	%r3062, [%rd30+1920];
	ld.global.u32 	%r3061, [%rd30+2048];
	ld.global.u32 	%r3060, [%rd30+2176];
	ld.global.u32 	%r3059, [%rd30+2304];
	ld.global.u32 	%r3058, [%rd30+2432];
	ld.global.u32 	%r3057, [%rd30+2560];
	ld.global.u32 	%r3056, [%rd30+2688];
	ld.global.u32 	%r3055, [%rd30+2816];
	bra.uni 	$L__BB10_50;
$L__BB10_4:
	ld.param.u32 	%r3018, [_ZN3cub18CUB_300001_SM_10006detail10radix_sort29DeviceRadixSortOnesweepKernelINS1_5radix10policy_hubIfijE10Policy1000ELNS0_9SortOrderE1EfijiiNS1_21identity_decomposer_tEEEvPT5_SB_PT3_PKSC_PT1_PKSG_PT2_PKSK_T4_iiT6__param_8];
	cvt.u64.u32 	%rd31, %r5;
	sub.s32 	%r30, %r3018, %r5;
	and.b32  	%r651, %r1, 31;
	and.b32  	%r652, %r1, 992;
	mul.lo.s32 	%r653, %r652, 23;
	or.b32  	%r31, %r653, %r651;
	setp.ge.s32 	%p3, %r31, %r30;
	cvt.u64.u32 	%rd32, %r31;
	add.s64 	%rd33, %rd32, %rd31;
	shl.b64 	%rd34, %rd33, 2;
	add.s64 	%rd5, %rd4, %rd34;
	mov.b32 	%r3077, -1;
	@%p3 bra 	$L__BB10_6;
	ld.global.u32 	%r3077, [%rd5];
$L__BB10_6:
	add.s32 	%r655, %r31, 32;
	setp.ge.s32 	%p4, %r655, %r30;
	mov.b32 	%r3076, -1;
	@%p4 bra 	$L__BB10_8;
	ld.global.u32 	%r3076, [%rd5+128];
$L__BB10_8:
	add.s32 	%r657, %r31, 64;
	setp.ge.s32 	%p5, %r657, %r30;
	mov.b32 	%r3075, -1;
	@%p5 bra 	$L__BB10_10;
	ld.global.u32 	%r3075, [%rd5+256];
$L__BB10_10:
	add.s32 	%r659, %r31, 96;
	setp.ge.s32 	%p6, %r659, %r30;
	mov.b32 	%r3074, -1;
	@%p6 bra 	$L__BB10_12;
	ld.global.u32 	%r3074, [%rd5+384];
$L__BB10_12:
	add.s32 	%r661, %r31, 128;
	setp.ge.s32 	%p7, %r661, %r30;
	mov.b32 	%r3073, -1;
	@%p7 bra 	$L__BB10_14;
	ld.global.u32 	%r3073, [%rd5+512];
$L__BB10_14:
	add.s32 	%r663, %r31, 160;
	setp.ge.s32 	%p8, %r663, %r30;
	mov.b32 	%r3072, -1;
	@%p8 bra 	$L__BB10_16;
	ld.global.u32 	%r3072, [%rd5+640];
$L__BB10_16:
	add.s32 	%r665, %r31, 192;
	setp.ge.s32 	%p9, %r665, %r30;
	mov.b32 	%r3071, -1;
	@%p9 bra 	$L__BB10_18;
	ld.global.u32 	%r3071, [%rd5+768];
$L__BB10_18:
	add.s32 	%r667, %r31, 224;
	setp.ge.s32 	%p10, %r667, %r30;
	mov.b32 	%r3070, -1;
	@%p10 bra 	$L__BB10_20;
	ld.global.u32 	%r3070, [%rd5+896];
$L__BB10_20:
	add.s32 	%r669, %r31, 256;
	setp.ge.s32 	%p11, %r669, %r30;
	mov.b32 	%r3069, -1;
	@%p11 bra 	$L__BB10_22;
	ld.global.u32 	%r3069, [%rd5+1024];
$L__BB10_22:
	add.s32 	%r671, %r31, 288;
	setp.ge.s32 	%p12, %r671, %r30;
	mov.b32 	%r3068, -1;
	@%p12 bra 	$L__BB10_24;
	ld.global.u32 	%r3068, [%rd5+1152];
$L__BB10_24:
	add.s32 	%r673, %r31, 320;
	setp.ge.s32 	%p13, %r673, %r30;
	mov.b32 	%r3067, -1;
	@%p13 bra 	$L__BB10_26;
	ld.global.u32 	%r3067, [%rd5+1280];
$L__BB10_26:
	add.s32 	%r675, %r31, 352;
	setp.ge.s32 	%p14, %r675, %r30;
	mov.b32 	%r3066, -1;
	@%p14 bra 	$L__BB10_28;
	ld.global.u32 	%r3066, [%rd5+1408];
$L__BB10_28:
	add.s32 	%r677, %r31, 384;
	setp.ge.s32 	%p15, %r677, %r30;
	mov.b32 	%r3065, -1;
	@%p15 bra 	$L__BB10_30;
	ld.global.u32 	%r3065, [%rd5+1536];
$L__BB10_30:
	add.s32 	%r679, %r31, 416;
	setp.ge.s32 	%p16, %r679, %r30;
	mov.b32 	%r3064, -1;
	@%p16 bra 	$L__BB10_32;
	ld.global.u32 	%r3064, [%rd5+1664];
$L__BB10_32:
	add.s32 	%r681, %r31, 448;
	setp.ge.s32 	%p17, %r681, %r30;
	mov.b32 	%r3063, -1;
	@%p17 bra 	$L__BB10_34;
	ld.global.u32 	%r3063, [%rd5+1792];
$L__BB10_34:
	add.s32 	%r683, %r31, 480;
	setp.ge.s32 	%p18, %r683, %r30;
	mov.b32 	%r3062, -1;
	@%p18 bra 	$L__BB10_36;
	ld.global.u32 	%r3062, [%rd5+1920];
$L__BB10_36:
	add.s32 	%r685, %r31, 512;
	setp.ge.s32 	%p19, %r685, %r30;
	mov.b32 	%r3061, -1;
	@%p19 bra 	$L__BB10_38;
	ld.global.u32 	%r3061, [%rd5+2048];
$L__BB10_38:
	add.s32 	%r687, %r31, 544;
	setp.ge.s32 	%p20, %r687, %r30;
	mov.b32 	%r3060, -1;
	@%p20 bra 	$L__BB10_40;
	ld.global.u32 	%r3060, [%rd5+2176];
$L__BB10_40:
	add.s32 	%r689, %r31, 576;
	setp.ge.s32 	%p21, %r689, %r30;
	mov.b32 	%r3059, -1;
	@%p21 bra 	$L__BB10_42;
	ld.global.u32 	%r3059, [%rd5+2304];
$L__BB10_42:
	add.s32 	%r691, %r31, 608;
	setp.ge.s32 	%p22, %r691, %r30;
	mov.b32 	%r3058, -1;
	@%p22 bra 	$L__BB10_44;
	ld.global.u32 	%r3058, [%rd5+2432];
$L__BB10_44:
	add.s32 	%r693, %r31, 640;
	setp.ge.s32 	%p23, %r693, %r30;
	mov.b32 	%r3057, -1;
	@%p23 bra 	$L__BB10_46;
	ld.global.u32 	%r3057, [%rd5+2560];
$L__BB10_46:
	add.s32 	%r695, %r31, 672;
	setp.ge.s32 	%p24, %r695, %r30;
	mov.b32 	%r3056, -1;
	@%p24 bra 	$L__BB10_48;
	ld.global.u32 	%r3056, [%rd5+2688];
$L__BB10_48:
	add.s32 	%r697, %r31, 704;
	setp.ge.s32 	%p25, %r697, %r30;
	mov.b32 	%r3055, -1;
	@%p25 bra 	$L__BB10_50;
	ld.global.u32 	%r3055, [%rd5+2816];
$L__BB10_50:
	setp.lt.s32 	%p26, %r3077, 0;
	selp.b32 	%r698, 0, 2147483647, %p26;
	xor.b32  	%r3159, %r698, %r3077;
	setp.lt.s32 	%p27, %r3071, 0;
	selp.b32 	%r699, 0, 2147483647, %p27;
	xor.b32  	%r3153, %r699, %r3071;
	setp.lt.s32 	%p28, %r3070, 0;
	selp.b32 	%r700, 0, 2147483647, %p28;
	xor.b32  	%r3152, %r700, %r3070;
	setp.lt.s32 	%p29, %r3069, 0;
	selp.b32 	%r701, 0, 2147483647, %p29;
	xor.b32  	%r3151, %r701, %r3069;
	setp.lt.s32 	%p30, %r3068, 0;
	selp.b32 	%r702, 0, 2147483647, %p30;
	xor.b32  	%r3150, %r702, %r3068;
	setp.lt.s32 	%p31, %r3067, 0;
	selp.b32 	%r703, 0, 2147483647, %p31;
	xor.b32  	%r3149, %r703, %r3067;
	setp.lt.s32 	%p32, %r3055, 0;
	selp.b32 	%r704, 0, 2147483647, %p32;
	xor.b32  	%r3137, %r704, %r3055;
	mov.b32 	%r705, -1;
	shl.b32 	%r706, %r705, %r643;
	not.b32 	%r107, %r706;
	shl.b32 	%r707, %r2, 10;
	mov.u32 	%r708, _ZZN3cub18CUB_300001_SM_10006detail10radix_sort29DeviceRadixSortOnesweepKernelINS1_5radix10policy_hubIfijE10Policy1000ELNS0_9SortOrderE1EfijiiNS1_21identity_decomposer_tEEEvPT5_SB_PT3_PKSC_PT1_PKSG_PT2_PKSK_T4_iiT6_E1s;
	add.s32 	%r108, %r708, %r707;
	setp.gt.s32 	%p33, %r644, 255;
	@%p33 bra 	$L__BB10_63;
	max.s32 	%r709, %r644, 224;
	sub.s32 	%r710, %r709, %r644;
	add.s32 	%r711, %r710, 31;
	shr.u32 	%r712, %r711, 5;
	add.s32 	%r109, %r712, 1;
	and.b32  	%r110, %r109, 15;
	setp.lt.u32 	%p34, %r711, 480;
	mov.u32 	%r3081, %r644;
	@%p34 bra 	$L__BB10_54;
	and.b32  	%r713, %r109, 268435440;
	neg.s32 	%r3079, %r713;
	shl.b32 	%r715, %r644, 2;
	add.s32 	%r716, %r707, %r715;
	add.s32 	%r718, %r716, %r708;
	add.s32 	%r3078, %r718, 1024;
	mov.u32 	%r3081, %r644;
$L__BB10_53:
	.pragma "nounroll";
	mov.b32 	%r719, 0;
	st.shared.u32 	[%r3078+-1024], %r719;
	st.shared.u32 	[%r3078+-896], %r719;
	st.shared.u32 	[%r3078+-768], %r719;
	st.shared.u32 	[%r3078+-640], %r719;
	st.shared.u32 	[%r3078+-512], %r719;
	st.shared.u32 	[%r3078+-384], %r719;
	st.shared.u32 	[%r3078+-256], %r719;
	st.shared.u32 	[%r3078+-128], %r719;
	st.shared.u32 	[%r3078], %r719;
	st.shared.u32 	[%r3078+128], %r719;
	st.shared.u32 	[%r3078+256], %r719;
	st.shared.u32 	[%r3078+384], %r719;
	st.shared.u32 	[%r3078+512], %r719;
	st.shared.u32 	[%r3078+640], %r719;
	st.shared.u32 	[%r3078+768], %r719;
	st.shared.u32 	[%r3078+896], %r719;
	add.s32 	%r3081, %r3081, 512;
	add.s32 	%r3079, %r3079, 16;
	add.s32 	%r3078, %r3078, 2048;
	setp.ne.s32 	%p35, %r3079, 0;
	@%p35 bra 	$L__BB10_53;
$L__BB10_54:
	setp.eq.s32 	%p36, %r110, 0;
	@%p36 bra 	$L__BB10_63;
	and.b32  	%r120, %r109, 7;
	setp.lt.u32 	%p37, %r110, 8;
	@%p37 bra 	$L__BB10_57;
	shl.b32 	%r720, %r3081, 2;
	add.s32 	%r721, %r108, %r720;
	mov.b32 	%r722, 0;
	st.shared.u32 	[%r721], %r722;
	st.shared.u32 	[%r721+128], %r722;
	st.shared.u32 	[%r721+256], %r722;
	st.shared.u32 	[%r721+384], %r722;
	st.shared.u32 	[%r721+512], %r722;
	st.shared.u32 	[%r721+640], %r722;
	st.shared.u32 	[%r721+768], %r722;
	st.shared.u32 	[%r721+896], %r722;
	add.s32 	%r3081, %r3081, 256;
$L__BB10_57:
	setp.eq.s32 	%p38, %r120, 0;
	@%p38 bra 	$L__BB10_63;
	and.b32  	%r123, %r109, 3;
	setp.lt.u32 	%p39, %r120, 4;
	@%p39 bra 	$L__BB10_60;
	shl.b32 	%r723, %r3081, 2;
	add.s32 	%r724, %r108, %r723;
	mov.b32 	%r725, 0;
	st.shared.u32 	[%r724], %r725;
	st.shared.u32 	[%r724+128], %r725;
	st.shared.u32 	[%r724+256], %r725;
	st.shared.u32 	[%r724+384], %r725;
	add.s32 	%r3081, %r3081, 128;
$L__BB10_60:
	setp.eq.s32 	%p40, %r123, 0;
	@%p40 bra 	$L__BB10_63;
	shl.b32 	%r727, %r3081, 2;
	add.s32 	%r728, %r707, %r727;
	add.s32 	%r3085, %r708, %r728;
	neg.s32 	%r3084, %r123;
$L__BB10_62:
	.pragma "nounroll";
	mov.b32 	%r730, 0;
	st.shared.u32 	[%r3085], %r730;
	add.s32 	%r3085, %r3085, 128;
	add.s32 	%r3084, %r3084, 1;
	setp.ne.s32 	%p41, %r3084, 0;
	@%p41 bra 	$L__BB10_62;
$L__BB10_63:
	bar.warp.sync 	-1;
	setp.eq.s32 	%p42, %r3159, 2147483647;
	selp.b32 	%r732, -2147483648, %r3159, %p42;
	shr.u32 	%r733, %r732, %r642;
	and.b32  	%r132, %r733, %r107;
	shl.b32 	%r734, %r132, 2;
	add.s32 	%r735, %r108, %r734;
	atom.shared.add.u32 	%r736, [%r735], 1;
	setp.lt.s32 	%p43, %r3076, 0;
	selp.b32 	%r737, 0, 2147483647, %p43;
	xor.b32  	%r3158, %r737, %r3076;
	setp.eq.s32 	%p44, %r3158, 2147483647;
	selp.b32 	%r738, -2147483648, %r3158, %p44;
	shr.u32 	%r739, %r738, %r642;
	and.b32  	%r740, %r739, %r107;
	shl.b32 	%r741, %r740, 2;
	add.s32 	%r742, %r108, %r741;
	atom.shared.add.u32 	%r743, [%r742], 1;
	setp.lt.s32 	%p45, %r3075, 0;
	selp.b32 	%r744, 0, 2147483647, %p45;
	xor.b32  	%r3157, %r744, %r3075;
	setp.eq.s32 	%p46, %r3157, 2147483647;
	selp.b32 	%r745, -2147483648, %r3157, %p46;
	shr.u32 	%r746, %r745, %r642;
	and.b32  	%r747, %r746, %r107;
	shl.b32 	%r748, %r747, 2;
	add.s32 	%r749, %r108, %r748;
	atom.shared.add.u32 	%r750, [%r749], 1;
	setp.lt.s32 	%p47, %r3074, 0;
	selp.b32 	%r751, 0, 2147483647, %p47;
	xor.b32  	%r752, %r751, %r3074;
	setp.eq.s32 	%p48, %r752, 2147483647;
	selp.b32 	%r753, -2147483648, %r752, %p48;
	shr.u32 	%r754, %r753, %r642;
	and.b32  	%r755, %r754, %r107;
	shl.b32 	%r756, %r755, 2;
	add.s32 	%r757, %r108, %r756;
	atom.shared.add.u32 	%r758, [%r757], 1;
	setp.lt.s32 	%p49, %r3073, 0;
	selp.b32 	%r759, 0, 2147483647, %p49;
	xor.b32  	%r760, %r759, %r3073;
	setp.eq.s32 	%p50, %r760, 2147483647;
	selp.b32 	%r761, -2147483648, %r760, %p50;
	shr.u32 	%r762, %r761, %r642;
	and.b32  	%r763, %r762, %r107;
	shl.b32 	%r764, %r763, 2;
	add.s32 	%r765, %r108, %r764;
	atom.shared.add.u32 	%r766, [%r765], 1;
	setp.lt.s32 	%p51, %r3072, 0;
	selp.b32 	%r767, 0, 2147483647, %p51;
	xor.b32  	%r768, %r767, %r3072;
	setp.eq.s32 	%p52, %r768, 2147483647;
	selp.b32 	%r769, -2147483648, %r768, %p52;
	shr.u32 	%r770, %r769, %r642;
	and.b32  	%r771, %r770, %r107;
	shl.b32 	%r772, %r771, 2;
	add.s32 	%r773, %r108, %r772;
	atom.shared.add.u32 	%r774, [%r773], 1;
	setp.eq.s32 	%p53, %r3153, 2147483647;
	selp.b32 	%r775, -2147483648, %r3153, %p53;
	shr.u32 	%r776, %r775, %r642;
	and.b32  	%r777, %r776, %r107;
	shl.b32 	%r778, %r777, 2;
	add.s32 	%r779, %r108, %r778;
	atom.shared.add.u32 	%r780, [%r779], 1;
	setp.eq.s32 	%p54, %r3152, 2147483647;
	selp.b32 	%r781, -2147483648, %r3152, %p54;
	shr.u32 	%r782, %r781, %r642;
	and.b32  	%r783, %r782, %r107;
	shl.b32 	%r784, %r783, 2;
	add.s32 	%r785, %r108, %r784;
	atom.shared.add.u32 	%r786, [%r785], 1;
	setp.eq.s32 	%p55, %r3151, 2147483647;
	selp.b32 	%r787, -2147483648, %r3151, %p55;
	shr.u32 	%r788, %r787, %r642;
	and.b32  	%r789, %r788, %r107;
	shl.b32 	%r790, %r789, 2;
	add.s32 	%r791, %r108, %r790;
	atom.shared.add.u32 	%r792, [%r791], 1;
	setp.eq.s32 	%p56, %r3150, 2147483647;
	selp.b32 	%r793, -2147483648, %r3150, %p56;
	shr.u32 	%r794, %r793, %r642;
	and.b32  	%r795, %r794, %r107;
	shl.b32 	%r796, %r795, 2;
	add.s32 	%r797, %r108, %r796;
	atom.shared.add.u32 	%r798, [%r797], 1;
	setp.eq.s32 	%p57, %r3149, 2147483647;
	selp.b32 	%r799, -2147483648, %r3149, %p57;
	shr.u32 	%r800, %r799, %r642;
	and.b32  	%r801, %r800, %r107;
	shl.b32 	%r802, %r801, 2;
	add.s32 	%r803, %r108, %r802;
	atom.shared.add.u32 	%r804, [%r803], 1;
	setp.lt.s32 	%p58, %r3066, 0;
	selp.b32 	%r805, 0, 2147483647, %p58;
	xor.b32  	%r3148, %r805, %r3066;
	setp.eq.s32 	%p59, %r3148, 2147483647;
	selp.b32 	%r806, -2147483648, %r3148, %p59;
	shr.u32 	%r807, %r806, %r642;
	and.b32  	%r808, %r807, %r107;
	shl.b32 	%r809, %r808, 2;
	add.s32 	%r810, %r108, %r809;
	atom.shared.add.u32 	%r811, [%r810], 1;
	setp.lt.s32 	%p60, %r3065, 0;
	selp.b32 	%r812, 0, 2147483647, %p60;
	xor.b32  	%r3147, %r812, %r3065;
	setp.eq.s32 	%p61, %r3147, 2147483647;
	selp.b32 	%r813, -2147483648, %r3147, %p61;
	shr.u32 	%r814, %r813, %r642;
	and.b32  	%r815, %r814, %r107;
	shl.b32 	%r816, %r815, 2;
	add.s32 	%r817, %r108, %r816;
	atom.shared.add.u32 	%r818, [%r817], 1;
	setp.lt.s32 	%p62, %r3064, 0;
	selp.b32 	%r819, 0, 2147483647, %p62;
	xor.b32  	%r3146, %r819, %r3064;
	setp.eq.s32 	%p63, %r3146, 2147483647;
	selp.b32 	%r820, -2147483648, %r3146, %p63;
	shr.u32 	%r821, %r820, %r642;
	and.b32  	%r822, %r821, %r107;
	shl.b32 	%r823, %r822, 2;
	add.s32 	%r824, %r108, %r823;
	atom.shared.add.u32 	%r825, [%r824], 1;
	setp.lt.s32 	%p64, %r3063, 0;
	selp.b32 	%r826, 0, 2147483647, %p64;
	xor.b32  	%r3145, %r826, %r3063;
	setp.eq.s32 	%p65, %r3145, 2147483647;
	selp.b32 	%r827, -2147483648, %r3145, %p65;
	shr.u32 	%r828, %r827, %r642;
	and.b32  	%r829, %r828, %r107;
	shl.b32 	%r830, %r829, 2;
	add.s32 	%r831, %r108, %r830;
	atom.shared.add.u32 	%r832, [%r831], 1;
	setp.lt.s32 	%p66, %r3062, 0;
	selp.b32 	%r833, 0, 2147483647, %p66;
	xor.b32  	%r3144, %r833, %r3062;
	setp.eq.s32 	%p67, %r3144, 2147483647;
	selp.b32 	%r834, -2147483648, %r3144, %p67;
	shr.u32 	%r835, %r834, %r642;
	and.b32  	%r836, %r835, %r107;
	shl.b32 	%r837, %r836, 2;
	add.s32 	%r838, %r108, %r837;
	atom.shared.add.u32 	%r839, [%r838], 1;
	setp.lt.s32 	%p68, %r3061, 0;
	selp.b32 	%r840, 0, 2147483647, %p68;
	xor.b32  	%r3143, %r840, %r3061;
	setp.eq.s32 	%p69, %r3143, 2147483647;
	selp.b32 	%r841, -2147483648, %r3143, %p69;
	shr.u32 	%r842, %r841, %r642;
	and.b32  	%r843, %r842, %r107;
	shl.b32 	%r844, %r843, 2;
	add.s32 	%r845, %r108, %r844;
	atom.shared.add.u32 	%r846, [%r845], 1;
	setp.lt.s32 	%p70, %r3060, 0;
	selp.b32 	%r847, 0, 2147483647, %p70;
	xor.b32  	%r848, %r847, %r3060;
	setp.eq.s32 	%p71, %r848, 2147483647;
	selp.b32 	%r849, -2147483648, %r848, %p71;
	shr.u32 	%r850, %r849, %r642;
	and.b32  	%r851, %r850, %r107;
	shl.b32 	%r852, %r851, 2;
	add.s32 	%r853, %r108, %r852;
	atom.shared.add.u32 	%r854, [%r853], 1;
	setp.lt.s32 	%p72, %r3059, 0;
	selp.b32 	%r855, 0, 2147483647, %p72;
	xor.b32  	%r856, %r855, %r3059;
	setp.eq.s32 	%p73, %r856, 2147483647;
	selp.b32 	%r857, -2147483648, %r856, %p73;
	shr.u32 	%r858, %r857, %r642;
	and.b32  	%r859, %r858, %r107;
	shl.b32 	%r860, %r859, 2;
	add.s32 	%r861, %r108, %r860;
	atom.shared.add.u32 	%r862, [%r861], 1;
	setp.lt.s32 	%p74, %r3058, 0;
	selp.b32 	%r863, 0, 2147483647, %p74;
	xor.b32  	%r864, %r863, %r3058;
	setp.eq.s32 	%p75, %r864, 2147483647;
	selp.b32 	%r865, -2147483648, %r864, %p75;
	shr.u32 	%r866, %r865, %r642;
	and.b32  	%r867, %r866, %r107;
	shl.b32 	%r868, %r867, 2;
	add.s32 	%r869, %r108, %r868;
	atom.shared.add.u32 	%r870, [%r869], 1;
	setp.lt.s32 	%p76, %r3057, 0;
	selp.b32 	%r871, 0, 2147483647, %p76;
	xor.b32  	%r872, %r871, %r3057;
	setp.eq.s32 	%p77, %r872, 2147483647;
	selp.b32 	%r873, -2147483648, %r872, %p77;
	shr.u32 	%r874, %r873, %r642;
	and.b32  	%r875, %r874, %r107;
	shl.b32 	%r876, %r875, 2;
	add.s32 	%r877, %r108, %r876;
	atom.shared.add.u32 	%r878, [%r877], 1;
	setp.lt.s32 	%p78, %r3056, 0;
	selp.b32 	%r879, 0, 2147483647, %p78;
	xor.b32  	%r880, %r879, %r3056;
	setp.eq.s32 	%p79, %r880, 2147483647;
	selp.b32 	%r881, -2147483648, %r880, %p79;
	shr.u32 	%r882, %r881, %r642;
	and.b32  	%r883, %r882, %r107;
	shl.b32 	%r884, %r883, 2;
	add.s32 	%r885, %r108, %r884;
	atom.shared.add.u32 	%r886, [%r885], 1;
	setp.eq.s32 	%p80, %r3137, 2147483647;
	selp.b32 	%r887, -2147483648, %r3137, %p80;
	shr.u32 	%r888, %r887, %r642;
	and.b32  	%r889, %r888, %r107;
	shl.b32 	%r890, %r889, 2;
	add.s32 	%r891, %r108, %r890;
	atom.shared.add.u32 	%r892, [%r891], 1;
	bar.sync 	0;
	setp.gt.u32 	%p81, %r1, 255;
	shl.b32 	%r893, %r1, 2;
	add.s32 	%r141, %r708, %r893;
	mov.b32 	%r3086, 0;
	@%p81 bra 	$L__BB10_65;
	ld.shared.u32 	%r895, [%r141];
	mov.b32 	%r896, 0;
	st.shared.u32 	[%r141], %r896;
	ld.shared.u32 	%r897, [%r141+1024];
	st.shared.u32 	[%r141+1024], %r895;
	add.s32 	%r898, %r897, %r895;
	ld.shared.u32 	%r899, [%r141+2048];
	st.shared.u32 	[%r141+2048], %r898;
	add.s32 	%r900, %r899, %r898;
	ld.shared.u32 	%r901, [%r141+3072];
	st.shared.u32 	[%r141+3072], %r900;
	add.s32 	%r902, %r901, %r900;
	ld.shared.u32 	%r903, [%r141+4096];
	st.shared.u32 	[%r141+4096], %r902;
	add.s32 	%r904, %r903, %r902;
	ld.shared.u32 	%r905, [%r141+5120];
	st.shared.u32 	[%r141+5120], %r904;
	add.s32 	%r906, %r905, %r904;
	ld.shared.u32 	%r907, [%r141+6144];
	st.shared.u32 	[%r141+6144], %r906;
	add.s32 	%r908, %r907, %r906;
	ld.shared.u32 	%r909, [%r141+7168];
	st.shared.u32 	[%r141+7168], %r908;
	add.s32 	%r910, %r909, %r908;
	ld.shared.u32 	%r911, [%r141+8192];
	st.shared.u32 	[%r141+8192], %r910;
	add.s32 	%r912, %r911, %r910;
	ld.shared.u32 	%r913, [%r141+9216];
	st.shared.u32 	[%r141+9216], %r912;
	add.s32 	%r914, %r913, %r912;
	ld.shared.u32 	%r915, [%r141+10240];
	st.shared.u32 	[%r141+10240], %r914;
	add.s32 	%r916, %r915, %r914;
	ld.shared.u32 	%r917, [%r141+11264];
	st.shared.u32 	[%r141+11264], %r916;
	add.s32 	%r3086, %r917, %r916;
$L__BB10_65:
	setp.gt.u32 	%p82, %r1, 255;
	shl.b32 	%r918, %r4, 8;
	add.s32 	%r919, %r918, %r1;
	mul.wide.s32 	%rd35, %r919, 4;
	add.s64 	%rd6, %rd3, %rd35;
	@%p82 bra 	$L__BB10_67;
	or.b32  	%r920, %r3086, 1073741824;
	st.volatile.global.u32 	[%rd6], %r920;
$L__BB10_67:
	ld.param.u64 	%rd249, [_ZN3cub18CUB_300001_SM_10006detail10radix_sort29DeviceRadixSortOnesweepKernelINS1_5radix10policy_hubIfijE10Policy1000ELNS0_9SortOrderE1EfijiiNS1_21identity_decomposer_tEEEvPT5_SB_PT3_PKSC_PT1_PKSG_PT2_PKSK_T4_iiT6__param_7];
	ld.param.u64 	%rd248, [_ZN3cub18CUB_300001_SM_10006detail10radix_sort29DeviceRadixSortOnesweepKernelINS1_5radix10policy_hubIfijE10Policy1000ELNS0_9SortOrderE1EfijiiNS1_21identity_decomposer_tEEEvPT5_SB_PT3_PKSC_PT1_PKSG_PT2_PKSK_T4_iiT6__param_3];
	ld.param.u64 	%rd245, [_ZN3cub18CUB_300001_SM_10006detail10radix_sort29DeviceRadixSortOnesweepKernelINS1_5radix10policy_hubIfijE10Policy1000ELNS0_9SortOrderE1EfijiiNS1_21identity_decomposer_tEEEvPT5_SB_PT3_PKSC_PT1_PKSG_PT2_PKSK_T4_iiT6__param_2];
	setp.lt.s32 	%p83, %r3074, 0;
	selp.b32 	%r921, 0, 2147483647, %p83;
	xor.b32  	%r3156, %r921, %r3074;
	setp.lt.s32 	%p84, %r3060, 0;
	selp.b32 	%r922, 0, 2147483647, %p84;
	xor.b32  	%r3142, %r922, %r3060;
	setp.lt.s32 	%p85, %r3058, 0;
	selp.b32 	%r923, 0, 2147483647, %p85;
	xor.b32  	%r3140, %r923, %r3058;
	setp.lt.s32 	%p86, %r3059, 0;
	selp.b32 	%r924, 0, 2147483647, %p86;
	xor.b32  	%r3141, %r924, %r3059;
	setp.lt.s32 	%p87, %r3057, 0;
	selp.b32 	%r925, 0, 2147483647, %p87;
	xor.b32  	%r3139, %r925, %r3057;
	setp.lt.s32 	%p88, %r3056, 0;
	selp.b32 	%r926, 0, 2147483647, %p88;
	xor.b32  	%r3138, %r926, %r3056;
	setp.lt.s32 	%p89, %r3072, 0;
	selp.b32 	%r927, 0, 2147483647, %p89;
	xor.b32  	%r3154, %r927, %r3072;
	setp.lt.s32 	%p90, %r3073, 0;
	selp.b32 	%r928, 0, 2147483647, %p90;
	xor.b32  	%r3155, %r928, %r3073;
	setp.lt.u32 	%p91, %r1, 256;
	setp.eq.s32 	%p92, %r3086, 8832;
	and.pred  	%p93, %p91, %p92;
	selp.u32 	%r929, 1, 0, %p93;
	{ 
	.reg .pred 	%p1; 
	.reg .pred 	%p2; 
	setp.ne.u32 	%p1, %r929, 0; 
	bar.red.or.pred 	%p2, 0, %p1; 
	selp.u32 	%r930, 1, 0, %p2; 
	}
	setp.eq.s32 	%p94, %r930, 0;
	and.b32  	%r931, %r1, 992;
	and.b32  	%r932, %r1, 31;
	mul.lo.s32 	%r933, %r931, 23;
	or.b32  	%r934, %r933, %r932;
	cvt.u64.u32 	%rd36, %r5;
	cvt.u64.u32 	%rd7, %r934;
	add.s64 	%rd37, %rd7, %rd36;
	cvta.to.global.u64 	%rd38, %rd249;
	shl.b64 	%rd39, %rd37, 2;
	add.s64 	%rd8, %rd38, %rd39;
	cvta.to.global.u64 	%rd40, %rd245;
	mul.wide.u32 	%rd41, %r1, 4;
	add.s64 	%rd9, %rd40, %rd41;
	cvta.to.global.u64 	%rd42, %rd248;
	add.s64 	%rd10, %rd42, %rd41;
	@%p94 bra 	$L__BB10_223;
	setp.gt.u32 	%p95, %r1, 255;
	setp.gt.u32 	%p96, %r1, %r132;
	selp.b32 	%r152, 8832, 0, %p96;
	@%p95 bra 	$L__BB10_76;
	ld.global.u32 	%r935, [%rd10];
	sub.s32 	%r3090, %r935, %r152;
	st.shared.u32 	[%r141+35328], %r3090;
	setp.lt.s32 	%p97, %r4, 1;
	mov.u32 	%r3091, %r3086;
	@%p97 bra 	$L__BB10_75;
	mov.b32 	%r3088, -1;
	mov.u32 	%r3087, %r4;
	mov.u32 	%r3091, %r3086;
$L__BB10_71:
	add.s32 	%r157, %r3087, -1;
	shl.b32 	%r937, %r157, 8;
	add.s32 	%r938, %r937, %r1;
	mul.wide.s32 	%rd43, %r938, 4;
	add.s64 	%rd11, %rd3, %rd43;
$L__BB10_72:
	membar.cta;
	ld.volatile.global.u32 	%r158, [%rd11];
	setp.eq.s32 	%p98, %r158, 0;
	@%p98 bra 	$L__BB10_72;
	and.b32  	%r939, %r158, 1073741823;
	add.s32 	%r3091, %r939, %r3091;
	setp.gt.s32 	%p99, %r158, -1;
	vote.sync.ballot.b32 	%r3088, %p99, %r3088;
	setp.gt.u32 	%p101, %r3087, 1;
	and.pred  	%p102, %p99, %p101;
	mov.u32 	%r3087, %r157;
	@%p102 bra 	$L__BB10_71;
	ld.shared.u32 	%r3090, [%r141+35328];
$L__BB10_75:
	or.b32  	%r940, %r3091, -2147483648;
	st.volatile.global.u32 	[%rd6], %r940;
	sub.s32 	%r941, %r3091, %r3086;
	add.s32 	%r942, %r941, %r3090;
	st.shared.u32 	[%r141+35328], %r942;
$L__BB10_76:
	ld.param.u32 	%r3019, [_ZN3cub18CUB_300001_SM_10006detail10radix_sort29DeviceRadixSortOnesweepKernelINS1_5radix10policy_hubIfijE10Policy1000ELNS0_9SortOrderE1EfijiiNS1_21identity_decomposer_tEEEvPT5_SB_PT3_PKSC_PT1_PKSG_PT2_PKSK_T4_iiT6__param_8];
	ld.param.u64 	%rd246, [_ZN3cub18CUB_300001_SM_10006detail10radix_sort29DeviceRadixSortOnesweepKernelINS1_5radix10policy_hubIfijE10Policy1000ELNS0_9SortOrderE1EfijiiNS1_21identity_decomposer_tEEEvPT5_SB_PT3_PKSC_PT1_PKSG_PT2_PKSK_T4_iiT6__param_2];
	setp.gt.u32 	%p103, %r1, 255;
	setp.lt.s32 	%p104, %r6, %r3019;
	setp.eq.s64 	%p105, %rd246, 0;
	or.pred  	%p106, %p105, %p104;
	or.pred  	%p107, %p103, %p106;
	@%p107 bra 	$L__BB10_78;
	ld.shared.u32 	%r943, [%r141+35328];
	add.s32 	%r944, %r152, %r3086;
	add.s32 	%r945, %r944, %r943;
	st.global.u32 	[%rd9], %r945;
$L__BB10_78:
	ld.param.u32 	%r3020, [_ZN3cub18CUB_300001_SM_10006detail10radix_sort29DeviceRadixSortOnesweepKernelINS1_5radix10policy_hubIfijE10Policy1000ELNS0_9SortOrderE1EfijiiNS1_21identity_decomposer_tEEEvPT5_SB_PT3_PKSC_PT1_PKSG_PT2_PKSK_T4_iiT6__param_8];
	setp.gt.s32 	%p108, %r6, %r3020;
	bar.sync 	0;
	mov.u32 	%r947, _ZZN3cub18CUB_300001_SM_10006detail10radix_sort29DeviceRadixSortOnesweepKernelINS1_5radix10policy_hubIfijE10Policy1000ELNS0_9SortOrderE1EfijiiNS1_21identity_decomposer_tEEEvPT5_SB_PT3_PKSC_PT1_PKSG_PT2_PKSK_T4_iiT6_E1s;
	add.s32 	%r948, %r947, %r734;
	ld.shared.u32 	%rd13, [%r948+35328];
	@%p108 bra 	$L__BB10_80;
	add.s64 	%rd44, %rd7, %rd13;
	shl.b64 	%rd45, %rd44, 2;
	add.s64 	%rd46, %rd2, %rd45;
	st.global.u32 	[%rd46], %r3077;
	st.global.u32 	[%rd46+128], %r3076;
	st.global.u32 	[%rd46+256], %r3075;
	st.global.u32 	[%rd46+384], %r3074;
	st.global.u32 	[%rd46+512], %r3073;
	st.global.u32 	[%rd46+640], %r3072;
	st.global.u32 	[%rd46+768], %r3071;
	st.global.u32 	[%rd46+896], %r3070;
	st.global.u32 	[%rd46+1024], %r3069;
	st.global.u32 	[%rd46+1152], %r3068;
	st.global.u32 	[%rd46+1280], %r3067;
	st.global.u32 	[%rd46+1408], %r3066;
	st.global.u32 	[%rd46+1536], %r3065;
	st.global.u32 	[%rd46+1664], %r3064;
	st.global.u32 	[%rd46+1792], %r3063;
	st.global.u32 	[%rd46+1920], %r3062;
	st.global.u32 	[%rd46+2048], %r3061;
	st.global.u32 	[%rd46+2176], %r3060;
	st.global.u32 	[%rd46+2304], %r3059;
	st.global.u32 	[%rd46+2432], %r3058;
	st.global.u32 	[%rd46+2560], %r3057;
	st.global.u32 	[%rd46+2688], %r3056;
	st.global.u32 	[%rd46+2816], %r3055;
	bra.uni 	$L__BB10_126;
$L__BB10_80:
	ld.param.u32 	%r3021, [_ZN3cub18CUB_300001_SM_10006detail10radix_sort29DeviceRadixSortOnesweepKernelINS1_5radix10policy_hubIfijE10Policy1000ELNS0_9SortOrderE1EfijiiNS1_21identity_decomposer_tEEEvPT5_SB_PT3_PKSC_PT1_PKSG_PT2_PKSK_T4_iiT6__param_8];
	cvt.u32.u64 	%r949, %rd7;
	mad.lo.s32 	%r164, %r4, -8832, %r3021;
	setp.ge.s32 	%p109, %r949, %r164;
	add.s64 	%rd47, %rd7, %rd13;
	shl.b64 	%rd48, %rd47, 2;
	add.s64 	%rd14, %rd2, %rd48;
	@%p109 bra 	$L__BB10_82;
	st.global.u32 	[%rd14], %r3077;
$L__BB10_82:
	add.s32 	%r951, %r949, 32;
	setp.ge.s32 	%p110, %r951, %r164;
	@%p110 bra 	$L__BB10_84;
	st.global.u32 	[%rd14+128], %r3076;
$L__BB10_84:
	add.s32 	%r953, %r949, 64;
	setp.ge.s32 	%p111, %r953, %r164;
	@%p111 bra 	$L__BB10_86;
	st.global.u32 	[%rd14+256], %r3075;
$L__BB10_86:
	add.s32 	%r955, %r949, 96;
	setp.ge.s32 	%p112, %r955, %r164;
	@%p112 bra 	$L__BB10_88;
	st.global.u32 	[%rd14+384], %r3074;
$L__BB10_88:
	add.s32 	%r957, %r949, 128;
	setp.ge.s32 	%p113, %r957, %r164;
	@%p113 bra 	$L__BB10_90;
	st.global.u32 	[%rd14+512], %r3073;
$L__BB10_90:
	add.s32 	%r959, %r949, 160;
	setp.ge.s32 	%p114, %r959, %r164;
	@%p114 bra 	$L__BB10_92;
	st.global.u32 	[%rd14+640], %r3072;
$L__BB10_92:
	add.s32 	%r961, %r949, 192;
	setp.ge.s32 	%p115, %r961, %r164;
	@%p115 bra 	$L__BB10_94;
	st.global.u32 	[%rd14+768], %r3071;
$L__BB10_94:
	add.s32 	%r963, %r949, 224;
	setp.ge.s32 	%p116, %r963, %r164;
	@%p116 bra 	$L__BB10_96;
	st.global.u32 	[%rd14+896], %r3070;
$L__BB10_96:
	add.s32 	%r965, %r949, 256;
	setp.ge.s32 	%p117, %r965, %r164;
	@%p117 bra 	$L__BB10_98;
	st.global.u32 	[%rd14+1024], %r3069;
$L__BB10_98:
	add.s32 	%r967, %r949, 288;
	setp.ge.s32 	%p118, %r967, %r164;
	@%p118 bra 	$L__BB10_100;
	st.global.u32 	[%rd14+1152], %r3068;
$L__BB10_100:
	add.s32 	%r969, %r949, 320;
	setp.ge.s32 	%p119, %r969, %r164;
	@%p119 bra 	$L__BB10_102;
	st.global.u32 	[%rd14+1280], %r3067;
$L__BB10_102:
	add.s32 	%r971, %r949, 352;
	setp.ge.s32 	%p120, %r971, %r164;
	@%p120 bra 	$L__BB10_104;
	st.global.u32 	[%rd14+1408], %r3066;
$L__BB10_104:
	add.s32 	%r973, %r949, 384;
	setp.ge.s32 	%p121, %r973, %r164;
	@%p121 bra 	$L__BB10_106;
	st.global.u32 	[%rd14+1536], %r3065;
$L__BB10_106:
	add.s32 	%r975, %r949, 416;
	setp.ge.s32 	%p122, %r975, %r164;
	@%p122 bra 	$L__BB10_108;
	st.global.u32 	[%rd14+1664], %r3064;
$L__BB10_108:
	add.s32 	%r977, %r949, 448;
	setp.ge.s32 	%p123, %r977, %r164;
	@%p123 bra 	$L__BB10_110;
	st.global.u32 	[%rd14+1792], %r3063;
$L__BB10_110:
	add.s32 	%r979, %r949, 480;
	setp.ge.s32 	%p124, %r979, %r164;
	@%p124 bra 	$L__BB10_112;
	st.global.u32 	[%rd14+1920], %r3062;
$L__BB10_112:
	add.s32 	%r981, %r949, 512;
	setp.ge.s32 	%p125, %r981, %r164;
	@%p125 bra 	$L__BB10_114;
	st.global.u32 	[%rd14+2048], %r3061;
$L__BB10_114:
	add.s32 	%r983, %r949, 544;
	setp.ge.s32 	%p126, %r983, %r164;
	@%p126 bra 	$L__BB10_116;
	st.global.u32 	[%rd14+2176], %r3060;
$L__BB10_116:
	add.s32 	%r985, %r949, 576;
	setp.ge.s32 	%p127, %r985, %r164;
	@%p127 bra 	$L__BB10_118;
	st.global.u32 	[%rd14+2304], %r3059;
$L__BB10_118:
	add.s32 	%r987, %r949, 608;
	setp.ge.s32 	%p128, %r987, %r164;
	@%p128 bra 	$L__BB10_120;
	st.global.u32 	[%rd14+2432], %r3058;
$L__BB10_120:
	add.s32 	%r989, %r949, 640;
	setp.ge.s32 	%p129, %r989, %r164;
	@%p129 bra 	$L__BB10_122;
	st.global.u32 	[%rd14+2560], %r3057;
$L__BB10_122:
	add.s32 	%r991, %r949, 672;
	setp.ge.s32 	%p130, %r991, %r164;
	@%p130 bra 	$L__BB10_124;
	st.global.u32 	[%rd14+2688], %r3056;
$L__BB10_124:
	add.s32 	%r993, %r949, 704;
	setp.ge.s32 	%p131, %r993, %r164;
	@%p131 bra 	$L__BB10_126;
	st.global.u32 	[%rd14+2816], %r3055;
$L__BB10_126:
	ld.param.u32 	%r3022, [_ZN3cub18CUB_300001_SM_10006detail10radix_sort29DeviceRadixSortOnesweepKernelINS1_5radix10policy_hubIfijE10Policy1000ELNS0_9SortOrderE1EfijiiNS1_21identity_decomposer_tEEEvPT5_SB_PT3_PKSC_PT1_PKSG_PT2_PKSK_T4_iiT6__param_8];
	setp.gt.s32 	%p132, %r6, %r3022;
	@%p132 bra 	$L__BB10_128;
	ld.global.u32 	%r3136, [%rd8];
	ld.global.u32 	%r3135, [%rd8+128];
	ld.global.u32 	%r3134, [%rd8+256];
	ld.global.u32 	%r3133, [%rd8+384];
	ld.global.u32 	%r3132, [%rd8+512];
	ld.global.u32 	%r3131, [%rd8+640];
	ld.global.u32 	%r3130, [%rd8+768];
	ld.global.u32 	%r3129, [%rd8+896];
	ld.global.u32 	%r3128, [%rd8+1024];
	ld.global.u32 	%r3127, [%rd8+1152];
	ld.global.u32 	%r3126, [%rd8+1280];
	ld.global.u32 	%r3125, [%rd8+1408];
	ld.global.u32 	%r3124, [%rd8+1536];
	ld.global.u32 	%r3123, [%rd8+1664];
	ld.global.u32 	%r3122, [%rd8+1792];
	ld.global.u32 	%r3121, [%rd8+1920];
	ld.global.u32 	%r3120, [%rd8+2048];
	ld.global.u32 	%r3119, [%rd8+2176];
	ld.global.u32 	%r3118, [%rd8+2304];
	ld.global.u32 	%r3117, [%rd8+2432];
	ld.global.u32 	%r3116, [%rd8+2560];
	ld.global.u32 	%r3115, [%rd8+2688];
	ld.global.u32 	%r3114, [%rd8+2816];
	bra.uni 	$L__BB10_174;
$L__BB10_128:
	ld.param.u32 	%r3023, [_ZN3cub18CUB_300001_SM_10006detail10radix_sort29DeviceRadixSortOnesweepKernelINS1_5radix10policy_hubIfijE10Policy1000ELNS0_9SortOrderE1EfijiiNS1_21identity_decomposer_tEEEvPT5_SB_PT3_PKSC_PT1_PKSG_PT2_PKSK_T4_iiT6__param_8];
	cvt.u32.u64 	%r995, %rd7;
	sub.s32 	%r188, %r3023, %r5;
	setp.ge.s32 	%p133, %r995, %r188;
	@%p133 bra 	$L__BB10_130;
	ld.global.u32 	%r3136, [%rd8];
$L__BB10_130:
	add.s32 	%r998, %r995, 32;
	setp.ge.s32 	%p134, %r998, %r188;
	@%p134 bra 	$L__BB10_132;
	ld.global.u32 	%r3135, [%rd8+128];
$L__BB10_132:
	add.s32 	%r1001, %r995, 64;
	setp.ge.s32 	%p135, %r1001, %r188;
	@%p135 bra 	$L__BB10_134;
	ld.global.u32 	%r3134, [%rd8+256];
$L__BB10_134:
	add.s32 	%r1004, %r995, 96;
	setp.ge.s32 	%p136, %r1004, %r188;
	@%p136 bra 	$L__BB10_136;
	ld.global.u32 	%r3133, [%rd8+384];
$L__BB10_136:
	add.s32 	%r1007, %r995, 128;
	setp.ge.s32 	%p137, %r1007, %r188;
	@%p137 bra 	$L__BB10_138;
	ld.global.u32 	%r3132, [%rd8+512];
$L__BB10_138:
	add.s32 	%r1010, %r995, 160;
	setp.ge.s32 	%p138, %r1010, %r188;
	@%p138 bra 	$L__BB10_140;
	ld.global.u32 	%r3131, [%rd8+640];
$L__BB10_140:
	add.s32 	%r1013, %r995, 192;
	setp.ge.s32 	%p139, %r1013, %r188;
	@%p139 bra 	$L__BB10_142;
	ld.global.u32 	%r3130, [%rd8+768];
$L__BB10_142:
	add.s32 	%r1016, %r995, 224;
	setp.ge.s32 	%p140, %r1016, %r188;
	@%p140 bra 	$L__BB10_144;
	ld.global.u32 	%r3129, [%rd8+896];
$L__BB10_144:
	add.s32 	%r1019, %r995, 256;
	setp.ge.s32 	%p141, %r1019, %r188;
	@%p141 bra 	$L__BB10_146;
	ld.global.u32 	%r3128, [%rd8+1024];
$L__BB10_146:
	add.s32 	%r1022, %r995, 288;
	setp.ge.s32 	%p142, %r1022, %r188;
	@%p142 bra 	$L__BB10_148;
	ld.global.u32 	%r3127, [%rd8+1152];
$L__BB10_148:
	add.s32 	%r1025, %r995, 320;
	setp.ge.s32 	%p143, %r1025, %r188;
	@%p143 bra 	$L__BB10_150;
	ld.global.u32 	%r3126, [%rd8+1280];
$L__BB10_150:
	add.s32 	%r1028, %r995, 352;
	setp.ge.s32 	%p144, %r1028, %r188;
	@%p144 bra 	$L__BB10_152;
	ld.global.u32 	%r3125, [%rd8+1408];
$L__BB10_152:
	add.s32 	%r1031, %r995, 384;
	setp.ge.s32 	%p145, %r1031, %r188;
	@%p145 bra 	$L__BB10_154;
	ld.global.u32 	%r3124, [%rd8+1536];
$L__BB10_154:
	add.s32 	%r1034, %r995, 416;
	setp.ge.s32 	%p146, %r1034, %r188;
	@%p146 bra 	$L__BB10_156;
	ld.global.u32 	%r3123, [%rd8+1664];
$L__BB10_156:
	add.s32 	%r1037, %r995, 448;
	setp.ge.s32 	%p147, %r1037, %r188;
	@%p147 bra 	$L__BB10_158;
	ld.global.u32 	%r3122, [%rd8+1792];
$L__BB10_158:
	add.s32 	%r1040, %r995, 480;
	setp.ge.s32 	%p148, %r1040, %r188;
	@%p148 bra 	$L__BB10_160;
	ld.global.u32 	%r3121, [%rd8+1920];
$L__BB10_160:
	add.s32 	%r1043, %r995, 512;
	setp.ge.s32 	%p149, %r1043, %r188;
	@%p149 bra 	$L__BB10_162;
	ld.global.u32 	%r3120, [%rd8+2048];
$L__BB10_162:
	add.s32 	%r1046, %r995, 544;
	setp.ge.s32 	%p150, %r1046, %r188;
	@%p150 bra 	$L__BB10_164;
	ld.global.u32 	%r3119, [%rd8+2176];
$L__BB10_164:
	add.s32 	%r1049, %r995, 576;
	setp.ge.s32 	%p151, %r1049, %r188;
	@%p151 bra 	$L__BB10_166;
	ld.global.u32 	%r3118, [%rd8+2304];
$L__BB10_166:
	add.s32 	%r1052, %r995, 608;
	setp.ge.s32 	%p152, %r1052, %r188;
	@%p152 bra 	$L__BB10_168;
	ld.global.u32 	%r3117, [%rd8+2432];
$L__BB10_168:
	add.s32 	%r1055, %r995, 640;
	setp.ge.s32 	%p153, %r1055, %r188;
	@%p153 bra 	$L__BB10_170;
	ld.global.u32 	%r3116, [%rd8+2560];
$L__BB10_170:
	add.s32 	%r1058, %r995, 672;
	setp.ge.s32 	%p154, %r1058, %r188;
	@%p154 bra 	$L__BB10_172;
	ld.global.u32 	%r3115, [%rd8+2688];
$L__BB10_172:
	add.s32 	%r1061, %r995, 704;
	setp.ge.s32 	%p155, %r1061, %r188;
	@%p155 bra 	$L__BB10_174;
	ld.global.u32 	%r3114, [%rd8+2816];
$L__BB10_174:
	ld.param.u32 	%r3024, [_ZN3cub18CUB_300001_SM_10006detail10radix_sort29DeviceRadixSortOnesweepKernelINS1_5radix10policy_hubIfijE10Policy1000ELNS0_9SortOrderE1EfijiiNS1_21identity_decomposer_tEEEvPT5_SB_PT3_PKSC_PT1_PKSG_PT2_PKSK_T4_iiT6__param_8];
	setp.gt.s32 	%p156, %r6, %r3024;
	@%p156 bra 	$L__BB10_176;
	add.s64 	%rd49, %rd7, %rd13;
	shl.b64 	%rd50, %rd49, 2;
	add.s64 	%rd51, %rd1, %rd50;
	st.global.u32 	[%rd51], %r3136;
	st.global.u32 	[%rd51+128], %r3135;
	st.global.u32 	[%rd51+256], %r3134;
	st.global.u32 	[%rd51+384], %r3133;
	st.global.u32 	[%rd51+512], %r3132;
	st.global.u32 	[%rd51+640], %r3131;
	st.global.u32 	[%rd51+768], %r3130;
	st.global.u32 	[%rd51+896], %r3129;
	st.global.u32 	[%rd51+1024], %r3128;
	st.global.u32 	[%rd51+1152], %r3127;
	st.global.u32 	[%rd51+1280], %r3126;
	st.global.u32 	[%rd51+1408], %r3125;
	st.global.u32 	[%rd51+1536], %r3124;
	st.global.u32 	[%rd51+1664], %r3123;
	st.global.u32 	[%rd51+1792], %r3122;
	st.global.u32 	[%rd51+1920], %r3121;
	st.global.u32 	[%rd51+2048], %r3120;
	st.global.u32 	[%rd51+2176], %r3119;
	st.global.u32 	[%rd51+2304], %r3118;
	st.global.u32 	[%rd51+2432], %r3117;
	st.global.u32 	[%rd51+2560], %r3116;
	st.global.u32 	[%rd51+2688], %r3115;
	st.global.u32 	[%rd51+2816], %r3114;
	bra.uni 	$L__BB10_222;
$L__BB10_176:
	ld.param.u32 	%r3025, [_ZN3cub18CUB_300001_SM_10006detail10radix_sort29DeviceRadixSortOnesweepKernelINS1_5radix10policy_hubIfijE10Policy1000ELNS0_9SortOrderE1EfijiiNS1_21identity_decomposer_tEEEvPT5_SB_PT3_PKSC_PT1_PKSG_PT2_PKSK_T4_iiT6__param_8];
	cvt.u32.u64 	%r1063, %rd7;
	mad.lo.s32 	%r257, %r4, -8832, %r3025;
	setp.ge.s32 	%p157, %r1063, %r257;
	add.s64 	%rd52, %rd7, %rd13;
	shl.b64 	%rd53, %rd52, 2;
	add.s64 	%rd15, %rd1, %rd53;
	@%p157 bra 	$L__BB10_178;
	st.global.u32 	[%rd15], %r3136;
$L__BB10_178:
	add.s32 	%r1065, %r1063, 32;
	setp.ge.s32 	%p158, %r1065, %r257;
	@%p158 bra 	$L__BB10_180;
	st.global.u32 	[%rd15+128], %r3135;
$L__BB10_180:
	add.s32 	%r1067, %r1063, 64;
	setp.ge.s32 	%p159, %r1067, %r257;
	@%p159 bra 	$L__BB10_182;
	st.global.u32 	[%rd15+256], %r3134;
$L__BB10_182:
	add.s32 	%r1069, %r1063, 96;
	setp.ge.s32 	%p160, %r1069, %r257;
	@%p160 bra 	$L__BB10_184;
	st.global.u32 	[%rd15+384], %r3133;
$L__BB10_184:
	add.s32 	%r1071, %r1063, 128;
	setp.ge.s32 	%p161, %r1071, %r257;
	@%p161 bra 	$L__BB10_186;
	st.global.u32 	[%rd15+512], %r3132;
$L__BB10_186:
	add.s32 	%r1073, %r1063, 160;
	setp.ge.s32 	%p162, %r1073, %r257;
	@%p162 bra 	$L__BB10_188;
	st.global.u32 	[%rd15+640], %r3131;
$L__BB10_188:
	add.s32 	%r1075, %r1063, 192;
	setp.ge.s32 	%p163, %r1075, %r257;
	@%p163 bra 	$L__BB10_190;
	st.global.u32 	[%rd15+768], %r3130;
$L__BB10_190:
	add.s32 	%r1077, %r1063, 224;
	setp.ge.s32 	%p164, %r1077, %r257;
	@%p164 bra 	$L__BB10_192;
	st.global.u32 	[%rd15+896], %r3129;
$L__BB10_192:
	add.s32 	%r1079, %r1063, 256;
	setp.ge.s32 	%p165, %r1079, %r257;
	@%p165 bra 	$L__BB10_194;
	st.global.u32 	[%rd15+1024], %r3128;
$L__BB10_194:
	add.s32 	%r1081, %r1063, 288;
	setp.ge.s32 	%p166, %r1081, %r257;
	@%p166 bra 	$L__BB10_196;
	st.global.u32 	[%rd15+1152], %r3127;
$L__BB10_196:
	add.s32 	%r1083, %r1063, 320;
	setp.ge.s32 	%p167, %r1083, %r257;
	@%p167 bra 	$L__BB10_198;
	st.global.u32 	[%rd15+1280], %r3126;
$L__BB10_198:
	add.s32 	%r1085, %r1063, 352;
	setp.ge.s32 	%p168, %r1085, %r257;
	@%p168 bra 	$L__BB10_200;
	st.global.u32 	[%rd15+1408], %r3125;
$L__BB10_200:
	add.s32 	%r1087, %r1063, 384;
	setp.ge.s32 	%p169, %r1087, %r257;
	@%p169 bra 	$L__BB10_202;
	st.global.u32 	[%rd15+1536], %r3124;
$L__BB10_202:
	add.s32 	%r1089, %r1063, 416;
	setp.ge.s32 	%p170, %r1089, %r257;
	@%p170 bra 	$L__BB10_204;
	st.global.u32 	[%rd15+1664], %r3123;
$L__BB10_204:
	add.s32 	%r1091, %r1063, 448;
	setp.ge.s32 	%p171, %r1091, %r257;
	@%p171 bra 	$L__BB10_206;
	st.global.u32 	[%rd15+1792], %r3122;
$L__BB10_206:
	add.s32 	%r1093, %r1063, 480;
	setp.ge.s32 	%p172, %r1093, %r257;
	@%p172 bra 	$L__BB10_208;
	st.global.u32 	[%rd15+1920], %r3121;
$L__BB10_208:
	add.s32 	%r1095, %r1063, 512;
	setp.ge.s32 	%p173, %r1095, %r257;
	@%p173 bra 	$L__BB10_210;
	st.global.u32 	[%rd15+2048], %r3120;
$L__BB10_210:
	add.s32 	%r1097, %r1063, 544;
	setp.ge.s32 	%p174, %r1097, %r257;
	@%p174 bra 	$L__BB10_212;
	st.global.u32 	[%rd15+2176], %r3119;
$L__BB10_212:
	add.s32 	%r1099, %r1063, 576;
	setp.ge.s32 	%p175, %r1099, %r257;
	@%p175 bra 	$L__BB10_214;
	st.global.u32 	[%rd15+2304], %r3118;
$L__BB10_214:
	add.s32 	%r1101, %r1063, 608;
	setp.ge.s32 	%p176, %r1101, %r257;
	@%p176 bra 	$L__BB10_216;
	st.global.u32 	[%rd15+2432], %r3117;
$L__BB10_216:
	add.s32 	%r1103, %r1063, 640;
	setp.ge.s32 	%p177, %r1103, %r257;
	@%p177 bra 	$L__BB10_218;
	st.global.u32 	[%rd15+2560], %r3116;
$L__BB10_218:
	add.s32 	%r1105, %r1063, 672;
	setp.ge.s32 	%p178, %r1105, %r257;
	@%p178 bra 	$L__BB10_220;
	st.global.u32 	[%rd15+2688], %r3115;
$L__BB10_220:
	add.s32 	%r1107, %r1063, 704;
	setp.ge.s32 	%p179, %r1107, %r257;
	@%p179 bra 	$L__BB10_222;
	st.global.u32 	[%rd15+2816], %r3114;
$L__BB10_222:
	// begin inline asm
	exit;
	// end inline asm
	mov.u32 	%r3137, %r3055;
	mov.u32 	%r3138, %r3056;
	mov.u32 	%r3139, %r3057;
	mov.u32 	%r3140, %r3058;
	mov.u32 	%r3141, %r3059;
	mov.u32 	%r3142, %r3060;
	mov.u32 	%r3143, %r3061;
	mov.u32 	%r3144, %r3062;
	mov.u32 	%r3145, %r3063;
	mov.u32 	%r3146, %r3064;
	mov.u32 	%r3147, %r3065;
	mov.u32 	%r3148, %r3066;
	mov.u32 	%r3149, %r3067;
	mov.u32 	%r3150, %r3068;
	mov.u32 	%r3151, %r3069;
	mov.u32 	%r3152, %r3070;
	mov.u32 	%r3153, %r3071;
	mov.u32 	%r3154, %r3072;
	mov.u32 	%r3155, %r3073;
	mov.u32 	%r3156, %r3074;
	mov.u32 	%r3157, %r3075;
	mov.u32 	%r3158, %r3076;
	mov.u32 	%r3159, %r3077;
$L__BB10_223:
	mul.hi.u32 	%r1108, %r1, 357913942;
	add.s32 	%r1109, %r1108, %r1;
	shl.b32 	%r1110, %r1109, 2;
	add.s32 	%r1112, %r708, %r1110;
	add.s32 	%r281, %r1112, 13328;
	st.shared.u32 	[%r1112+13328], %r3086;
	bar.sync 	0;
	setp.gt.u32 	%p180, %r1, 31;
	@%p180 bra 	$L__BB10_225;
	mad.lo.s32 	%r1144, %r1, 52, %r708;
	ld.shared.u32 	%r1145, [%r1144+13328];
	ld.shared.u32 	%r1146, [%r1144+13332];
	ld.shared.u32 	%r1147, [%r1144+13336];
	ld.shared.u32 	%r1148, [%r1144+13340];
	ld.shared.u32 	%r1149, [%r1144+13344];
	ld.shared.u32 	%r1150, [%r1144+13348];
	ld.shared.u32 	%r1151, [%r1144+13352];
	ld.shared.u32 	%r1152, [%r1144+13356];
	ld.shared.u32 	%r1153, [%r1144+13360];
	ld.shared.u32 	%r1154, [%r1144+13364];
	ld.shared.u32 	%r1155, [%r1144+13368];
	ld.shared.u32 	%r1156, [%r1144+13372];
	add.s32 	%r1157, %r1146, %r1145;
	add.s32 	%r1158, %r1157, %r1147;
	add.s32 	%r1159, %r1158, %r1148;
	add.s32 	%r1160, %r1159, %r1149;
	add.s32 	%r1161, %r1160, %r1150;
	add.s32 	%r1162, %r1161, %r1151;
	add.s32 	%r1163, %r1162, %r1152;
	add.s32 	%r1164, %r1163, %r1153;
	add.s32 	%r1165, %r1164, %r1154;
	add.s32 	%r1166, %r1165, %r1155;
	add.s32 	%r1117, %r1166, %r1156;
	mov.b32 	%r1115, 1;
	mov.b32 	%r1140, 0;
	mov.b32 	%r1142, -1;
	// begin inline asm
	{  .reg .s32 r0;  .reg .pred p;  shfl.sync.up.b32 r0|p, %r1117, %r1115, %r1140, %r1142;  @p add.s32 r0, r0, %r1117;  mov.s32 %r1113, r0;}
	// end inline asm
	mov.b32 	%r1121, 2;
	// begin inline asm
	{  .reg .s32 r0;  .reg .pred p;  shfl.sync.up.b32 r0|p, %r1113, %r1121, %r1140, %r1142;  @p add.s32 r0, r0, %r1113;  mov.s32 %r1119, r0;}
	// end inline asm
	mov.b32 	%r1127, 4;
	// begin inline asm
	{  .reg .s32 r0;  .reg .pred p;  shfl.sync.up.b32 r0|p, %r1119, %r1127, %r1140, %r1142;  @p add.s32 r0, r0, %r1119;  mov.s32 %r1125, r0;}
	// end inline asm
	mov.b32 	%r1133, 8;
	// begin inline asm
	{  .reg .s32 r0;  .reg .pred p;  shfl.sync.up.b32 r0|p, %r1125, %r1133, %r1140, %r1142;  @p add.s32 r0, r0, %r1125;  mov.s32 %r1131, r0;}
	// end inline asm
	mov.b32 	%r1139, 16;
	// begin inline asm
	{  .reg .s32 r0;  .reg .pred p;  shfl.sync.up.b32 r0|p, %r1131, %r1139, %r1140, %r1142;  @p add.s32 r0, r0, %r1131;  mov.s32 %r1137, r0;}
	// end inline asm
	sub.s32 	%r1167, %r1137, %r1117;
	add.s32 	%r1168, %r1145, %r1167;
	add.s32 	%r1169, %r1146, %r1168;
	add.s32 	%r1170, %r1147, %r1169;
	add.s32 	%r1171, %r1148, %r1170;
	add.s32 	%r1172, %r1149, %r1171;
	add.s32 	%r1173, %r1150, %r1172;
	add.s32 	%r1174, %r1151, %r1173;
	add.s32 	%r1175, %r1152, %r1174;
	add.s32 	%r1176, %r1153, %r1175;
	add.s32 	%r1177, %r1154, %r1176;
	add.s32 	%r1178, %r1155, %r1177;
	st.shared.u32 	[%r1144+13328], %r1167;
	st.shared.u32 	[%r1144+13332], %r1168;
	st.shared.u32 	[%r1144+13336], %r1169;
	st.shared.u32 	[%r1144+13340], %r1170;
	st.shared.u32 	[%r1144+13344], %r1171;
	st.shared.u32 	[%r1144+13348], %r1172;
	st.shared.u32 	[%r1144+13352], %r1173;
	st.shared.u32 	[%r1144+13356], %r1174;
	st.shared.u32 	[%r1144+13360], %r1175;
	st.shared.u32 	[%r1144+13364], %r1176;
	st.shared.u32 	[%r1144+13368], %r1177;
	st.shared.u32 	[%r1144+13372], %r1178;
$L__BB10_225:
	setp.gt.u32 	%p181, %r1, 255;
	bar.sync 	0;
	ld.shared.u32 	%r282, [%r281];
	@%p181 bra 	$L__BB10_227;
	ld.shared.u32 	%r1179, [%r141];
	add.s32 	%r1180, %r1179, %r282;
	st.shared.u32 	[%r141], %r1180;
	ld.shared.u32 	%r1181, [%r141+1024];
	add.s32 	%r1182, %r1181, %r282;
	st.shared.u32 	[%r141+1024], %r1182;
	ld.shared.u32 	%r1183, [%r141+2048];
	add.s32 	%r1184, %r1183, %r282;
	st.shared.u32 	[%r141+2048], %r1184;
	ld.shared.u32 	%r1185, [%r141+3072];
	add.s32 	%r1186, %r1185, %r282;
	st.shared.u32 	[%r141+3072], %r1186;
	ld.shared.u32 	%r1187, [%r141+4096];
	add.s32 	%r1188, %r1187, %r282;
	st.shared.u32 	[%r141+4096], %r1188;
	ld.shared.u32 	%r1189, [%r141+5120];
	add.s32 	%r1190, %r1189, %r282;
	st.shared.u32 	[%r141+5120], %r1190;
	ld.shared.u32 	%r1191, [%r141+6144];
	add.s32 	%r1192, %r1191, %r282;
	st.shared.u32 	[%r141+6144], %r1192;
	ld.shared.u32 	%r1193, [%r141+7168];
	add.s32 	%r1194, %r1193, %r282;
	st.shared.u32 	[%r141+7168], %r1194;
	ld.shared.u32 	%r1195, [%r141+8192];
	add.s32 	%r1196, %r1195, %r282;
	st.shared.u32 	[%r141+8192], %r1196;
	ld.shared.u32 	%r1197, [%r141+9216];
	add.s32 	%r1198, %r1197, %r282;
	st.shared.u32 	[%r141+9216], %r1198;
	ld.shared.u32 	%r1199, [%r141+10240];
	add.s32 	%r1200, %r1199, %r282;
	st.shared.u32 	[%r141+10240], %r1200;
	ld.shared.u32 	%r1201, [%r141+11264];
	add.s32 	%r1202, %r1201, %r282;
	st.shared.u32 	[%r141+11264], %r1202;
$L__BB10_227:
	bar.sync 	0;
	// begin inline asm
	mov.u32 %r1203, %lanemask_le;
	// end inline asm
	setp.eq.s32 	%p182, %r3159, 2147483647;
	selp.b32 	%r1229, -2147483648, %r3159, %p182;
	shr.u32 	%r1230, %r1229, %r642;
	and.b32  	%r1226, %r1230, %r107;
	mov.b32 	%r1206, 1;
	// begin inline asm
	{
    .reg .pred p;
    and.b32 %r1204, %r1226, %r1206;    setp.ne.u32 p, %r1204, 0;
    vote.ballot.sync.b32 %r1204, p, 0xffffffff;
    @!p not.b32 %r1204, %r1204;
}

	// end inline asm
	mov.b32 	%r1209, 2;
	// begin inline asm
	{
    .reg .pred p;
    and.b32 %r1207, %r1226, %r1209;    setp.ne.u32 p, %r1207, 0;
    vote.ballot.sync.b32 %r1207, p, 0xffffffff;
    @!p not.b32 %r1207, %r1207;
}

	// end inline asm
	and.b32  	%r1231, %r1207, %r1204;
	mov.b32 	%r1212, 4;
	// begin inline asm
	{
    .reg .pred p;
    and.b32 %r1210, %r1226, %r1212;    setp.ne.u32 p, %r1210, 0;
    vote.ballot.sync.b32 %r1210, p, 0xffffffff;
    @!p not.b32 %r1210, %r1210;
}

	// end inline asm
	and.b32  	%r1232, %r1210, %r1231;
	mov.b32 	%r1215, 8;
	// begin inline asm
	{
    .reg .pred p;
    and.b32 %r1213, %r1226, %r1215;    setp.ne.u32 p, %r1213, 0;
    vote.ballot.sync.b32 %r1213, p, 0xffffffff;
    @!p not.b32 %r1213, %r1213;
}

	// end inline asm
	and.b32  	%r1233, %r1213, %r1232;
	mov.b32 	%r1218, 16;
	// begin inline asm
	{
    .reg .pred p;
    and.b32 %r1216, %r1226, %r1218;    setp.ne.u32 p, %r1216, 0;
    vote.ballot.sync.b32 %r1216, p, 0xffffffff;
    @!p not.b32 %r1216, %r1216;
}

	// end inline asm
	and.b32  	%r1234, %r1216, %r1233;
	mov.b32 	%r1221, 32;
	// begin inline asm
	{
    .reg .pred p;
    and.b32 %r1219, %r1226, %r1221;    setp.ne.u32 p, %r1219, 0;
    vote.ballot.sync.b32 %r1219, p, 0xffffffff;
    @!p not.b32 %r1219, %r1219;
}

	// end inline asm
	and.b32  	%r1235, %r1219, %r1234;
	mov.b32 	%r1224, 64;
	// begin inline asm
	{
    .reg .pred p;
    and.b32 %r1222, %r1226, %r1224;    setp.ne.u32 p, %r1222, 0;
    vote.ballot.sync.b32 %r1222, p, 0xffffffff;
    @!p not.b32 %r1222, %r1222;
}

	// end inline asm
	and.b32  	%r1236, %r1222, %r1235;
	mov.b32 	%r1227, 128;
	// begin inline asm
	{
    .reg .pred p;
    and.b32 %r1225, %r1226, %r1227;    setp.ne.u32 p, %r1225, 0;
    vote.ballot.sync.b32 %r1225, p, 0xffffffff;
    @!p not.b32 %r1225, %r1225;
}

	// end inline asm
	and.b32  	%r1237, %r1225, %r1236;
	clz.b32 	%r1238, %r1237;
	sub.s32 	%r285, 31, %r1238;
	and.b32  	%r1239, %r1203, %r1237;
	popc.b32 	%r286, %r1239;
	setp.ne.s32 	%p183, %r644, %r285;
	mov.b32 	%r3160, 0;
	@%p183 bra 	$L__BB10_229;
	shl.b32 	%r1240, %r1226, 2;
	add.s32 	%r1241, %r108, %r1240;
	atom.shared.add.u32 	%r3160, [%r1241], %r286;
$L__BB10_229:
	shfl.sync.idx.b32	%r1267|%p184, %r3160, %r285, 31, -1;
	add.s32 	%r289, %r286, %r1267;
	setp.eq.s32 	%p185, %r3158, 2147483647;
	selp.b32 	%r1268, -2147483648, %r3158, %p185;
	shr.u32 	%r1269, %r1268, %r642;
	and.b32  	%r1264, %r1269, %r107;
	mov.b32 	%r1244, 1;
	// begin inline asm
	{
    .reg .pred p;
    and.b32 %r1242, %r1264, %r1244;    setp.ne.u32 p, %r1242, 0;
    vote.ballot.sync.b32 %r1242, p, 0xffffffff;
    @!p not.b32 %r1242, %r1242;
}

	// end inline asm
	mov.b32 	%r1247, 2;
	// begin inline asm
	{
    .reg .pred p;
    and.b32 %r1245, %r1264, %r1247;    setp.ne.u32 p, %r1245, 0;
    vote.ballot.sync.b32 %r1245, p, 0xffffffff;
    @!p not.b32 %r1245, %r1245;
}

	// end inline asm
	and.b32  	%r1270, %r1245, %r1242;
	mov.b32 	%r1250, 4;
	// begin inline asm
	{
    .reg .pred p;
    and.b32 %r1248, %r1264, %r1250;    setp.ne.u32 p, %r1248, 0;
    vote.ballot.sync.b32 %r1248, p, 0xffffffff;
    @!p not.b32 %r1248, %r1248;
}

	// end inline asm
	and.b32  	%r1271, %r1248, %r1270;
	mov.b32 	%r1253, 8;
	// begin inline asm
	{
    .reg .pred p;
    and.b32 %r1251, %r1264, %r1253;    setp.ne.u32 p, %r1251, 0;
    vote.ballot.sync.b32 %r1251, p, 0xffffffff;
    @!p not.b32 %r1251, %r1251;
}

	// end inline asm
	and.b32  	%r1272, %r1251, %r1271;
	mov.b32 	%r1256, 16;
	// begin inline asm
	{
    .reg .pred p;
    and.b32 %r1254, %r1264, %r1256;    setp.ne.u32 p, %r1254, 0;
    vote.ballot.sync.b32 %r1254, p, 0xffffffff;
    @!p not.b32 %r1254, %r1254;
}

	// end inline asm
	and.b32  	%r1273, %r1254, %r1272;
	mov.b32 	%r1259, 32;
	// begin inline asm
	{
    .reg .pred p;
    and.b32 %r1257, %r1264, %r1259;    setp.ne.u32 p, %r1257, 0;
    vote.ballot.sync.b32 %r1257, p, 0xffffffff;
    @!p not.b32 %r1257, %r1257;
}

	// end inline asm
	and.b32  	%r1274, %r1257, %r1273;
	mov.b32 	%r1262, 64;
	// begin inline asm
	{
    .reg .pred p;
    and.b32 %r1260, %r1264, %r1262;    setp.ne.u32 p, %r1260, 0;
    vote.ballot.sync.b32 %r1260, p, 0xffffffff;
    @!p not.b32 %r1260, %r1260;
}

	// end inline asm
	and.b32  	%r1275, %r1260, %r1274;
	mov.b32 	%r1265, 128;
	// begin inline asm
	{
    .reg .pred p;
    and.b32 %r1263, %r1264, %r1265;    setp.ne.u32 p, %r1263, 0;
    vote.ballot.sync.b32 %r1263, p, 0xffffffff;
    @!p not.b32 %r1263, %r1263;
}

	// end inline asm
	and.b32  	%r1276, %r1263, %r1275;
	clz.b32 	%r1277, %r1276;
	sub.s32 	%r291, 31, %r1277;
	and.b32  	%r1278, %r1203, %r1276;
	popc.b32 	%r292, %r1278;
	setp.ne.s32 	%p186, %r644, %r291;
	mov.b32 	%r3161, 0;
	@%p186 bra 	$L__BB10_231;
	shl.b32 	%r1279, %r1264, 2;
	add.s32 	%r1280, %r108, %r1279;
	atom.shared.add.u32 	%r3161, [%r1280], %r292;
$L__BB10_231:
	shfl.sync.idx.b32	%r1306|%p187, %r3161, %r291, 31, -1;
	add.s32 	%r295, %r292, %r1306;
	setp.eq.s32 	%p188, %r3157, 2147483647;
	selp.b32 	%r1307, -2147483648, %r3157, %p188;
	shr.u32 	%r1308, %r1307, %r642;
	and.b32  	%r1303, %r1308, %r107;
	mov.b32 	%r1283, 1;
	// begin inline asm
	{
    .reg .pred p;
    and.b32 %r1281, %r1303, %r1283;    setp.ne.u32 p, %r1281, 0;
    vote.ballot.sync.b32 %r1281, p, 0xffffffff;
    @!p not.b32 %r1281, %r1281;
}

	// end inline asm
	mov.b32 	%r1286, 2;
	// begin inline asm
	{
    .reg .pred p;
    and.b32 %r1284, %r1303, %r1286;    setp.ne.u32 p, %r1284, 0;
    vote.ballot.sync.b32 %r1284, p, 0xffffffff;
    @!p not.b32 %r1284, %r1284;
}

	// end inline asm
	and.b32  	%r1309, %r1284, %r1281;
	mov.b32 	%r1289, 4;
	// begin inline asm
	{
    .reg .pred p;
    and.b32 %r1287, %r1303, %r1289;    setp.ne.u32 p, %r1287, 0;
    vote.ballot.sync.b32 %r1287, p, 0xffffffff;
    @!p not.b32 %r1287, %r1287;
}

	// end inline asm
	and.b32  	%r1310, %r1287, %r1309;
	mov.b32 	%r1292, 8;
	// begin inline asm
	{
    .reg .pred p;
    and.b32 %r1290, %r1303, %r1292;    setp.ne.u32 p, %r1290, 0;
    vote.ballot.sync.b32 %r1290, p, 0xffffffff;
    @!p not.b32 %r1290, %r1290;
}

	// end inline asm
	and.b32  	%r1311, %r1290, %r1310;
	mov.b32 	%r1295, 16;
	// begin inline asm
	{
    .reg .pred p;
    and.b32 %r1293, %r1303, %r1295;    setp.ne.u32 p, %r1293, 0;
    vote.ballot.sync.b32 %r1293, p, 0xffffffff;
    @!p not.b32 %r1293, %r1293;
}

	// end inline asm
	and.b32  	%r1312, %r1293, %r1311;
	mov.b32 	%r1298, 32;
	// begin inline asm
	{
    .reg .pred p;
    and.b32 %r1296, %r1303, %r1298;    setp.ne.u32 p, %r1296, 0;
    vote.ballot.sync.b32 %r1296, p, 0xffffffff;
    @!p not.b32 %r1296, %r1296;
}

	// end inline asm
	and.b32  	%r1313, %r1296, %r1312;
	mov.b32 	%r1301, 64;
	// begin inline asm
	{
    .reg .pred p;
    and.b32 %r1299, %r1303, %r1301;    setp.ne.u32 p, %r1299, 0;
    vote.ballot.sync.b32 %r1299, p, 0xffffffff;
    @!p not.b32 %r1299, %r1299;
}

	// end inline asm
	and.b32  	%r1314, %r1299, %r1313;
	mov.b32 	%r1304, 128;
	// begin inline asm
	{
    .reg .pred p;
    and.b32 %r1302, %r1303, %r1304;    setp.ne.u32 p, %r1302, 0;
    vote.ballot.sync.b32 %r1302, p, 0xffffffff;
    @!p not.b32 %r1302, %r1302;
}

	// end inline asm
	and.b32  	%r1315, %r1302, %r1314;
	clz.b32 	%r1316, %r1315;
	sub.s32 	%r297, 31, %r1316;
	and.b32  	%r1317, %r1203, %r1315;
	popc.b32 	%r298, %r1317;
	setp.ne.s32 	%p189, %r644, %r297;
	mov.b32 	%r3162, 0;
	@%p189 bra 	$L__BB10_233;
	shl.b32 	%r1318, %r1303, 2;
	add.s32 	%r1319, %r108, %r1318;
	atom.shared.add.u32 	%r3162, [%r1319], %r298;
$L__BB10_233:
	shfl.sync.idx.b32	%r1345|%p190, %r3162, %r297, 31, -1;
	add.s32 	%r301, %r298, %r1345;
	setp.eq.s32 	%p191, %r3156, 2147483647;
	selp.b32 	%r1346, -2147483648, %r3156, %p191;
	shr.u32 	%r1347, %r1346, %r642;
	and.b32  	%r1342, %r1347, %r107;
	mov.b32 	%r1322, 1;
	// begin inline asm
	{
    .reg .pred p;
    and.b32 %r1320, %r1342, %r1322;    setp.ne.u32 p, %r1320, 0;
    vote.ballot.sync.b32 %r1320, p, 0xffffffff;
    @!p not.b32 %r1320, %r1320;
}

	// end inline asm
	mov.b32 	%r1325, 2;
	// begin inline asm
	{
    .reg .pred p;
    and.b32 %r1323, %r1342, %r1325;    setp.ne.u32 p, %r1323, 0;
    vote.ballot.sync.b32 %r1323, p, 0xffffffff;
    @!p not.b32 %r1323, %r1323;
}

	// end inline asm
	and.b32  	%r1348, %r1323, %r1320;
	mov.b32 	%r1328, 4;
	// begin inline asm
	{
    .reg .pred p;
    and.b32 %r1326, %r1342, %r1328;    setp.ne.u32 p, %r1326, 0;
    vote.ballot.sync.b32 %r1326, p, 0xffffffff;
    @!p not.b32 %r1326, %r1326;
}

	// end inline asm
	and.b32  	%r1349, %r1326, %r1348;
	mov.b32 	%r1331, 8;
	// begin inline asm
	{
    .reg .pred p;
    and.b32 %r1329, %r1342, %r1331;    setp.ne.u32 p, %r1329, 0;
    vote.ballot.sync.b32 %r1329, p, 0xffffffff;
    @!p not.b32 %r1329, %r1329;
}

	// end inline asm
	and.b32  	%r1350, %r1329, %r1349;
	mov.b32 	%r1334, 16;
	// begin inline asm
	{
    .reg .pred p;
    and.b32 %r1332, %r1342, %r1334;    setp.ne.u32 p, %r1332, 0;
    vote.ballot.sync.b32 %r1332, p, 0xffffffff;
    @!p not.b32 %r1332, %r1332;
}

	// end inline asm
	and.b32  	%r1351, %r1332, %r1350;
	mov.b32 	%r1337, 32;
	// begin inline asm
	{
    .reg .pred p;
    and.b32 %r1335, %r1342, %r1337;    setp.ne.u32 p, %r1335, 0;
    vote.ballot.sync.b32 %r1335, p, 0xffffffff;
    @!p not.b32 %r1335, %r1335;
}

	// end inline asm
	and.b32  	%r1352, %r1335, %r1351;
	mov.b32 	%r1340, 64;
	// begin inline asm
	{
    .reg .pred p;
    and.b32 %r1338, %r1342, %r1340;    setp.ne.u32 p, %r1338, 0;
    vote.ballot.sync.b32 %r1338, p, 0xffffffff;
    @!p not.b32 %r1338, %r1338;
}

	// end inline asm
	and.b32  	%r1353, %r1338, %r1352;
	mov.b32 	%r1343, 128;
	// begin inline asm
	{
    .reg .pred p;
    and.b32 %r1341, %r1342, %r1343;    setp.ne.u32 p, %r1341, 0;
    vote.ballot.sync.b32 %r1341, p, 0xffffffff;
    @!p not.b32 %r1341, %r1341;
}

	// end inline asm
	and.b32  	%r1354, %r1341, %r1353;
	clz.b32 	%r1355, %r1354;
	sub.s32 	%r303, 31, %r1355;
	and.b32  	%r1356, %r1203, %r1354;
	popc.b32 	%r304, %r1356;
	setp.ne.s32 	%p192, %r644, %r303;
	mov.b32 	%r3163, 0;
	@%p192 bra 	$L__BB10_235;
	shl.b32 	%r1357, %r1342, 2;
	add.s32 	%r1358, %r108, %r1357;
	atom.shared.add.u32 	%r3163, [%r1358], %r304;
$L__BB10_235:
	shfl.sync.idx.b32	%r1384|%p193, %r3163, %r303, 31, -1;
	add.s32 	%r307, %r304, %r1384;
	setp.eq.s32 	%p194, %r3155, 2147483647;
	selp.b32 	%r1385, -2147483648, %r3155, %p194;
	shr.u32 	%r1386, %r1385, %r642;
	and.b32  	%r1381, %r1386, %r107;
	mov.b32 	%r1361, 1;
	// begin inline asm
	{
    .reg .pred p;
    and.b32 %r1359, %r1381, %r1361;    setp.ne.u32 p, %r1359, 0;
    vote.ballot.sync.b32 %r1359, p, 0xffffffff;
    @!p not.b32 %r1359, %r1359;
}

	// end inline asm
	mov.b32 	%r1364, 2;
	// begin inline asm
	{
    .reg .pred p;
    and.b32 %r1362, %r1381, %r1364;    setp.ne.u32 p, %r1362, 0;
    vote.ballot.sync.b32 %r1362, p, 0xffffffff;
    @!p not.b32 %r1362, %r1362;
}

	// end inline asm
	and.b32  	%r1387, %r1362, %r1359;
	mov.b32 	%r1367, 4;
	// begin inline asm
	{
    .reg .pred p;
    and.b32 %r1365, %r1381, %r1367;    setp.ne.u32 p, %r1365, 0;
    vote.ballot.sync.b32 %r1365, p, 0xffffffff;
    @!p not.b32 %r1365, %r1365;
}

	// end inline asm
	and.b32  	%r1388, %r1365, %r1387;
	mov.b32 	%r1370, 8;
	// begin inline asm
	{
    .reg .pred p;
    and.b32 %r1368, %r1381, %r1370;    setp.ne.u32 p, %r1368, 0;
    vote.ballot.sync.b32 %r1368, p, 0xffffffff;
    @!p not.b32 %r1368, %r1368;
}

	// end inline asm
	and.b32  	%r1389, %r1368, %r1388;
	mov.b32 	%r1373, 16;
	// begin inline asm
	{
    .reg .pred p;
    and.b32 %r1371, %r1381, %r1373;    setp.ne.u32 p, %r1371, 0;
    vote.ballot.sync.b32 %r1371, p, 0xffffffff;
    @!p not.b32 %r1371, %r1371;
}

	// end inline asm
	and.b32  	%r1390, %r1371, %r1389;
	mov.b32 	%r1376, 32;
	// begin inline asm
	{
    .reg .pred p;
    and.b32 %r1374, %r1381, %r1376;    setp.ne.u32 p, %r1374, 0;
    vote.ballot.sync.b32 %r1374, p, 0xffffffff;
    @!p not.b32 %r1374, %r1374;
}

	// end inline asm
	and.b32  	%r1391, %r1374, %r1390;
	mov.b32 	%r1379, 64;
	// begin inline asm
	{
    .reg .pred p;
    and.b32 %r1377, %r1381, %r1379;    setp.ne.u32 p, %r1377, 0;
    vote.ballot.sync.b32 %r1377, p, 0xffffffff;
    @!p not.b32 %r1377, %r1377;
}

	// end inline asm
	and.b32  	%r1392, %r1377, %r1391;
	mov.b32 	%r1382, 128;
	// begin inline asm
	{
    .reg .pred p;
    and.b32 %r1380, %r1381, %r1382;    setp.ne.u32 p, %r1380, 0;
    vote.ballot.sync.b32 %r1380, p, 0xffffffff;
    @!p not.b32 %r1380, %r1380;
}

	// end inline asm
	and.b32  	%r1393, %r1380, %r1392;
	clz.b32 	%r1394, %r1393;
	sub.s32 	%r309, 31, %r1394;
	and.b32  	%r1395, %r1203, %r1393;
	popc.b32 	%r310, %r1395;
	setp.ne.s32 	%p195, %r644, %r309;
	mov.b32 	%r3164, 0;
	@%p195 bra 	$L__BB10_237;
	shl.b32 	%r1396, %r1381, 2;
	add.s32 	%r1397, %r108, %r1396;
	atom.shared.add.u32 	%r3164, [%r1397], %r310;
$L__BB10_237:
	shfl.sync.idx.b32	%r1423|%p196, %r3164, %r309, 31, -1;
	add.s32 	%r313, %r310, %r1423;
	setp.eq.s32 	%p197, %r3154, 2147483647;
	selp.b32 	%r1424, -2147483648, %r3154, %p197;
	shr.u32 	%r1425, %r1424, %r642;
	and.b32  	%r1420, %r1425, %r107;
	mov.b32 	%r1400, 1;
	// begin inline asm
	{
    .reg .pred p;
    and.b32 %r1398, %r1420, %r1400;    setp.ne.u32 p, %r1398, 0;
    vote.ballot.sync.b32 %r1398, p, 0xffffffff;
    @!p not.b32 %r1398, %r1398;
}

	// end inline asm
	mov.b32 	%r1403, 2;
	// begin inline asm
	{
    .reg .pred p;
    and.b32 %r1401, %r1420, %r1403;    setp.ne.u32 p, %r1401, 0;
    vote.ballot.sync.b32 %r1401, p, 0xffffffff;
    @!p not.b32 %r1401, %r1401;
}

	// end inline asm
	and.b32  	%r1426, %r1401, %r1398;
	mov.b32 	%r1406, 4;
	// begin inline asm
	{
    .reg .pred p;
    and.b32 %r1404, %r1420, %r1406;    setp.ne.u32 p, %r1404, 0;
    vote.ballot.sync.b32 %r1404, p, 0xffffffff;
    @!p not.b32 %r1404, %r1404;
}

	// end inline asm
	and.b32  	%r1427, %r1404, %r1426;
	mov.b32 	%r1409, 8;
	// begin inline asm
	{
    .reg .pred p;
    and.b32 %r1407, %r1420, %r1409;    setp.ne.u32 p, %r1407, 0;
    vote.ballot.sync.b32 %r1407, p, 0xffffffff;
    @!p not.b32 %r1407, %r1407;
}

	// end inline asm
	and.b32  	%r1428, %r1407, %r1427;
	mov.b32 	%r1412, 16;
	// begin inline asm
	{
    .reg .pred p;
    and.b32 %r1410, %r1420, %r1412;    setp.ne.u32 p, %r1410, 0;
    vote.ballot.sync.b32 %r1410, p, 0xffffffff;
    @!p not.b32 %r1410, %r1410;
}

	// end inline asm
	and.b32  	%r1429, %r1410, %r1428;
	mov.b32 	%r1415, 32;
	// begin inline asm
	{
    .reg .pred p;
    and.b32 %r1413, %r1420, %r1415;    setp.ne.u32 p, %r1413, 0;
    vote.ballot.sync.b32 %r1413, p, 0xffffffff;
    @!p not.b32 %r1413, %r1413;
}

	// end inline asm
	and.b32  	%r1430, %r1413, %r1429;
	mov.b32 	%r1418, 64;
	// begin inline asm
	{
    .reg .pred p;
    and.b32 %r1416, %r1420, %r1418;    setp.ne.u32 p, %r1416, 0;
    vote.ballot.sync.b32 %r1416, p, 0xffffffff;
    @!p not.b32 %r1416, %r1416;
}

	// end inline asm
	and.b32  	%r1431, %r1416, %r1430;
	mov.b32 	%r1421, 128;
	// begin inline asm
	{
    .reg .pred p;
    and.b32 %r1419, %r1420, %r1421;    setp.ne.u32 p, %r1419, 0;
    vote.ballot.sync.b32 %r1419, p, 0xffffffff;
    @!p not.b32 %r1419, %r1419;
}

	// end inline asm
	and.b32  	%r1432, %r1419, %r1431;
	clz.b32 	%r1433, %r1432;
	sub.s32 	%r315, 31, %r1433;
	and.b32  	%r1434, %r1203, %r1432;
	popc.b32 	%r316, %r1434;
	setp.ne.s32 	%p198, %r644, %r315;
	mov.b32 	%r3165, 0;
	@%p198 bra 	$L__BB10_239;
	shl.b32 	%r1435, %r1420, 2;
	add.s32 	%r1436, %r108, %r1435;
	atom.shared.add.u32 	%r3165, [%r1436], %r316;
$L__BB10_239:
	shfl.sync.idx.b32	%r1462|%p199, %r3165, %r315, 31, -1;
	add.s32 	%r319, %r316, %r1462;
	setp.eq.s32 	%p200, %r3153, 2147483647;
	selp.b32 	%r1463, -2147483648, %r3153, %p200;
	shr.u32 	%r1464, %r1463, %r642;
	and.b32  	%r1459, %r1464, %r107;
	mov.b32 	%r1439, 1;
	// begin inline asm
	{
    .reg .pred p;
    and.b32 %r1437, %r1459, %r1439;    setp.ne.u32 p, %r1437, 0;
    vote.ballot.sync.b32 %r1437, p, 0xffffffff;
    @!p not.b32 %r1437, %r1437;
}

	// end inline asm
	mov.b32 	%r1442, 2;
	// begin inline asm
	{
    .reg .pred p;
    and.b32 %r1440, %r1459, %r1442;    setp.ne.u32 p, %r1440, 0;
    vote.ballot.sync.b32 %r1440, p, 0xffffffff;
    @!p not.b32 %r1440, %r1440;
}

	// end inline asm
	and.b32  	%r1465, %r1440, %r1437;
	mov.b32 	%r1445, 4;
	// begin inline asm
	{
    .reg .pred p;
    and.b32 %r1443, %r1459, %r1445;    setp.ne.u32 p, %r1443, 0;
    vote.ballot.sync.b32 %r1443, p, 0xffffffff;
    @!p not.b32 %r1443, %r1443;
}

	// end inline asm
	and.b32  	%r1466, %r1443, %r1465;
	mov.b32 	%r1448, 8;
	// begin inline asm
	{
    .reg .pred p;
    and.b32 %r1446, %r1459, %r1448;    setp.ne.u32 p, %r1446, 0;
    vote.ballot.sync.b32 %r1446, p, 0xffffffff;
    @!p not.b32 %r1446, %r1446;
}

	// end inline asm
	and.b32  	%r1467, %r1446, %r1466;
	mov.b32 	%r1451, 16;
	// begin inline asm
	{
    .reg .pred p;
    and.b32 %r1449, %r1459, %r1451;    setp.ne.u32 p, %r1449, 0;
    vote.ballot.sync.b32 %r1449, p, 0xffffffff;
    @!p not.b32 %r1449, %r1449;
}

	// end inline asm
	and.b32  	%r1468, %r1449, %r1467;
	mov.b32 	%r1454, 32;
	// begin inline asm
	{
    .reg .pred p;
    and.b32 %r1452, %r1459, %r1454;    setp.ne.u32 p, %r1452, 0;
    vote.ballot.sync.b32 %r1452, p, 0xffffffff;
    @!p not.b32 %r1452, %r1452;
}

	// end inline asm
	and.b32  	%r1469, %r1452, %r1468;
	mov.b32 	%r1457, 64;
	// begin inline asm
	{
    .reg .pred p;
    and.b32 %r1455, %r1459, %r1457;    setp.ne.u32 p, %r1455, 0;
    vote.ballot.sync.b32 %r1455, p, 0xffffffff;
    @!p not.b32 %r1455, %r1455;
}

	// end inline asm
	and.b32  	%r1470, %r1455, %r1469;
	mov.b32 	%r1460, 128;
	// begin inline asm
	{
    .reg .pred p;
    and.b32 %r1458, %r1459, %r1460;    setp.ne.u32 p, %r1458, 0;
    vote.ballot.sync.b32 %r1458, p, 0xffffffff;
    @!p not.b32 %r1458, %r1458;
}

	// end inline asm
	and.b32  	%r1471, %r1458, %r1470;
	clz.b32 	%r1472, %r1471;
	sub.s32 	%r321, 31, %r1472;
	and.b32  	%r1473, %r1203, %r1471;
	popc.b32 	%r322, %r1473;
	setp.ne.s32 	%p201, %r644, %r321;
	mov.b32 	%r3166, 0;
	@%p201 bra 	$L__BB10_241;
	shl.b32 	%r1474, %r1459, 2;
	add.s32 	%r1475, %r108, %r1474;
	atom.shared.add.u32 	%r3166, [%r1475], %r322;
$L__BB10_241:
	shfl.sync.idx.b32	%r1501|%p202, %r3166, %r321, 31, -1;
	add.s32 	%r325, %r322, %r1501;
	setp.eq.s32 	%p203, %r3152, 2147483647;
	selp.b32 	%r1502, -2147483648, %r3152, %p203;
	shr.u32 	%r1503, %r1502, %r642;
	and.b32  	%r1498, %r1503, %r107;
	mov.b32 	%r1478, 1;
	// begin inline asm
	{
    .reg .pred p;
    and.b32 %r1476, %r1498, %r1478;    setp.ne.u32 p, %r1476, 0;
    vote.ballot.sync.b32 %r1476, p, 0xffffffff;
    @!p not.b32 %r1476, %r1476;
}

	// end inline asm
	mov.b32 	%r1481, 2;
	// begin inline asm
	{
    .reg .pred p;
    and.b32 %r1479, %r1498, %r1481;    setp.ne.u32 p, %r1479, 0;
    vote.ballot.sync.b32 %r1479, p, 0xffffffff;
    @!p not.b32 %r1479, %r1479;
}

	// end inline asm
	and.b32  	%r1504, %r1479, %r1476;
	mov.b32 	%r1484, 4;
	// begin inline asm
	{
    .reg .pred p;
    and.b32 %r1482, %r1498, %r1484;    setp.ne.u32 p, %r1482, 0;
    vote.ballot.sync.b32 %r1482, p, 0xffffffff;
    @!p not.b32 %r1482, %r1482;
}

	// end inline asm
	and.b32  	%r1505, %r1482, %r1504;
	mov.b32 	%r1487, 8;
	// begin inline asm
	{
    .reg .pred p;
    and.b32 %r1485, %r1498, %r1487;    setp.ne.u32 p, %r1485, 0;
    vote.ballot.sync.b32 %r1485, p, 0xffffffff;
    @!p not.b32 %r1485, %r1485;
}

	// end inline asm
	and.b32  	%r1506, %r1485, %r1505;
	mov.b32 	%r1490, 16;
	// begin inline asm
	{
    .reg .pred p;
    and.b32 %r1488, %r1498, %r1490;    setp.ne.u32 p, %r1488, 0;
    vote.ballot.sync.b32 %r1488, p, 0xffffffff;
    @!p not.b32 %r1488, %r1488;
}

	// end inline asm
	and.b32  	%r1507, %r1488, %r1506;
	mov.b32 	%r1493, 32;
	// begin inline asm
	{
    .reg .pred p;
    and.b32 %r1491, %r1498, %r1493;    setp.ne.u32 p, %r1491, 0;
    vote.ballot.sync.b32 %r1491, p, 0xffffffff;
    @!p not.b32 %r1491, %r1491;
}

	// end inline asm
	and.b32  	%r1508, %r1491, %r1507;
	mov.b32 	%r1496, 64;
	// begin inline asm
	{
    .reg .pred p;
    and.b32 %r1494, %r1498, %r1496;    setp.ne.u32 p, %r1494, 0;
    vote.ballot.sync.b32 %r1494, p, 0xffffffff;
    @!p not.b32 %r1494, %r1494;
}

	// end inline asm
	and.b32  	%r1509, %r1494, %r1508;
	mov.b32 	%r1499, 128;
	// begin inline asm
	{
    .reg .pred p;
    and.b32 %r1497, %r1498, %r1499;    setp.ne.u32 p, %r1497, 0;
    vote.ballot.sync.b32 %r1497, p, 0xffffffff;
    @!p not.b32 %r1497, %r1497;
}

	// end inline asm
	and.b32  	%r1510, %r1497, %r1509;
	clz.b32 	%r1511, %r1510;
	sub.s32 	%r327, 31, %r1511;
	and.b32  	%r1512, %r1203, %r1510;
	popc.b32 	%r328, %r1512;
	setp.ne.s32 	%p204, %r644, %r327;
	mov.b32 	%r3167, 0;
	@%p204 bra 	$L__BB10_243;
	shl.b32 	%r1513, %r1498, 2;
	add.s32 	%r1514, %r108, %r1513;
	atom.shared.add.u32 	%r3167, [%r1514], %r328;
$L__BB10_243:
	shfl.sync.idx.b32	%r1540|%p205, %r3167, %r327, 31, -1;
	add.s32 	%r331, %r328, %r1540;
	setp.eq.s32 	%p206, %r3151, 2147483647;
	selp.b32 	%r1541, -2147483648, %r3151, %p206;
	shr.u32 	%r1542, %r1541, %r642;
	and.b32  	%r1537, %r1542, %r107;
	mov.b32 	%r1517, 1;
	// begin inline asm
	{
    .reg .pred p;
    and.b32 %r1515, %r1537, %r1517;    setp.ne.u32 p, %r1515, 0;
    vote.ballot.sync.b32 %r1515, p, 0xffffffff;
    @!p not.b32 %r1515, %r1515;
}

	// end inline asm
	mov.b32 	%r1520, 2;
	// begin inline asm
	{
    .reg .pred p;
    and.b32 %r1518, %r1537, %r1520;    setp.ne.u32 p, %r1518, 0;
    vote.ballot.sync.b32 %r1518, p, 0xffffffff;
    @!p not.b32 %r1518, %r1518;
}

	// end inline asm
	and.b32  	%r1543, %r1518, %r1515;
	mov.b32 	%r1523, 4;
	// begin inline asm
	{
    .reg .pred p;
    and.b32 %r1521, %r1537, %r1523;    setp.ne.u32 p, %r1521, 0;
    vote.ballot.sync.b32 %r1521, p, 0xffffffff;
    @!p not.b32 %r1521, %r1521;
}

	// end inline asm
	and.b32  	%r1544, %r1521, %r1543;
	mov.b32 	%r1526, 8;
	// begin inline asm
	{
    .reg .pred p;
    and.b32 %r1524, %r1537, %r1526;    setp.ne.u32 p, %r1524, 0;
    vote.ballot.sync.b32 %r1524, p, 0xffffffff;
    @!p not.b32 %r1524, %r1524;
}

	// end inline asm
	and.b32  	%r1545, %r1524, %r1544;
	mov.b32 	%r1529, 16;
	// begin inline asm
	{
    .reg .pred p;
    and.b32 %r1527, %r1537, %r1529;    setp.ne.u32 p, %r1527, 0;
    vote.ballot.sync.b32 %r1527, p, 0xffffffff;
    @!p not.b32 %r1527, %r1527;
}

	// end inline asm
	and.b32  	%r1546, %r1527, %r1545;
	mov.b32 	%r1532, 32;
	// begin inline asm
	{
    .reg .pred p;
    and.b32 %r1530, %r1537, %r1532;    setp.ne.u32 p, %r1530, 0;
    vote.ballot.sync.b32 %r1530, p, 0xffffffff;
    @!p not.b32 %r1530, %r1530;
}

	// end inline asm
	and.b32  	%r1547, %r1530, %r1546;
	mov.b32 	%r1535, 64;
	// begin inline asm
	{
    .reg .pred p;
    and.b32 %r1533, %r1537, %r1535;    setp.ne.u32 p, %r1533, 0;
    vote.ballot.sync.b32 %r1533, p, 0xffffffff;
    @!p not.b32 %r1533, %r1533;
}

	// end inline asm
	and.b32  	%r1548, %r1533, %r1547;
	mov.b32 	%r1538, 128;
	// begin inline asm
	{
    .reg .pred p;
    and.b32 %r1536, %r1537, %r1538;    setp.ne.u32 p, %r1536, 0;
    vote.ballot.sync.b32 %r1536, p, 0xffffffff;
    @!p not.b32 %r1536, %r1536;
}

	// end inline asm
	and.b32  	%r1549, %r1536, %r1548;
	clz.b32 	%r1550, %r1549;
	sub.s32 	%r333, 31, %r1550;
	and.b32  	%r1551, %r1203, %r1549;
	popc.b32 	%r334, %r1551;
	setp.ne.s32 	%p207, %r644, %r333;
	mov.b32 	%r3168, 0;
	@%p207 bra 	$L__BB10_245;
	shl.b32 	%r1552, %r1537, 2;
	add.s32 	%r1553, %r108, %r1552;
	atom.shared.add.u32 	%r3168, [%r1553], %r334;
$L__BB10_245:
	shfl.sync.idx.b32	%r1579|%p208, %r3168, %r333, 31, -1;
	add.s32 	%r337, %r334, %r1579;
	setp.eq.s32 	%p209, %r3150, 2147483647;
	selp.b32 	%r1580, -2147483648, %r3150, %p209;
	shr.u32 	%r1581, %r1580, %r642;
	and.b32  	%r1576, %r1581, %r107;
	mov.b32 	%r1556, 1;
	// begin inline asm
	{
    .reg .pred p;
    and.b32 %r1554, %r1576, %r1556;    setp.ne.u32 p, %r1554, 0;
    vote.ballot.sync.b32 %r1554, p, 0xffffffff;
    @!p not.b32 %r1554, %r1554;
}

	// end inline asm
	mov.b32 	%r1559, 2;
	// begin inline asm
	{
    .reg .pred p;
    and.b32 %r1557, %r1576, %r1559;    setp.ne.u32 p, %r1557, 0;
    vote.ballot.sync.b32 %r1557, p, 0xffffffff;
    @!p not.b32 %r1557, %r1557;
}

	// end inline asm
	and.b32  	%r1582, %r1557, %r1554;
	mov.b32 	%r1562, 4;
	// begin inline asm
	{
    .reg .pred p;
    and.b32 %r1560, %r1576, %r1562;    setp.ne.u32 p, %r1560, 0;
    vote.ballot.sync.b32 %r1560, p, 0xffffffff;
    @!p not.b32 %r1560, %r1560;
}

	// end inline asm
	and.b32  	%r1583, %r1560, %r1582;
	mov.b32 	%r1565, 8;
	// begin inline asm
	{
    .reg .pred p;
    and.b32 %r1563, %r1576, %r1565;    setp.ne.u32 p, %r1563, 0;
    vote.ballot.sync.b32 %r1563, p, 0xffffffff;
    @!p not.b32 %r1563, %r1563;
}

	// end inline asm
	and.b32  	%r1584, %r1563, %r1583;
	mov.b32 	%r1568, 16;
	// begin inline asm
	{
    .reg .pred p;
    and.b32 %r1566, %r1576, %r1568;    setp.ne.u32 p, %r1566, 0;
    vote.ballot.sync.b32 %r1566, p, 0xffffffff;
    @!p not.b32 %r1566, %r1566;
}

	// end inline asm
	and.b32  	%r1585, %r1566, %r1584;
	mov.b32 	%r1571, 32;
	// begin inline asm
	{
    .reg .pred p;
    and.b32 %r1569, %r1576, %r1571;    setp.ne.u32 p, %r1569, 0;
    vote.ballot.sync.b32 %r1569, p, 0xffffffff;
    @!p not.b32 %r1569, %r1569;
}

	// end inline asm
	and.b32  	%r1586, %r1569, %r1585;
	mov.b32 	%r1574, 64;
	// begin inline asm
	{
    .reg .pred p;
    and.b32 %r1572, %r1576, %r1574;    setp.ne.u32 p, %r1572, 0;
    vote.ballot.sync.b32 %r1572, p, 0xffffffff;
    @!p not.b32 %r1572, %r1572;
}

	// end inline asm
	and.b32  	%r1587, %r1572, %r1586;
	mov.b32 	%r1577, 128;
	// begin inline asm
	{
    .reg .pred p;
    and.b32 %r1575, %r1576, %r1577;    setp.ne.u32 p, %r1575, 0;
    vote.ballot.sync.b32 %r1575, p, 0xffffffff;
    @!p not.b32 %r1575, %r1575;
}

	// end inline asm
	and.b32  	%r1588, %r1575, %r1587;
	clz.b32 	%r1589, %r1588;
	sub.s32 	%r339, 31, %r1589;
	and.b32  	%r1590, %r1203, %r1588;
	popc.b32 	%r340, %r1590;
	setp.ne.s32 	%p210, %r644, %r339;
	mov.b32 	%r3169, 0;
	@%p210 bra 	$L__BB10_247;
	shl.b32 	%r1591, %r1576, 2;
	add.s32 	%r1592, %r108, %r1591;
	atom.shared.add.u32 	%r3169, [%r1592], %r340;
$L__BB10_247:
	shfl.sync.idx.b32	%r1618|%p211, %r3169, %r339, 31, -1;
	add.s32 	%r343, %r340, %r1618;
	setp.eq.s32 	%p212, %r3149, 2147483647;
	selp.b32 	%r1619, -2147483648, %r3149, %p212;
	shr.u32 	%r1620, %r1619, %r642;
	and.b32  	%r1615, %r1620, %r107;
	mov.b32 	%r1595, 1;
	// begin inline asm
	{
    .reg .pred p;
    and.b32 %r1593, %r1615, %r1595;    setp.ne.u32 p, %r1593, 0;
    vote.ballot.sync.b32 %r1593, p, 0xffffffff;
    @!p not.b32 %r1593, %r1593;
}

	// end inline asm
	mov.b32 	%r1598, 2;
	// begin inline asm
	{
    .reg .pred p;
    and.b32 %r1596, %r1615, %r1598;    setp.ne.u32 p, %r1596, 0;
    vote.ballot.sync.b32 %r1596, p, 0xffffffff;
    @!p not.b32 %r1596, %r1596;
}

	// end inline asm
	and.b32  	%r1621, %r1596, %r1593;
	mov.b32 	%r1601, 4;
	// begin inline asm
	{
    .reg .pred p;
    and.b32 %r1599, %r1615, %r1601;    setp.ne.u32 p, %r1599, 0;
    vote.ballot.sync.b32 %r1599, p, 0xffffffff;
    @!p not.b32 %r1599, %r1599;
}

	// end inline asm
	and.b32  	%r1622, %r1599, %r1621;
	mov.b32 	%r1604, 8;
	// begin inline asm
	{
    .reg .pred p;
    and.b32 %r1602, %r1615, %r1604;    setp.ne.u32 p, %r1602, 0;
    vote.ballot.sync.b32 %r1602, p, 0xffffffff;
    @!p not.b32 %r1602, %r1602;
}

	// end inline asm
	and.b32  	%r1623, %r1602, %r1622;
	mov.b32 	%r1607, 16;
	// begin inline asm
	{
    .reg .pred p;
    and.b32 %r1605, %r1615, %r1607;    setp.ne.u32 p, %r1605, 0;
    vote.ballot.sync.b32 %r1605, p, 0xffffffff;
    @!p not.b32 %r1605, %r1605;
}

	// end inline asm
	and.b32  	%r1624, %r1605, %r1623;
	mov.b32 	%r1610, 32;
	// begin inline asm
	{
    .reg .pred p;
    and.b32 %r1608, %r1615, %r1610;    setp.ne.u32 p, %r1608, 0;
    vote.ballot.sync.b32 %r1608, p, 0xffffffff;
    @!p not.b32 %r1608, %r1608;
}

	// end inline asm
	and.b32  	%r1625, %r1608, %r1624;
	mov.b32 	%r1613, 64;
	// begin inline asm
	{
    .reg .pred p;
    and.b32 %r1611, %r1615, %r1613;    setp.ne.u32 p, %r1611, 0;
    vote.ballot.sync.b32 %r1611, p, 0xffffffff;
    @!p not.b32 %r1611, %r1611;
}

	// end inline asm
	and.b32  	%r1626, %r1611, %r1625;
	mov.b32 	%r1616, 128;
	// begin inline asm
	{
    .reg .pred p;
    and.b32 %r1614, %r1615, %r1616;    setp.ne.u32 p, %r1614, 0;
    vote.ballot.sync.b32 %r1614, p, 0xffffffff;
    @!p not.b32 %r1614, %r1614;
}

	// end inline asm
	and.b32  	%r1627, %r1614, %r1626;
	clz.b32 	%r1628, %r1627;
	sub.s32 	%r345, 31, %r1628;
	and.b32  	%r1629, %r1203, %r1627;
	popc.b32 	%r346, %r1629;
	setp.ne.s32 	%p213, %r644, %r345;
	mov.b32 	%r3170, 0;
	@%p213 bra 	$L__BB10_249;
	shl.b32 	%r1630, %r1615, 2;
	add.s32 	%r1631, %r108, %r1630;
	atom.shared.add.u32 	%r3170, [%r1631], %r346;
$L__BB10_249:
	shfl.sync.idx.b32	%r1657|%p214, %r3170, %r345, 31, -1;
	add.s32 	%r349, %r346, %r1657;
	setp.eq.s32 	%p215, %r3148, 2147483647;
	selp.b32 	%r1658, -2147483648, %r3148, %p215;
	shr.u32 	%r1659, %r1658, %r642;
	and.b32  	%r1654, %r1659, %r107;
	mov.b32 	%r1634, 1;
	// begin inline asm
	{
    .reg .pred p;
    and.b32 %r1632, %r1654, %r1634;    setp.ne.u32 p, %r1632, 0;
    vote.ballot.sync.b32 %r1632, p, 0xffffffff;
    @!p not.b32 %r1632, %r1632;
}

	// end inline asm
	mov.b32 	%r1637, 2;
	// begin inline asm
	{
    .reg .pred p;
    and.b32 %r1635, %r1654, %r1637;    setp.ne.u32 p, %r1635, 0;
    vote.ballot.sync.b32 %r1635, p, 0xffffffff;
    @!p not.b32 %r1635, %r1635;
}

	// end inline asm
	and.b32  	%r1660, %r1635, %r1632;
	mov.b32 	%r1640, 4;
	// begin inline asm
	{
    .reg .pred p;
    and.b32 %r1638, %r1654, %r1640;    setp.ne.u32 p, %r1638, 0;
    vote.ballot.sync.b32 %r1638, p, 0xffffffff;
    @!p not.b32 %r1638, %r1638;
}

	// end inline asm
	and.b32  	%r1661, %r1638, %r1660;
	mov.b32 	%r1643, 8;
	// begin inline asm
	{
    .reg .pred p;
    and.b32 %r1641, %r1654, %r1643;    setp.ne.u32 p, %r1641, 0;
    vote.ballot.sync.b32 %r1641, p, 0xffffffff;
    @!p not.b32 %r1641, %r1641;
}

	// end inline asm
	and.b32  	%r1662, %r1641, %r1661;
	mov.b32 	%r1646, 16;
	// begin inline asm
	{
    .reg .pred p;
    and.b32 %r1644, %r1654, %r1646;    setp.ne.u32 p, %r1644, 0;
    vote.ballot.sync.b32 %r1644, p, 0xffffffff;
    @!p not.b32 %r1644, %r1644;
}

	// end inline asm
	and.b32  	%r1663, %r1644, %r1662;
	mov.b32 	%r1649, 32;
	// begin inline asm
	{
    .reg .pred p;
    and.b32 %r1647, %r1654, %r1649;    setp.ne.u32 p, %r1647, 0;
    vote.ballot.sync.b32 %r1647, p, 0xffffffff;
    @!p not.b32 %r1647, %r1647;
}

	// end inline asm
	and.b32  	%r1664, %r1647, %r1663;
	mov.b32 	%r1652, 64;
	// begin inline asm
	{
    .reg .pred p;
    and.b32 %r1650, %r1654, %r1652;    setp.ne.u32 p, %r1650, 0;
    vote.ballot.sync.b32 %r1650, p, 0xffffffff;
    @!p not.b32 %r1650, %r1650;
}

	// end inline asm
	and.b32  	%r1665, %r1650, %r1664;
	mov.b32 	%r1655, 128;
	// begin inline asm
	{
    .reg .pred p;
    and.b32 %r1653, %r1654, %r1655;    setp.ne.u32 p, %r1653, 0;
    vote.ballot.sync.b32 %r1653, p, 0xffffffff;
    @!p not.b32 %r1653, %r1653;
}

	// end inline asm
	and.b32  	%r1666, %r1653, %r1665;
	clz.b32 	%r1667, %r1666;
	sub.s32 	%r351, 31, %r1667;
	and.b32  	%r1668, %r1203, %r1666;
	popc.b32 	%r352, %r1668;
	setp.ne.s32 	%p216, %r644, %r351;
	mov.b32 	%r3171, 0;
	@%p216 bra 	$L__BB10_251;
	shl.b32 	%r1669, %r1654, 2;
	add.s32 	%r1670, %r108, %r1669;
	atom.shared.add.u32 	%r3171, [%r1670], %r352;
$L__BB10_251:
	shfl.sync.idx.b32	%r1696|%p217, %r3171, %r351, 31, -1;
	add.s32 	%r355, %r352, %r1696;
	setp.eq.s32 	%p218, %r3147, 2147483647;
	selp.b32 	%r1697, -2147483648, %r3147, %p218;
	shr.u32 	%r1698, %r1697, %r642;
	and.b32  	%r1693, %r1698, %r107;
	mov.b32 	%r1673, 1;
	// begin inline asm
	{
    .reg .pred p;
    and.b32 %r1671, %r1693, %r1673;    setp.ne.u32 p, %r1671, 0;
    vote.ballot.sync.b32 %r1671, p, 0xffffffff;
    @!p not.b32 %r1671, %r1671;
}

	// end inline asm
	mov.b32 	%r1676, 2;
	// begin inline asm
	{
    .reg .pred p;
    and.b32 %r1674, %r1693, %r1676;    setp.ne.u32 p, %r1674, 0;
    vote.ballot.sync.b32 %r1674, p, 0xffffffff;
    @!p not.b32 %r1674, %r1674;
}

	// end inline asm
	and.b32  	%r1699, %r1674, %r1671;
	mov.b32 	%r1679, 4;
	// begin inline asm
	{
    .reg .pred p;
    and.b32 %r1677, %r1693, %r1679;    setp.ne.u32 p, %r1677, 0;
    vote.ballot.sync.b32 %r1677, p, 0xffffffff;
    @!p not.b32 %r1677, %r1677;
}

	// end inline asm
	and.b32  	%r1700, %r1677, %r1699;
	mov.b32 	%r1682, 8;
	// begin inline asm
	{
    .reg .pred p;
    and.b32 %r1680, %r1693, %r1682;    setp.ne.u32 p, %r1680, 0;
    vote.ballot.sync.b32 %r1680, p, 0xffffffff;
    @!p not.b32 %r1680, %r1680;
}

	// end inline asm
	and.b32  	%r1701, %r1680, %r1700;
	mov.b32 	%r1685, 16;
	// begin inline asm
	{
    .reg .pred p;
    and.b32 %r1683, %r1693, %r1685;    setp.ne.u32 p, %r1683, 0;
    vote.ballot.sync.b32 %r1683, p, 0xffffffff;
    @!p not.b32 %r1683, %r1683;
}

	// end inline asm
	and.b32  	%r1702, %r1683, %r1701;
	mov.b32 	%r1688, 32;
	// begin inline asm
	{
    .reg .pred p;
    and.b32 %r1686, %r1693, %r1688;    setp.ne.u32 p, %r1686, 0;
    vote.ballot.sync.b32 %r1686, p, 0xffffffff;
    @!p not.b32 %r1686, %r1686;
}

	// end inline asm
	and.b32  	%r1703, %r1686, %r1702;
	mov.b32 	%r1691, 64;
	// begin inline asm
	{
    .reg .pred p;
    and.b32 %r1689, %r1693, %r1691;    setp.ne.u32 p, %r1689, 0;
    vote.ballot.sync.b32 %r1689, p, 0xffffffff;
    @!p not.b32 %r1689, %r1689;
}

	// end inline asm
	and.b32  	%r1704, %r1689, %r1703;
	mov.b32 	%r1694, 128;
	// begin inline asm
	{
    .reg .pred p;
    and.b32 %r1692, %r1693, %r1694;    setp.ne.u32 p, %r1692, 0;
    vote.ballot.sync.b32 %r1692, p, 0xffffffff;
    @!p not.b32 %r1692, %r1692;
}

	// end inline asm
	and.b32  	%r1705, %r1692, %r1704;
	clz.b32 	%r1706, %r1705;
	sub.s32 	%r357, 31, %r1706;
	and.b32  	%r1707, %r1203, %r1705;
	popc.b32 	%r358, %r1707;
	setp.ne.s32 	%p219, %r644, %r357;
	mov.b32 	%r3172, 0;
	@%p219 bra 	$L__BB10_253;
	shl.b32 	%r1708, %r1693, 2;
	add.s32 	%r1709, %r108, %r1708;
	atom.shared.add.u32 	%r3172, [%r1709], %r358;
$L__BB10_253:
	shfl.sync.idx.b32	%r1735|%p220, %r3172, %r357, 31, -1;
	add.s32 	%r361, %r358, %r1735;
	setp.eq.s32 	%p221, %r3146, 2147483647;
	selp.b32 	%r1736, -2147483648, %r3146, %p221;
	shr.u32 	%r1737, %r1736, %r642;
	and.b32  	%r1732, %r1737, %r107;
	mov.b32 	%r1712, 1;
	// begin inline asm
	{
    .reg .pred p;
    and.b32 %r1710, %r1732, %r1712;    setp.ne.u32 p, %r1710, 0;
    vote.ballot.sync.b32 %r1710, p, 0xffffffff;
    @!p not.b32 %r1710, %r1710;
}

	// end inline asm
	mov.b32 	%r1715, 2;
	// begin inline asm
	{
    .reg .pred p;
    and.b32 %r1713, %r1732, %r1715;    setp.ne.u32 p, %r1713, 0;
    vote.ballot.sync.b32 %r1713, p, 0xffffffff;
    @!p not.b32 %r1713, %r1713;
}

	// end inline asm
	and.b32  	%r1738, %r1713, %r1710;
	mov.b32 	%r1718, 4;
	// begin inline asm
	{
    .reg .pred p;
    and.b32 %r1716, %r1732, %r1718;    setp.ne.u32 p, %r1716, 0;
    vote.ballot.sync.b32 %r1716, p, 0xffffffff;
    @!p not.b32 %r1716, %r1716;
}

	// end inline asm
	and.b32  	%r1739, %r1716, %r1738;
	mov.b32 	%r1721, 8;
	// begin inline asm
	{
    .reg .pred p;
    and.b32 %r1719, %r1732, %r1721;    setp.ne.u32 p, %r1719, 0;
    vote.ballot.sync.b32 %r1719, p, 0xffffffff;
    @!p not.b32 %r1719, %r1719;
}

	// end inline asm
	and.b32  	%r1740, %r1719, %r1739;
	mov.b32 	%r1724, 16;
	// begin inline asm
	{
    .reg .pred p;
    and.b32 %r1722, %r1732, %r1724;    setp.ne.u32 p, %r1722, 0;
    vote.ballot.sync.b32 %r1722, p, 0xffffffff;
    @!p not.b32 %r1722, %r1722;
}

	// end inline asm
	and.b32  	%r1741, %r1722, %r1740;
	mov.b32 	%r1727, 32;
	// begin inline asm
	{
    .reg .pred p;
    and.b32 %r1725, %r1732, %r1727;    setp.ne.u32 p, %r1725, 0;
    vote.ballot.sync.b32 %r1725, p, 0xffffffff;
    @!p not.b32 %r1725, %r1725;
}

	// end inline asm
	and.b32  	%r1742, %r1725, %r1741;
	mov.b32 	%r1730, 64;
	// begin inline asm
	{
    .reg .pred p;
    and.b32 %r1728, %r1732, %r1730;    setp.ne.u32 p, %r1728, 0;
    vote.ballot.sync.b32 %r1728, p, 0xffffffff;
    @!p not.b32 %r1728, %r1728;
}

	// end inline asm
	and.b32  	%r1743, %r1728, %r1742;
	mov.b32 	%r1733, 128;
	// begin inline asm
	{
    .reg .pred p;
    and.b32 %r1731, %r1732, %r1733;    setp.ne.u32 p, %r1731, 0;
    vote.ballot.sync.b32 %r1731, p, 0xffffffff;
    @!p not.b32 %r1731, %r1731;
}

	// end inline asm
	and.b32  	%r1744, %r1731, %r1743;
	clz.b32 	%r1745, %r1744;
	sub.s32 	%r363, 31, %r1745;
	and.b32  	%r1746, %r1203, %r1744;
	popc.b32 	%r364, %r1746;
	setp.ne.s32 	%p222, %r644, %r363;
	mov.b32 	%r3173, 0;
	@%p222 bra 	$L__BB10_255;
	shl.b32 	%r1747, %r1732, 2;
	add.s32 	%r1748, %r108, %r1747;
	atom.shared.add.u32 	%r3173, [%r1748], %r364;
$L__BB10_255:
	shfl.sync.idx.b32	%r1774|%p223, %r3173, %r363, 31, -1;
	add.s32 	%r367, %r364, %r1774;
	setp.eq.s32 	%p224, %r3145, 2147483647;
	selp.b32 	%r1775, -2147483648, %r3145, %p224;
	shr.u32 	%r1776, %r1775, %r642;
	and.b32  	%r1771, %r1776, %r107;
	mov.b32 	%r1751, 1;
	// begin inline asm
	{
    .reg .pred p;
    and.b32 %r1749, %r1771, %r1751;    setp.ne.u32 p, %r1749, 0;
    vote.ballot.sync.b32 %r1749, p, 0xffffffff;
    @!p not.b32 %r1749, %r1749;
}

	// end inline asm
	mov.b32 	%r1754, 2;
	// begin inline asm
	{
    .reg .pred p;
    and.b32 %r1752, %r1771, %r1754;    setp.ne.u32 p, %r1752, 0;
    vote.ballot.sync.b32 %r1752, p, 0xffffffff;
    @!p not.b32 %r1752, %r1752;
}

	// end inline asm
	and.b32  	%r1777, %r1752, %r1749;
	mov.b32 	%r1757, 4;
	// begin inline asm
	{
    .reg .pred p;
    and.b32 %r1755, %r1771, %r1757;    setp.ne.u32 p, %r1755, 0;
    vote.ballot.sync.b32 %r1755, p, 0xffffffff;
    @!p not.b32 %r1755, %r1755;
}

	// end inline asm
	and.b32  	%r1778, %r1755, %r1777;
	mov.b32 	%r1760, 8;
	// begin inline asm
	{
    .reg .pred p;
    and.b32 %r1758, %r1771, %r1760;    setp.ne.u32 p, %r1758, 0;
    vote.ballot.sync.b32 %r1758, p, 0xffffffff;
    @!p not.b32 %r1758, %r1758;
}

	// end inline asm
	and.b32  	%r1779, %r1758, %r1778;
	mov.b32 	%r1763, 16;
	// begin inline asm
	{
    .reg .pred p;
    and.b32 %r1761, %r1771, %r1763;    setp.ne.u32 p, %r1761, 0;
    vote.ballot.sync.b32 %r1761, p, 0xffffffff;
    @!p not.b32 %r1761, %r1761;
}

	// end inline asm
	and.b32  	%r1780, %r1761, %r1779;
	mov.b32 	%r1766, 32;
	// begin inline asm
	{
    .reg .pred p;
    and.b32 %r1764, %r1771, %r1766;    setp.ne.u32 p, %r1764, 0;
    vote.ballot.sync.b32 %r1764, p, 0xffffffff;
    @!p not.b32 %r1764, %r1764;
}

	// end inline asm
	and.b32  	%r1781, %r1764, %r1780;
	mov.b32 	%r1769, 64;
	// begin inline asm
	{
    .reg .pred p;
    and.b32 %r1767, %r1771, %r1769;    setp.ne.u32 p, %r1767, 0;
    vote.ballot.sync.b32 %r1767, p, 0xffffffff;
    @!p not.b32 %r1767, %r1767;
}

	// end inline asm
	and.b32  	%r1782, %r1767, %r1781;
	mov.b32 	%r1772, 128;
	// begin inline asm
	{
    .reg .pred p;
    and.b32 %r1770, %r1771, %r1772;    setp.ne.u32 p, %r1770, 0;
    vote.ballot.sync.b32 %r1770, p, 0xffffffff;
    @!p not.b32 %r1770, %r1770;
}

	// end inline asm
	and.b32  	%r1783, %r1770, %r1782;
	clz.b32 	%r1784, %r1783;
	sub.s32 	%r369, 31, %r1784;
	and.b32  	%r1785, %r1203, %r1783;
	popc.b32 	%r370, %r1785;
	setp.ne.s32 	%p225, %r644, %r369;
	mov.b32 	%r3174, 0;
	@%p225 bra 	$L__BB10_257;
	shl.b32 	%r1786, %r1771, 2;
	add.s32 	%r1787, %r108, %r1786;
	atom.shared.add.u32 	%r3174, [%r1787], %r370;
$L__BB10_257:
	shfl.sync.idx.b32	%r1813|%p226, %r3174, %r369, 31, -1;
	add.s32 	%r373, %r370, %r1813;
	setp.eq.s32 	%p227, %r3144, 2147483647;
	selp.b32 	%r1814, -2147483648, %r3144, %p227;
	shr.u32 	%r1815, %r1814, %r642;
	and.b32  	%r1810, %r1815, %r107;
	mov.b32 	%r1790, 1;
	// begin inline asm
	{
    .reg .pred p;
    and.b32 %r1788, %r1810, %r1790;    setp.ne.u32 p, %r1788, 0;
    vote.ballot.sync.b32 %r1788, p, 0xffffffff;
    @!p not.b32 %r1788, %r1788;
}

	// end inline asm
	mov.b32 	%r1793, 2;
	// begin inline asm
	{
    .reg .pred p;
    and.b32 %r1791, %r1810, %r1793;    setp.ne.u32 p, %r1791, 0;
    vote.ballot.sync.b32 %r1791, p, 0xffffffff;
    @!p not.b32 %r1791, %r1791;
}

	// end inline asm
	and.b32  	%r1816, %r1791, %r1788;
	mov.b32 	%r1796, 4;
	// begin inline asm
	{
    .reg .pred p;
    and.b32 %r1794, %r1810, %r1796;    setp.ne.u32 p, %r1794, 0;
    vote.ballot.sync.b32 %r1794, p, 0xffffffff;
    @!p not.b32 %r1794, %r1794;
}

	// end inline asm
	and.b32  	%r1817, %r1794, %r1816;
	mov.b32 	%r1799, 8;
	// begin inline asm
	{
    .reg .pred p;
    and.b32 %r1797, %r1810, %r1799;    setp.ne.u32 p, %r1797, 0;
    vote.ballot.sync.b32 %r1797, p, 0xffffffff;
    @!p not.b32 %r1797, %r1797;
}

	// end inline asm
	and.b32  	%r1818, %r1797, %r1817;
	mov.b32 	%r1802, 16;
	// begin inline asm
	{
    .reg .pred p;
    and.b32 %r1800, %r1810, %r1802;    setp.ne.u32 p, %r1800, 0;
    vote.ballot.sync.b32 %r1800, p, 0xffffffff;
    @!p not.b32 %r1800, %r1800;
}

	// end inline asm
	and.b32  	%r1819, %r1800, %r1818;
	mov.b32 	%r1805, 32;
	// begin inline asm
	{
    .reg .pred p;
    and.b32 %r1803, %r1810, %r1805;    setp.ne.u32 p, %r1803, 0;
    vote.ballot.sync.b32 %r1803, p, 0xffffffff;
    @!p not.b32 %r1803, %r1803;
}

	// end inline asm
	and.b32  	%r1820, %r1803, %r1819;
	mov.b32 	%r1808, 64;
	// begin inline asm
	{
    .reg .pred p;
    and.b32 %r1806, %r1810, %r1808;    setp.ne.u32 p, %r1806, 0;
    vote.ballot.sync.b32 %r1806, p, 0xffffffff;
    @!p not.b32 %r1806, %r1806;
}

	// end inline asm
	and.b32  	%r1821, %r1806, %r1820;
	mov.b32 	%r1811, 128;
	// begin inline asm
	{
    .reg .pred p;
    and.b32 %r1809, %r1810, %r1811;    setp.ne.u32 p, %r1809, 0;
    vote.ballot.sync.b32 %r1809, p, 0xffffffff;
    @!p not.b32 %r1809, %r1809;
}

	// end inline asm
	and.b32  	%r1822, %r1809, %r1821;
	clz.b32 	%r1823, %r1822;
	sub.s32 	%r375, 31, %r1823;
	and.b32  	%r1824, %r1203, %r1822;
	popc.b32 	%r376, %r1824;
	setp.ne.s32 	%p228, %r644, %r375;
	mov.b32 	%r3175, 0;
	@%p228 bra 	$L__BB10_259;
	shl.b32 	%r1825, %r1810, 2;
	add.s32 	%r1826, %r108, %r1825;
	atom.shared.add.u32 	%r3175, [%r1826], %r376;
$L__BB10_259:
	shfl.sync.idx.b32	%r1852|%p229, %r3175, %r375, 31, -1;
	add.s32 	%r379, %r376, %r1852;
	setp.eq.s32 	%p230, %r3143, 2147483647;
	selp.b32 	%r1853, -2147483648, %r3143, %p230;
	shr.u32 	%r1854, %r1853, %r642;
	and.b32  	%r1849, %r1854, %r107;
	mov.b32 	%r1829, 1;
	// begin inline asm
	{
    .reg .pred p;
    and.b32 %r1827, %r1849, %r1829;    setp.ne.u32 p, %r1827, 0;
    vote.ballot.sync.b32 %r1827, p, 0xffffffff;
    @!p not.b32 %r1827, %r1827;
}

	// end inline asm
	mov.b32 	%r1832, 2;
	// begin inline asm
	{
    .reg .pred p;
    and.b32 %r1830, %r1849, %r1832;    setp.ne.u32 p, %r1830, 0;
    vote.ballot.sync.b32 %r1830, p, 0xffffffff;
    @!p not.b32 %r1830, %r1830;
}

	// end inline asm
	and.b32  	%r1855, %r1830, %r1827;
	mov.b32 	%r1835, 4;
	// begin inline asm
	{
    .reg .pred p;
    and.b32 %r1833, %r1849, %r1835;    setp.ne.u32 p, %r1833, 0;
    vote.ballot.sync.b32 %r1833, p, 0xffffffff;
    @!p not.b32 %r1833, %r1833;
}

	// end inline asm
	and.b32  	%r1856, %r1833, %r1855;
	mov.b32 	%r1838, 8;
	// begin inline asm
	{
    .reg .pred p;
    and.b32 %r1836, %r1849, %r1838;    setp.ne.u32 p, %r1836, 0;
    vote.ballot.sync.b32 %r1836, p, 0xffffffff;
    @!p not.b32 %r1836, %r1836;
}

	// end inline asm
	and.b32  	%r1857, %r1836, %r1856;
	mov.b32 	%r1841, 16;
	// begin inline asm
	{
    .reg .pred p;
    and.b32 %r1839, %r1849, %r1841;    setp.ne.u32 p, %r1839, 0;
    vote.ballot.sync.b32 %r1839, p, 0xffffffff;
    @!p not.b32 %r1839, %r1839;
}

	// end inline asm
	and.b32  	%r1858, %r1839, %r1857;
	mov.b32 	%r1844, 32;
	// begin inline asm
	{
    .reg .pred p;
    and.b32 %r1842, %r1849, %r1844;    setp.ne.u32 p, %r1842, 0;
    vote.ballot.sync.b32 %r1842, p, 0xffffffff;
    @!p not.b32 %r1842, %r1842;
}

	// end inline asm
	and.b32  	%r1859, %r1842, %r1858;
	mov.b32 	%r1847, 64;
	// begin inline asm
	{
    .reg .pred p;
    and.b32 %r1845, %r1849, %r1847;    setp.ne.u32 p, %r1845, 0;
    vote.ballot.sync.b32 %r1845, p, 0xffffffff;
    @!p not.b32 %r1845, %r1845;
}

	// end inline asm
	and.b32  	%r1860, %r1845, %r1859;
	mov.b32 	%r1850, 128;
	// begin inline asm
	{
    .reg .pred p;
    and.b32 %r1848, %r1849, %r1850;    setp.ne.u32 p, %r1848, 0;
    vote.ballot.sync.b32 %r1848, p, 0xffffffff;
    @!p not.b32 %r1848, %r1848;
}

	// end inline asm
	and.b32  	%r1861, %r1848, %r1860;
	clz.b32 	%r1862, %r1861;
	sub.s32 	%r381, 31, %r1862;
	and.b32  	%r1863, %r1203, %r1861;
	popc.b32 	%r382, %r1863;
	setp.ne.s32 	%p231, %r644, %r381;
	mov.b32 	%r3176, 0;
	@%p231 bra 	$L__BB10_261;
	shl.b32 	%r1864, %r1849, 2;
	add.s32 	%r1865, %r108, %r1864;
	atom.shared.add.u32 	%r3176, [%r1865], %r382;
$L__BB10_261:
	shfl.sync.idx.b32	%r1891|%p232, %r3176, %r381, 31, -1;
	add.s32 	%r385, %r382, %r1891;
	setp.eq.s32 	%p233, %r3142, 2147483647;
	selp.b32 	%r1892, -2147483648, %r3142, %p233;
	shr.u32 	%r1893, %r1892, %r642;
	and.b32  	%r1888, %r1893, %r107;
	mov.b32 	%r1868, 1;
	// begin inline asm
	{
    .reg .pred p;
    and.b32 %r1866, %r1888, %r1868;    setp.ne.u32 p, %r1866, 0;
    vote.ballot.sync.b32 %r1866, p, 0xffffffff;
    @!p not.b32 %r1866, %r1866;
}

	// end inline asm
	mov.b32 	%r1871, 2;
	// begin inline asm
	{
    .reg .pred p;
    and.b32 %r1869, %r1888, %r1871;    setp.ne.u32 p, %r1869, 0;
    vote.ballot.sync.b32 %r1869, p, 0xffffffff;
    @!p not.b32 %r1869, %r1869;
}

	// end inline asm
	and.b32  	%r1894, %r1869, %r1866;
	mov.b32 	%r1874, 4;
	// begin inline asm
	{
    .reg .pred p;
    and.b32 %r1872, %r1888, %r1874;    setp.ne.u32 p, %r1872, 0;
    vote.ballot.sync.b32 %r1872, p, 0xffffffff;
    @!p not.b32 %r1872, %r1872;
}

	// end inline asm
	and.b32  	%r1895, %r1872, %r1894;
	mov.b32 	%r1877, 8;
	// begin inline asm
	{
    .reg .pred p;
    and.b32 %r1875, %r1888, %r1877;    setp.ne.u32 p, %r1875, 0;
    vote.ballot.sync.b32 %r1875, p, 0xffffffff;
    @!p not.b32 %r1875, %r1875;
}

	// end inline asm
	and.b32  	%r1896, %r1875, %r1895;
	mov.b32 	%r1880, 16;
	// begin inline asm
	{
    .reg .pred p;
    and.b32 %r1878, %r1888, %r1880;    setp.ne.u32 p, %r1878, 0;
    vote.ballot.sync.b32 %r1878, p, 0xffffffff;
    @!p not.b32 %r1878, %r1878;
}

	// end inline asm
	and.b32  	%r1897, %r1878, %r1896;
	mov.b32 	%r1883, 32;
	// begin inline asm
	{
    .reg .pred p;
    and.b32 %r1881, %r1888, %r1883;    setp.ne.u32 p, %r1881, 0;
    vote.ballot.sync.b32 %r1881, p, 0xffffffff;
    @!p not.b32 %r1881, %r1881;
}

	// end inline asm
	and.b32  	%r1898, %r1881, %r1897;
	mov.b32 	%r1886, 64;
	// begin inline asm
	{
    .reg .pred p;
    and.b32 %r1884, %r1888, %r1886;    setp.ne.u32 p, %r1884, 0;
    vote.ballot.sync.b32 %r1884, p, 0xffffffff;
    @!p not.b32 %r1884, %r1884;
}

	// end inline asm
	and.b32  	%r1899, %r1884, %r1898;
	mov.b32 	%r1889, 128;
	// begin inline asm
	{
    .reg .pred p;
    and.b32 %r1887, %r1888, %r1889;    setp.ne.u32 p, %r1887, 0;
    vote.ballot.sync.b32 %r1887, p, 0xffffffff;
    @!p not.b32 %r1887, %r1887;
}

	// end inline asm
	and.b32  	%r1900, %r1887, %r1899;
	clz.b32 	%r1901, %r1900;
	sub.s32 	%r387, 31, %r1901;
	and.b32  	%r1902, %r1203, %r1900;
	popc.b32 	%r388, %r1902;
	setp.ne.s32 	%p234, %r644, %r387;
	mov.b32 	%r3177, 0;
	@%p234 bra 	$L__BB10_263;
	shl.b32 	%r1903, %r1888, 2;
	add.s32 	%r1904, %r108, %r1903;
	atom.shared.add.u32 	%r3177, [%r1904], %r388;
$L__BB10_263:
	shfl.sync.idx.b32	%r1930|%p235, %r3177, %r387, 31, -1;
	add.s32 	%r391, %r388, %r1930;
	setp.eq.s32 	%p236, %r3141, 2147483647;
	selp.b32 	%r1931, -2147483648, %r3141, %p236;
	shr.u32 	%r1932, %r1931, %r642;
	and.b32  	%r1927, %r1932, %r107;
	mov.b32 	%r1907, 1;
	// begin inline asm
	{
    .reg .pred p;
    and.b32 %r1905, %r1927, %r1907;    setp.ne.u32 p, %r1905, 0;
    vote.ballot.sync.b32 %r1905, p, 0xffffffff;
    @!p not.b32 %r1905, %r1905;
}

	// end inline asm
	mov.b32 	%r1910, 2;
	// begin inline asm
	{
    .reg .pred p;
    and.b32 %r1908, %r1927, %r1910;    setp.ne.u32 p, %r1908, 0;
    vote.ballot.sync.b32 %r1908, p, 0xffffffff;
    @!p not.b32 %r1908, %r1908;
}

	// end inline asm
	and.b32  	%r1933, %r1908, %r1905;
	mov.b32 	%r1913, 4;
	// begin inline asm
	{
    .reg .pred p;
    and.b32 %r1911, %r1927, %r1913;    setp.ne.u32 p, %r1911, 0;
    vote.ballot.sync.b32 %r1911, p, 0xffffffff;
    @!p not.b32 %r1911, %r1911;
}

	// end inline asm
	and.b32  	%r1934, %r1911, %r1933;
	mov.b32 	%r1916, 8;
	// begin inline asm
	{
    .reg .pred p;
    and.b32 %r1914, %r1927, %r1916;    setp.ne.u32 p, %r1914, 0;
    vote.ballot.sync.b32 %r1914, p, 0xffffffff;
    @!p not.b32 %r1914, %r1914;
}

	// end inline asm
	and.b32  	%r1935, %r1914, %r1934;
	mov.b32 	%r1919, 16;
	// begin inline asm
	{
    .reg .pred p;
    and.b32 %r1917, %r1927, %r1919;    setp.ne.u32 p, %r1917, 0;
    vote.ballot.sync.b32 %r1917, p, 0xffffffff;
    @!p not.b32 %r1917, %r1917;
}

	// end inline asm
	and.b32  	%r1936, %r1917, %r1935;
	mov.b32 	%r1922, 32;
	// begin inline asm
	{
    .reg .pred p;
    and.b32 %r1920, %r1927, %r1922;    setp.ne.u32 p, %r1920, 0;
    vote.ballot.sync.b32 %r1920, p, 0xffffffff;
    @!p not.b32 %r1920, %r1920;
}

	// end inline asm
	and.b32  	%r1937, %r1920, %r1936;
	mov.b32 	%r1925, 64;
	// begin inline asm
	{
    .reg .pred p;
    and.b32 %r1923, %r1927, %r1925;    setp.ne.u32 p, %r1923, 0;
    vote.ballot.sync.b32 %r1923, p, 0xffffffff;
    @!p not.b32 %r1923, %r1923;
}

	// end inline asm
	and.b32  	%r1938, %r1923, %r1937;
	mov.b32 	%r1928, 128;
	// begin inline asm
	{
    .reg .pred p;
    and.b32 %r1926, %r1927, %r1928;    setp.ne.u32 p, %r1926, 0;
    vote.ballot.sync.b32 %r1926, p, 0xffffffff;
    @!p not.b32 %r1926, %r1926;
}

	// end inline asm
	and.b32  	%r1939, %r1926, %r1938;
	clz.b32 	%r1940, %r1939;
	sub.s32 	%r393, 31, %r1940;
	and.b32  	%r1941, %r1203, %r1939;
	popc.b32 	%r394, %r1941;
	setp.ne.s32 	%p237, %r644, %r393;
	mov.b32 	%r3178, 0;
	@%p237 bra 	$L__BB10_265;
	shl.b32 	%r1942, %r1927, 2;
	add.s32 	%r1943, %r108, %r1942;
	atom.shared.add.u32 	%r3178, [%r1943], %r394;
$L__BB10_265:
	shfl.sync.idx.b32	%r1969|%p238, %r3178, %r393, 31, -1;
	add.s32 	%r397, %r394, %r1969;
	setp.eq.s32 	%p239, %r3140, 2147483647;
	selp.b32 	%r1970, -2147483648, %r3140, %p239;
	shr.u32 	%r1971, %r1970, %r642;
	and.b32  	%r1966, %r1971, %r107;
	mov.b32 	%r1946, 1;
	// begin inline asm
	{
    .reg .pred p;
    and.b32 %r1944, %r1966, %r1946;    setp.ne.u32 p, %r1944, 0;
    vote.ballot.sync.b32 %r1944, p, 0xffffffff;
    @!p not.b32 %r1944, %r1944;
}

	// end inline asm
	mov.b32 	%r1949, 2;
	// begin inline asm
	{
    .reg .pred p;
    and.b32 %r1947, %r1966, %r1949;    setp.ne.u32 p, %r1947, 0;
    vote.ballot.sync.b32 %r1947, p, 0xffffffff;
    @!p not.b32 %r1947, %r1947;
}

	// end inline asm
	and.b32  	%r1972, %r1947, %r1944;
	mov.b32 	%r1952, 4;
	// begin inline asm
	{
    .reg .pred p;
    and.b32 %r1950, %r1966, %r1952;    setp.ne.u32 p, %r1950, 0;
    vote.ballot.sync.b32 %r1950, p, 0xffffffff;
    @!p not.b32 %r1950, %r1950;
}

	// end inline asm
	and.b32  	%r1973, %r1950, %r1972;
	mov.b32 	%r1955, 8;
	// begin inline asm
	{
    .reg .pred p;
    and.b32 %r1953, %r1966, %r1955;    setp.ne.u32 p, %r1953, 0;
    vote.ballot.sync.b32 %r1953, p, 0xffffffff;
    @!p not.b32 %r1953, %r1953;
}

	// end inline asm
	and.b32  	%r1974, %r1953, %r1973;
	mov.b32 	%r1958, 16;
	// begin inline asm
	{
    .reg .pred p;
    and.b32 %r1956, %r1966, %r1958;    setp.ne.u32 p, %r1956, 0;
    vote.ballot.sync.b32 %r1956, p, 0xffffffff;
    @!p not.b32 %r1956, %r1956;
}

	// end inline asm
	and.b32  	%r1975, %r1956, %r1974;
	mov.b32 	%r1961, 32;
	// begin inline asm
	{
    .reg .pred p;
    and.b32 %r1959, %r1966, %r1961;    setp.ne.u32 p, %r1959, 0;
    vote.ballot.sync.b32 %r1959, p, 0xffffffff;
    @!p not.b32 %r1959, %r1959;
}

	// end inline asm
	and.b32  	%r1976, %r1959, %r1975;
	mov.b32 	%r1964, 64;
	// begin inline asm
	{
    .reg .pred p;
    and.b32 %r1962, %r1966, %r1964;    setp.ne.u32 p, %r1962, 0;
    vote.ballot.sync.b32 %r1962, p, 0xffffffff;
    @!p not.b32 %r1962, %r1962;
}

	// end inline asm
	and.b32  	%r1977, %r1962, %r1976;
	mov.b32 	%r1967, 128;
	// begin inline asm
	{
    .reg .pred p;
    and.b32 %r1965, %r1966, %r1967;    setp.ne.u32 p, %r1965, 0;
    vote.ballot.sync.b32 %r1965, p, 0xffffffff;
    @!p not.b32 %r1965, %r1965;
}

	// end inline asm
	and.b32  	%r1978, %r1965, %r1977;
	clz.b32 	%r1979, %r1978;
	sub.s32 	%r399, 31, %r1979;
	and.b32  	%r1980, %r1203, %r1978;
	popc.b32 	%r400, %r1980;
	setp.ne.s32 	%p240, %r644, %r399;
	mov.b32 	%r3179, 0;
	@%p240 bra 	$L__BB10_267;
	shl.b32 	%r1981, %r1966, 2;
	add.s32 	%r1982, %r108, %r1981;
	atom.shared.add.u32 	%r3179, [%r1982], %r400;
$L__BB10_267:
	shfl.sync.idx.b32	%r2008|%p241, %r3179, %r399, 31, -1;
	add.s32 	%r403, %r400, %r2008;
	setp.eq.s32 	%p242, %r3139, 2147483647;
	selp.b32 	%r2009, -2147483648, %r3139, %p242;
	shr.u32 	%r2010, %r2009, %r642;
	and.b32  	%r2005, %r2010, %r107;
	mov.b32 	%r1985, 1;
	// begin inline asm
	{
    .reg .pred p;
    and.b32 %r1983, %r2005, %r1985;    setp.ne.u32 p, %r1983, 0;
    vote.ballot.sync.b32 %r1983, p, 0xffffffff;
    @!p not.b32 %r1983, %r1983;
}

	// end inline asm
	mov.b32 	%r1988, 2;
	// begin inline asm
	{
    .reg .pred p;
    and.b32 %r1986, %r2005, %r1988;    setp.ne.u32 p, %r1986, 0;
    vote.ballot.sync.b32 %r1986, p, 0xffffffff;
    @!p not.b32 %r1986, %r1986;
}

	// end inline asm
	and.b32  	%r2011, %r1986, %r1983;
	mov.b32 	%r1991, 4;
	// begin inline asm
	{
    .reg .pred p;
    and.b32 %r1989, %r2005, %r1991;    setp.ne.u32 p, %r1989, 0;
    vote.ballot.sync.b32 %r1989, p, 0xffffffff;
    @!p not.b32 %r1989, %r1989;
}

	// end inline asm
	and.b32  	%r2012, %r1989, %r2011;
	mov.b32 	%r1994, 8;
	// begin inline asm
	{
    .reg .pred p;
    and.b32 %r1992, %r2005, %r1994;    setp.ne.u32 p, %r1992, 0;
    vote.ballot.sync.b32 %r1992, p, 0xffffffff;
    @!p not.b32 %r1992, %r1992;
}

	// end inline asm
	and.b32  	%r2013, %r1992, %r2012;
	mov.b32 	%r1997, 16;
	// begin inline asm
	{
    .reg .pred p;
    and.b32 %r1995, %r2005, %r1997;    setp.ne.u32 p, %r1995, 0;
    vote.ballot.sync.b32 %r1995, p, 0xffffffff;
    @!p not.b32 %r1995, %r1995;
}

	// end inline asm
	and.b32  	%r2014, %r1995, %r2013;
	mov.b32 	%r2000, 32;
	// begin inline asm
	{
    .reg .pred p;
    and.b32 %r1998, %r2005, %r2000;    setp.ne.u32 p, %r1998, 0;
    vote.ballot.sync.b32 %r1998, p, 0xffffffff;
    @!p not.b32 %r1998, %r1998;
}

	// end inline asm
	and.b32  	%r2015, %r1998, %r2014;
	mov.b32 	%r2003, 64;
	// begin inline asm
	{
    .reg .pred p;
    and.b32 %r2001, %r2005, %r2003;    setp.ne.u32 p, %r2001, 0;
    vote.ballot.sync.b32 %r2001, p, 0xffffffff;
    @!p not.b32 %r2001, %r2001;
}

	// end inline asm
	and.b32  	%r2016, %r2001, %r2015;
	mov.b32 	%r2006, 128;
	// begin inline asm
	{
    .reg .pred p;
    and.b32 %r2004, %r2005, %r2006;    setp.ne.u32 p, %r2004, 0;
    vote.ballot.sync.b32 %r2004, p, 0xffffffff;
    @!p not.b32 %r2004, %r2004;
}

	// end inline asm
	and.b32  	%r2017, %r2004, %r2016;
	clz.b32 	%r2018, %r2017;
	sub.s32 	%r405, 31, %r2018;
	and.b32  	%r2019, %r1203, %r2017;
	popc.b32 	%r406, %r2019;
	setp.ne.s32 	%p243, %r644, %r405;
	mov.b32 	%r3180, 0;
	@%p243 bra 	$L__BB10_269;
	shl.b32 	%r2020, %r2005, 2;
	add.s32 	%r2021, %r108, %r2020;
	atom.shared.add.u32 	%r3180, [%r2021], %r406;
$L__BB10_269:
	shfl.sync.idx.b32	%r2047|%p244, %r3180, %r405, 31, -1;
	add.s32 	%r409, %r406, %r2047;
	setp.eq.s32 	%p245, %r3138, 2147483647;
	selp.b32 	%r2048, -2147483648, %r3138, %p245;
	shr.u32 	%r2049, %r2048, %r642;
	and.b32  	%r2044, %r2049, %r107;
	mov.b32 	%r2024, 1;
	// begin inline asm
	{
    .reg .pred p;
    and.b32 %r2022, %r2044, %r2024;    setp.ne.u32 p, %r2022, 0;
    vote.ballot.sync.b32 %r2022, p, 0xffffffff;
    @!p not.b32 %r2022, %r2022;
}

	// end inline asm
	mov.b32 	%r2027, 2;
	// begin inline asm
	{
    .reg .pred p;
    and.b32 %r2025, %r2044, %r2027;    setp.ne.u32 p, %r2025, 0;
    vote.ballot.sync.b32 %r2025, p, 0xffffffff;
    @!p not.b32 %r2025, %r2025;
}

	// end inline asm
	and.b32  	%r2050, %r2025, %r2022;
	mov.b32 	%r2030, 4;
	// begin inline asm
	{
    .reg .pred p;
    and.b32 %r2028, %r2044, %r2030;    setp.ne.u32 p, %r2028, 0;
    vote.ballot.sync.b32 %r2028, p, 0xffffffff;
    @!p not.b32 %r2028, %r2028;
}

	// end inline asm
	and.b32  	%r2051, %r2028, %r2050;
	mov.b32 	%r2033, 8;
	// begin inline asm
	{
    .reg .pred p;
    and.b32 %r2031, %r2044, %r2033;    setp.ne.u32 p, %r2031, 0;
    vote.ballot.sync.b32 %r2031, p, 0xffffffff;
    @!p not.b32 %r2031, %r2031;
}

	// end inline asm
	and.b32  	%r2052, %r2031, %r2051;
	mov.b32 	%r2036, 16;
	// begin inline asm
	{
    .reg .pred p;
    and.b32 %r2034, %r2044, %r2036;    setp.ne.u32 p, %r2034, 0;
    vote.ballot.sync.b32 %r2034, p, 0xffffffff;
    @!p not.b32 %r2034, %r2034;
}

	// end inline asm
	and.b32  	%r2053, %r2034, %r2052;
	mov.b32 	%r2039, 32;
	// begin inline asm
	{
    .reg .pred p;
    and.b32 %r2037, %r2044, %r2039;    setp.ne.u32 p, %r2037, 0;
    vote.ballot.sync.b32 %r2037, p, 0xffffffff;
    @!p not.b32 %r2037, %r2037;
}

	// end inline asm
	and.b32  	%r2054, %r2037, %r2053;
	mov.b32 	%r2042, 64;
	// begin inline asm
	{
    .reg .pred p;
    and.b32 %r2040, %r2044, %r2042;    setp.ne.u32 p, %r2040, 0;
    vote.ballot.sync.b32 %r2040, p, 0xffffffff;
    @!p not.b32 %r2040, %r2040;
}

	// end inline asm
	and.b32  	%r2055, %r2040, %r2054;
	mov.b32 	%r2045, 128;
	// begin inline asm
	{
    .reg .pred p;
    and.b32 %r2043, %r2044, %r2045;    setp.ne.u32 p, %r2043, 0;
    vote.ballot.sync.b32 %r2043, p, 0xffffffff;
    @!p not.b32 %r2043, %r2043;
}

	// end inline asm
	and.b32  	%r2056, %r2043, %r2055;
	clz.b32 	%r2057, %r2056;
	sub.s32 	%r411, 31, %r2057;
	and.b32  	%r2058, %r1203, %r2056;
	popc.b32 	%r412, %r2058;
	setp.ne.s32 	%p246, %r644, %r411;
	mov.b32 	%r3181, 0;
	@%p246 bra 	$L__BB10_271;
	shl.b32 	%r2059, %r2044, 2;
	add.s32 	%r2060, %r108, %r2059;
	atom.shared.add.u32 	%r3181, [%r2060], %r412;
$L__BB10_271:
	shfl.sync.idx.b32	%r2086|%p247, %r3181, %r411, 31, -1;
	add.s32 	%r415, %r412, %r2086;
	setp.eq.s32 	%p248, %r3137, 2147483647;
	selp.b32 	%r2087, -2147483648, %r3137, %p248;
	shr.u32 	%r2088, %r2087, %r642;
	and.b32  	%r2083, %r2088, %r107;
	mov.b32 	%r2063, 1;
	// begin inline asm
	{
    .reg .pred p;
    and.b32 %r2061, %r2083, %r2063;    setp.ne.u32 p, %r2061, 0;
    vote.ballot.sync.b32 %r2061, p, 0xffffffff;
    @!p not.b32 %r2061, %r2061;
}

	// end inline asm
	mov.b32 	%r2066, 2;
	// begin inline asm
	{
    .reg .pred p;
    and.b32 %r2064, %r2083, %r2066;    setp.ne.u32 p, %r2064, 0;
    vote.ballot.sync.b32 %r2064, p, 0xffffffff;
    @!p not.b32 %r2064, %r2064;
}

	// end inline asm
	and.b32  	%r2089, %r2064, %r2061;
	mov.b32 	%r2069, 4;
	// begin inline asm
	{
    .reg .pred p;
    and.b32 %r2067, %r2083, %r2069;    setp.ne.u32 p, %r2067, 0;
    vote.ballot.sync.b32 %r2067, p, 0xffffffff;
    @!p not.b32 %r2067, %r2067;
}

	// end inline asm
	and.b32  	%r2090, %r2067, %r2089;
	mov.b32 	%r2072, 8;
	// begin inline asm
	{
    .reg .pred p;
    and.b32 %r2070, %r2083, %r2072;    setp.ne.u32 p, %r2070, 0;
    vote.ballot.sync.b32 %r2070, p, 0xffffffff;
    @!p not.b32 %r2070, %r2070;
}

	// end inline asm
	and.b32  	%r2091, %r2070, %r2090;
	mov.b32 	%r2075, 16;
	// begin inline asm
	{
    .reg .pred p;
    and.b32 %r2073, %r2083, %r2075;    setp.ne.u32 p, %r2073, 0;
    vote.ballot.sync.b32 %r2073, p, 0xffffffff;
    @!p not.b32 %r2073, %r2073;
}

	// end inline asm
	and.b32  	%r2092, %r2073, %r2091;
	mov.b32 	%r2078, 32;
	// begin inline asm
	{
    .reg .pred p;
    and.b32 %r2076, %r2083, %r2078;    setp.ne.u32 p, %r2076, 0;
    vote.ballot.sync.b32 %r2076, p, 0xffffffff;
    @!p not.b32 %r2076, %r2076;
}

	// end inline asm
	and.b32  	%r2093, %r2076, %r2092;
	mov.b32 	%r2081, 64;
	// begin inline asm
	{
    .reg .pred p;
    and.b32 %r2079, %r2083, %r2081;    setp.ne.u32 p, %r2079, 0;
    vote.ballot.sync.b32 %r2079, p, 0xffffffff;
    @!p not.b32 %r2079, %r2079;
}

	// end inline asm
	and.b32  	%r2094, %r2079, %r2093;
	mov.b32 	%r2084, 128;
	// begin inline asm
	{
    .reg .pred p;
    and.b32 %r2082, %r2083, %r2084;    setp.ne.u32 p, %r2082, 0;
    vote.ballot.sync.b32 %r2082, p, 0xffffffff;
    @!p not.b32 %r2082, %r2082;
}

	// end inline asm
	and.b32  	%r2095, %r2082, %r2094;
	clz.b32 	%r2096, %r2095;
	sub.s32 	%r417, 31, %r2096;
	and.b32  	%r2097, %r1203, %r2095;
	popc.b32 	%r418, %r2097;
	setp.ne.s32 	%p249, %r644, %r417;
	mov.b32 	%r3182, 0;
	@%p249 bra 	$L__BB10_273;
	shl.b32 	%r2098, %r2083, 2;
	add.s32 	%r2099, %r108, %r2098;
	atom.shared.add.u32 	%r3182, [%r2099], %r418;
$L__BB10_273:
	setp.gt.u32 	%p250, %r1, 255;
	shfl.sync.idx.b32	%r2100|%p251, %r3182, %r417, 31, -1;
	add.s32 	%r2101, %r418, %r2100;
	bar.sync 	0;
	shl.b32 	%r2102, %r289, 2;
	add.s32 	%r421, %r708, %r2102;
	st.shared.u32 	[%r421+-4], %r3159;
	shl.b32 	%r2104, %r295, 2;
	add.s32 	%r422, %r708, %r2104;
	st.shared.u32 	[%r422+-4], %r3158;
	shl.b32 	%r2105, %r301, 2;
	add.s32 	%r423, %r708, %r2105;
	st.shared.u32 	[%r423+-4], %r3157;
	shl.b32 	%r2106, %r307, 2;
	add.s32 	%r424, %r708, %r2106;
	st.shared.u32 	[%r424+-4], %r3156;
	shl.b32 	%r2107, %r313, 2;
	add.s32 	%r425, %r708, %r2107;
	st.shared.u32 	[%r425+-4], %r3155;
	shl.b32 	%r2108, %r319, 2;
	add.s32 	%r426, %r708, %r2108;
	st.shared.u32 	[%r426+-4], %r3154;
	shl.b32 	%r2109, %r325, 2;
	add.s32 	%r427, %r708, %r2109;
	st.shared.u32 	[%r427+-4], %r3153;
	shl.b32 	%r2110, %r331, 2;
	add.s32 	%r428, %r708, %r2110;
	st.shared.u32 	[%r428+-4], %r3152;
	shl.b32 	%r2111, %r337, 2;
	add.s32 	%r429, %r708, %r2111;
	st.shared.u32 	[%r429+-4], %r3151;
	shl.b32 	%r2112, %r343, 2;
	add.s32 	%r430, %r708, %r2112;
	st.shared.u32 	[%r430+-4], %r3150;
	shl.b32 	%r2113, %r349, 2;
	add.s32 	%r431, %r708, %r2113;
	st.shared.u32 	[%r431+-4], %r3149;
	shl.b32 	%r2114, %r355, 2;
	add.s32 	%r432, %r708, %r2114;
	st.shared.u32 	[%r432+-4], %r3148;
	shl.b32 	%r2115, %r361, 2;
	add.s32 	%r433, %r708, %r2115;
	st.shared.u32 	[%r433+-4], %r3147;
	shl.b32 	%r2116, %r367, 2;
	add.s32 	%r434, %r708, %r2116;
	st.shared.u32 	[%r434+-4], %r3146;
	shl.b32 	%r2117, %r373, 2;
	add.s32 	%r435, %r708, %r2117;
	st.shared.u32 	[%r435+-4], %r3145;
	shl.b32 	%r2118, %r379, 2;
	add.s32 	%r436, %r708, %r2118;
	st.shared.u32 	[%r436+-4], %r3144;
	shl.b32 	%r2119, %r385, 2;
	add.s32 	%r437, %r708, %r2119;
	st.shared.u32 	[%r437+-4], %r3143;
	shl.b32 	%r2120, %r391, 2;
	add.s32 	%r438, %r708, %r2120;
	st.shared.u32 	[%r438+-4], %r3142;
	shl.b32 	%r2121, %r397, 2;
	add.s32 	%r439, %r708, %r2121;
	st.shared.u32 	[%r439+-4], %r3141;
	shl.b32 	%r2122, %r403, 2;
	add.s32 	%r440, %r708, %r2122;
	st.shared.u32 	[%r440+-4], %r3140;
	shl.b32 	%r2123, %r409, 2;
	add.s32 	%r441, %r708, %r2123;
	st.shared.u32 	[%r441+-4], %r3139;
	shl.b32 	%r2124, %r415, 2;
	add.s32 	%r442, %r708, %r2124;
	st.shared.u32 	[%r442+-4], %r3138;
	shl.b32 	%r2125, %r2101, 2;
	add.s32 	%r443, %r708, %r2125;
	st.shared.u32 	[%r443+-4], %r3137;
	@%p250 bra 	$L__BB10_281;
	ld.global.u32 	%r2126, [%rd10];
	sub.s32 	%r3186, %r2126, %r282;
	st.shared.u32 	[%r141+35328], %r3186;
	setp.lt.s32 	%p252, %r4, 1;
	mov.u32 	%r3187, %r3086;
	@%p252 bra 	$L__BB10_280;
	mov.b32 	%r3184, -1;
	mov.u32 	%r3183, %r4;
	mov.u32 	%r3187, %r3086;
$L__BB10_276:
	ld.param.u64 	%rd243, [_ZN3cub18CUB_300001_SM_10006detail10radix_sort29DeviceRadixSortOnesweepKernelINS1_5radix10policy_hubIfijE10Policy1000ELNS0_9SortOrderE1EfijiiNS1_21identity_decomposer_tEEEvPT5_SB_PT3_PKSC_PT1_PKSG_PT2_PKSK_T4_iiT6__param_0];
	add.s32 	%r448, %r3183, -1;
	shl.b32 	%r2128, %r448, 8;
	add.s32 	%r2129, %r2128, %r1;
	cvta.to.global.u64 	%rd54, %rd243;
	mul.wide.s32 	%rd55, %r2129, 4;
	add.s64 	%rd16, %rd54, %rd55;
$L__BB10_277:
	membar.cta;
	ld.volatile.global.u32 	%r449, [%rd16];
	setp.eq.s32 	%p253, %r449, 0;
	@%p253 bra 	$L__BB10_277;
	and.b32  	%r2130, %r449, 1073741823;
	add.s32 	%r3187, %r2130, %r3187;
	setp.gt.s32 	%p254, %r449, -1;
	vote.sync.ballot.b32 	%r3184, %p254, %r3184;
	setp.gt.u32 	%p256, %r3183, 1;
	and.pred  	%p257, %p254, %p256;
	mov.u32 	%r3183, %r448;
	@%p257 bra 	$L__BB10_276;
	ld.shared.u32 	%r3186, [%r141+35328];
$L__BB10_280:
	ld.param.u64 	%rd244, [_ZN3cub18CUB_300001_SM_10006detail10radix_sort29DeviceRadixSortOnesweepKernelINS1_5radix10policy_hubIfijE10Policy1000ELNS0_9SortOrderE1EfijiiNS1_21identity_decomposer_tEEEvPT5_SB_PT3_PKSC_PT1_PKSG_PT2_PKSK_T4_iiT6__param_0];
	or.b32  	%r2131, %r3187, -2147483648;
	cvta.to.global.u64 	%rd56, %rd244;
	mul.wide.s32 	%rd57, %r919, 4;
	add.s64 	%rd58, %rd56, %rd57;
	st.volatile.global.u32 	[%rd58], %r2131;
	sub.s32 	%r2134, %r3187, %r3086;
	add.s32 	%r2135, %r2134, %r3186;
	st.shared.u32 	[%r141+35328], %r2135;
$L__BB10_281:
	ld.param.u32 	%r3026, [_ZN3cub18CUB_300001_SM_10006detail10radix_sort29DeviceRadixSortOnesweepKernelINS1_5radix10policy_hubIfijE10Policy1000ELNS0_9SortOrderE1EfijiiNS1_21identity_decomposer_tEEEvPT5_SB_PT3_PKSC_PT1_PKSG_PT2_PKSK_T4_iiT6__param_8];
	ld.param.u64 	%rd247, [_ZN3cub18CUB_300001_SM_10006detail10radix_sort29DeviceRadixSortOnesweepKernelINS1_5radix10policy_hubIfijE10Policy1000ELNS0_9SortOrderE1EfijiiNS1_21identity_decomposer_tEEEvPT5_SB_PT3_PKSC_PT1_PKSG_PT2_PKSK_T4_iiT6__param_2];
	setp.gt.u32 	%p258, %r1, 255;
	setp.lt.s32 	%p259, %r6, %r3026;
	setp.eq.s64 	%p260, %rd247, 0;
	or.pred  	%p261, %p260, %p259;
	or.pred  	%p262, %p258, %p261;
	@%p262 bra 	$L__BB10_283;
	ld.shared.u32 	%r2136, [%r141+35328];
	add.s32 	%r2137, %r282, %r3086;
	add.s32 	%r2138, %r2137, %r2136;
	st.global.u32 	[%rd9], %r2138;
$L__BB10_283:
	ld.param.u32 	%r3027, [_ZN3cub18CUB_300001_SM_10006detail10radix_sort29DeviceRadixSortOnesweepKernelINS1_5radix10policy_hubIfijE10Policy1000ELNS0_9SortOrderE1EfijiiNS1_21identity_decomposer_tEEEvPT5_SB_PT3_PKSC_PT1_PKSG_PT2_PKSK_T4_iiT6__param_8];
	setp.gt.s32 	%p263, %r6, %r3027;
	bar.sync 	0;
	@%p263 bra 	$L__BB10_285;
	ld.shared.u32 	%r2139, [%r141];
	setp.eq.s32 	%p264, %r2139, 2147483647;
	selp.b32 	%r2140, -2147483648, %r2139, %p264;
	shr.u32 	%r2141, %r2140, %r642;
	and.b32  	%r2142, %r2141, %r107;
	shl.b32 	%r2143, %r2142, 2;
	add.s32 	%r2145, %r708, 35328;
	add.s32 	%r2146, %r2145, %r2143;
	ld.shared.u32 	%r2147, [%r2146];
	add.s32 	%r2148, %r2147, %r1;
	setp.lt.s32 	%p265, %r2139, 0;
	selp.b32 	%r2149, 0, 2147483647, %p265;
	xor.b32  	%r2150, %r2149, %r2139;
	mul.wide.u32 	%rd59, %r2148, 4;
	add.s64 	%rd60, %rd2, %rd59;
	st.global.u32 	[%rd60], %r2150;
	bar.warp.sync 	-1;
	ld.shared.u32 	%r2151, [%r141+1536];
	setp.eq.s32 	%p266, %r2151, 2147483647;
	selp.b32 	%r2152, -2147483648, %r2151, %p266;
	shr.u32 	%r2153, %r2152, %r642;
	and.b32  	%r2154, %r2153, %r107;
	shl.b32 	%r2155, %r2154, 2;
	add.s32 	%r2156, %r2145, %r2155;
	ld.shared.u32 	%r2157, [%r2156];
	add.s32 	%r2158, %r1, %r2157;
	add.s32 	%r2159, %r2158, 384;
	setp.lt.s32 	%p267, %r2151, 0;
	selp.b32 	%r2160, 0, 2147483647, %p267;
	xor.b32  	%r2161, %r2160, %r2151;
	mul.wide.u32 	%rd61, %r2159, 4;
	add.s64 	%rd62, %rd2, %rd61;
	st.global.u32 	[%rd62], %r2161;
	bar.warp.sync 	-1;
	ld.shared.u32 	%r2162, [%r141+3072];
	setp.eq.s32 	%p268, %r2162, 2147483647;
	selp.b32 	%r2163, -2147483648, %r2162, %p268;
	shr.u32 	%r2164, %r2163, %r642;
	and.b32  	%r2165, %r2164, %r107;
	shl.b32 	%r2166, %r2165, 2;
	add.s32 	%r2167, %r2145, %r2166;
	ld.shared.u32 	%r2168, [%r2167];
	add.s32 	%r2169, %r1, %r2168;
	add.s32 	%r2170, %r2169, 768;
	setp.lt.s32 	%p269, %r2162, 0;
	selp.b32 	%r2171, 0, 2147483647, %p269;
	xor.b32  	%r2172, %r2171, %r2162;
	mul.wide.u32 	%rd63, %r2170, 4;
	add.s64 	%rd64, %rd2, %rd63;
	st.global.u32 	[%rd64], %r2172;
	bar.warp.sync 	-1;
	ld.shared.u32 	%r2173, [%r141+4608];
	setp.eq.s32 	%p270, %r2173, 2147483647;
	selp.b32 	%r2174, -2147483648, %r2173, %p270;
	shr.u32 	%r2175, %r2174, %r642;
	and.b32  	%r2176, %r2175, %r107;
	shl.b32 	%r2177, %r2176, 2;
	add.s32 	%r2178, %r2145, %r2177;
	ld.shared.u32 	%r2179, [%r2178];
	add.s32 	%r2180, %r1, %r2179;
	add.s32 	%r2181, %r2180, 1152;
	setp.lt.s32 	%p271, %r2173, 0;
	selp.b32 	%r2182, 0, 2147483647, %p271;
	xor.b32  	%r2183, %r2182, %r2173;
	mul.wide.u32 	%rd65, %r2181, 4;
	add.s64 	%rd66, %rd2, %rd65;
	st.global.u32 	[%rd66], %r2183;
	bar.warp.sync 	-1;
	ld.shared.u32 	%r2184, [%r141+6144];
	setp.eq.s32 	%p272, %r2184, 2147483647;
	selp.b32 	%r2185, -2147483648, %r2184, %p272;
	shr.u32 	%r2186, %r2185, %r642;
	and.b32  	%r2187, %r2186, %r107;
	shl.b32 	%r2188, %r2187, 2;
	add.s32 	%r2189, %r2145, %r2188;
	ld.shared.u32 	%r2190, [%r2189];
	add.s32 	%r2191, %r1, %r2190;
	add.s32 	%r2192, %r2191, 1536;
	setp.lt.s32 	%p273, %r2184, 0;
	selp.b32 	%r2193, 0, 2147483647, %p273;
	xor.b32  	%r2194, %r2193, %r2184;
	mul.wide.u32 	%rd67, %r2192, 4;
	add.s64 	%rd68, %rd2, %rd67;
	st.global.u32 	[%rd68], %r2194;
	bar.warp.sync 	-1;
	ld.shared.u32 	%r2195, [%r141+7680];
	setp.eq.s32 	%p274, %r2195, 2147483647;
	selp.b32 	%r2196, -2147483648, %r2195, %p274;
	shr.u32 	%r2197, %r2196, %r642;
	and.b32  	%r2198, %r2197, %r107;
	shl.b32 	%r2199, %r2198, 2;
	add.s32 	%r2200, %r2145, %r2199;
	ld.shared.u32 	%r2201, [%r2200];
	add.s32 	%r2202, %r1, %r2201;
	add.s32 	%r2203, %r2202, 1920;
	setp.lt.s32 	%p275, %r2195, 0;
	selp.b32 	%r2204, 0, 2147483647, %p275;
	xor.b32  	%r2205, %r2204, %r2195;
	mul.wide.u32 	%rd69, %r2203, 4;
	add.s64 	%rd70, %rd2, %rd69;
	st.global.u32 	[%rd70], %r2205;
	bar.warp.sync 	-1;
	ld.shared.u32 	%r2206, [%r141+9216];
	setp.eq.s32 	%p276, %r2206, 2147483647;
	selp.b32 	%r2207, -2147483648, %r2206, %p276;
	shr.u32 	%r2208, %r2207, %r642;
	and.b32  	%r2209, %r2208, %r107;
	shl.b32 	%r2210, %r2209, 2;
	add.s32 	%r2211, %r2145, %r2210;
	ld.shared.u32 	%r2212, [%r2211];
	add.s32 	%r2213, %r1, %r2212;
	add.s32 	%r2214, %r2213, 2304;
	setp.lt.s32 	%p277, %r2206, 0;
	selp.b32 	%r2215, 0, 2147483647, %p277;
	xor.b32  	%r2216, %r2215, %r2206;
	mul.wide.u32 	%rd71, %r2214, 4;
	add.s64 	%rd72, %rd2, %rd71;
	st.global.u32 	[%rd72], %r2216;
	bar.warp.sync 	-1;
	ld.shared.u32 	%r2217, [%r141+10752];
	setp.eq.s32 	%p278, %r2217, 2147483647;
	selp.b32 	%r2218, -2147483648, %r2217, %p278;
	shr.u32 	%r2219, %r2218, %r642;
	and.b32  	%r2220, %r2219, %r107;
	shl.b32 	%r2221, %r2220, 2;
	add.s32 	%r2222, %r2145, %r2221;
	ld.shared.u32 	%r2223, [%r2222];
	add.s32 	%r2224, %r1, %r2223;
	add.s32 	%r2225, %r2224, 2688;
	setp.lt.s32 	%p279, %r2217, 0;
	selp.b32 	%r2226, 0, 2147483647, %p279;
	xor.b32  	%r2227, %r2226, %r2217;
	mul.wide.u32 	%rd73, %r2225, 4;
	add.s64 	%rd74, %rd2, %rd73;
	st.global.u32 	[%rd74], %r2227;
	bar.warp.sync 	-1;
	ld.shared.u32 	%r2228, [%r141+12288];
	setp.eq.s32 	%p280, %r2228, 2147483647;
	selp.b32 	%r2229, -2147483648, %r2228, %p280;
	shr.u32 	%r2230, %r2229, %r642;
	and.b32  	%r2231, %r2230, %r107;
	shl.b32 	%r2232, %r2231, 2;
	add.s32 	%r2233, %r2145, %r2232;
	ld.shared.u32 	%r2234, [%r2233];
	add.s32 	%r2235, %r1, %r2234;
	add.s32 	%r2236, %r2235, 3072;
	setp.lt.s32 	%p281, %r2228, 0;
	selp.b32 	%r2237, 0, 2147483647, %p281;
	xor.b32  	%r2238, %r2237, %r2228;
	mul.wide.u32 	%rd75, %r2236, 4;
	add.s64 	%rd76, %rd2, %rd75;
	st.global.u32 	[%rd76], %r2238;
	bar.warp.sync 	-1;
	ld.shared.u32 	%r2239, [%r141+13824];
	setp.eq.s32 	%p282, %r2239, 2147483647;
	selp.b32 	%r2240, -2147483648, %r2239, %p282;
	shr.u32 	%r2241, %r2240, %r642;
	and.b32  	%r2242, %r2241, %r107;
	shl.b32 	%r2243, %r2242, 2;
	add.s32 	%r2244, %r2145, %r2243;
	ld.shared.u32 	%r2245, [%r2244];
	add.s32 	%r2246, %r1, %r2245;
	add.s32 	%r2247, %r2246, 3456;
	setp.lt.s32 	%p283, %r2239, 0;
	selp.b32 	%r2248, 0, 2147483647, %p283;
	xor.b32  	%r2249, %r2248, %r2239;
	mul.wide.u32 	%rd77, %r2247, 4;
	add.s64 	%rd78, %rd2, %rd77;
	st.global.u32 	[%rd78], %r2249;
	bar.warp.sync 	-1;
	ld.shared.u32 	%r2250, [%r141+15360];
	setp.eq.s32 	%p284, %r2250, 2147483647;
	selp.b32 	%r2251, -2147483648, %r2250, %p284;
	shr.u32 	%r2252, %r2251, %r642;
	and.b32  	%r2253, %r2252, %r107;
	shl.b32 	%r2254, %r2253, 2;
	add.s32 	%r2255, %r2145, %r2254;
	ld.shared.u32 	%r2256, [%r2255];
	add.s32 	%r2257, %r1, %r2256;
	add.s32 	%r2258, %r2257, 3840;
	setp.lt.s32 	%p285, %r2250, 0;
	selp.b32 	%r2259, 0, 2147483647, %p285;
	xor.b32  	%r2260, %r2259, %r2250;
	mul.wide.u32 	%rd79, %r2258, 4;
	add.s64 	%rd80, %rd2, %rd79;
	st.global.u32 	[%rd80], %r2260;
	bar.warp.sync 	-1;
	ld.shared.u32 	%r2261, [%r141+16896];
	setp.eq.s32 	%p286, %r2261, 2147483647;
	selp.b32 	%r2262, -2147483648, %r2261, %p286;
	shr.u32 	%r2263, %r2262, %r642;
	and.b32  	%r2264, %r2263, %r107;
	shl.b32 	%r2265, %r2264, 2;
	add.s32 	%r2266, %r2145, %r2265;
	ld.shared.u32 	%r2267, [%r2266];
	add.s32 	%r2268, %r1, %r2267;
	add.s32 	%r2269, %r2268, 4224;
	setp.lt.s32 	%p287, %r2261, 0;
	selp.b32 	%r2270, 0, 2147483647, %p287;
	xor.b32  	%r2271, %r2270, %r2261;
	mul.wide.u32 	%rd81, %r2269, 4;
	add.s64 	%rd82, %rd2, %rd81;
	st.global.u32 	[%rd82], %r2271;
	bar.warp.sync 	-1;
	ld.shared.u32 	%r2272, [%r141+18432];
	setp.eq.s32 	%p288, %r2272, 2147483647;
	selp.b32 	%r2273, -2147483648, %r2272, %p288;
	shr.u32 	%r2274, %r2273, %r642;
	and.b32  	%r2275, %r2274, %r107;
	shl.b32 	%r2276, %r2275, 2;
	add.s32 	%r2277, %r2145, %r2276;
	ld.shared.u32 	%r2278, [%r2277];
	add.s32 	%r2279, %r1, %r2278;
	add.s32 	%r2280, %r2279, 4608;
	setp.lt.s32 	%p289, %r2272, 0;
	selp.b32 	%r2281, 0, 2147483647, %p289;
	xor.b32  	%r2282, %r2281, %r2272;
	mul.wide.u32 	%rd83, %r2280, 4;
	add.s64 	%rd84, %rd2, %rd83;
	st.global.u32 	[%rd84], %r2282;
	bar.warp.sync 	-1;
	ld.shared.u32 	%r2283, [%r141+19968];
	setp.eq.s32 	%p290, %r2283, 2147483647;
	selp.b32 	%r2284, -2147483648, %r2283, %p290;
	shr.u32 	%r2285, %r2284, %r642;
	and.b32  	%r2286, %r2285, %r107;
	shl.b32 	%r2287, %r2286, 2;
	add.s32 	%r2288, %r2145, %r2287;
	ld.shared.u32 	%r2289, [%r2288];
	add.s32 	%r2290, %r1, %r2289;
	add.s32 	%r2291, %r2290, 4992;
	setp.lt.s32 	%p291, %r2283, 0;
	selp.b32 	%r2292, 0, 2147483647, %p291;
	xor.b32  	%r2293, %r2292, %r2283;
	mul.wide.u32 	%rd85, %r2291, 4;
	add.s64 	%rd86, %rd2, %rd85;
	st.global.u32 	[%rd86], %r2293;
	bar.warp.sync 	-1;
	ld.shared.u32 	%r2294, [%r141+21504];
	setp.eq.s32 	%p292, %r2294, 2147483647;
	selp.b32 	%r2295, -2147483648, %r2294, %p292;
	shr.u32 	%r2296, %r2295, %r642;
	and.b32  	%r2297, %r2296, %r107;
	shl.b32 	%r2298, %r2297, 2;
	add.s32 	%r2299, %r2145, %r2298;
	ld.shared.u32 	%r2300, [%r2299];
	add.s32 	%r2301, %r1, %r2300;
	add.s32 	%r2302, %r2301, 5376;
	setp.lt.s32 	%p293, %r2294, 0;
	selp.b32 	%r2303, 0, 2147483647, %p293;
	xor.b32  	%r2304, %r2303, %r2294;
	mul.wide.u32 	%rd87, %r2302, 4;
	add.s64 	%rd88, %rd2, %rd87;
	st.global.u32 	[%rd88], %r2304;
	bar.warp.sync 	-1;
	ld.shared.u32 	%r2305, [%r141+23040];
	setp.eq.s32 	%p294, %r2305, 2147483647;
	selp.b32 	%r2306, -2147483648, %r2305, %p294;
	shr.u32 	%r2307, %r2306, %r642;
	and.b32  	%r2308, %r2307, %r107;
	shl.b32 	%r2309, %r2308, 2;
	add.s32 	%r2310, %r2145, %r2309;
	ld.shared.u32 	%r2311, [%r2310];
	add.s32 	%r2312, %r1, %r2311;
	add.s32 	%r2313, %r2312, 5760;
	setp.lt.s32 	%p295, %r2305, 0;
	selp.b32 	%r2314, 0, 2147483647, %p295;
	xor.b32  	%r2315, %r2314, %r2305;
	mul.wide.u32 	%rd89, %r2313, 4;
	add.s64 	%rd90, %rd2, %rd89;
	st.global.u32 	[%rd90], %r2315;
	bar.warp.sync 	-1;
	ld.shared.u32 	%r2316, [%r141+24576];
	setp.eq.s32 	%p296, %r2316, 2147483647;
	selp.b32 	%r2317, -2147483648, %r2316, %p296;
	shr.u32 	%r2318, %r2317, %r642;
	and.b32  	%r2319, %r2318, %r107;
	shl.b32 	%r2320, %r2319, 2;
	add.s32 	%r2321, %r2145, %r2320;
	ld.shared.u32 	%r2322, [%r2321];
	add.s32 	%r2323, %r1, %r2322;
	add.s32 	%r2324, %r2323, 6144;
	setp.lt.s32 	%p297, %r2316, 0;
	selp.b32 	%r2325, 0, 2147483647, %p297;
	xor.b32  	%r2326, %r2325, %r2316;
	mul.wide.u32 	%rd91, %r2324, 4;
	add.s64 	%rd92, %rd2, %rd91;
	st.global.u32 	[%rd92], %r2326;
	bar.warp.sync 	-1;
	ld.shared.u32 	%r2327, [%r141+26112];
	setp.eq.s32 	%p298, %r2327, 2147483647;
	selp.b32 	%r2328, -2147483648, %r2327, %p298;
	shr.u32 	%r2329, %r2328, %r642;
	and.b32  	%r2330, %r2329, %r107;
	shl.b32 	%r2331, %r2330, 2;
	add.s32 	%r2332, %r2145, %r2331;
	ld.shared.u32 	%r2333, [%r2332];
	add.s32 	%r2334, %r1, %r2333;
	add.s32 	%r2335, %r2334, 6528;
	setp.lt.s32 	%p299, %r2327, 0;
	selp.b32 	%r2336, 0, 2147483647, %p299;
	xor.b32  	%r2337, %r2336, %r2327;
	mul.wide.u32 	%rd93, %r2335, 4;
	add.s64 	%rd94, %rd2, %rd93;
	st.global.u32 	[%rd94], %r2337;
	bar.warp.sync 	-1;
	ld.shared.u32 	%r2338, [%r141+27648];
	setp.eq.s32 	%p300, %r2338, 2147483647;
	selp.b32 	%r2339, -2147483648, %r2338, %p300;
	shr.u32 	%r2340, %r2339, %r642;
	and.b32  	%r2341, %r2340, %r107;
	shl.b32 	%r2342, %r2341, 2;
	add.s32 	%r2343, %r2145, %r2342;
	ld.shared.u32 	%r2344, [%r2343];
	add.s32 	%r2345, %r1, %r2344;
	add.s32 	%r2346, %r2345, 6912;
	setp.lt.s32 	%p301, %r2338, 0;
	selp.b32 	%r2347, 0, 2147483647, %p301;
	xor.b32  	%r2348, %r2347, %r2338;
	mul.wide.u32 	%rd95, %r2346, 4;
	add.s64 	%rd96, %rd2, %rd95;
	st.global.u32 	[%rd96], %r2348;
	bar.warp.sync 	-1;
	ld.shared.u32 	%r2349, [%r141+29184];
	setp.eq.s32 	%p302, %r2349, 2147483647;
	selp.b32 	%r2350, -2147483648, %r2349, %p302;
	shr.u32 	%r2351, %r2350, %r642;
	and.b32  	%r2352, %r2351, %r107;
	shl.b32 	%r2353, %r2352, 2;
	add.s32 	%r2354, %r2145, %r2353;
	ld.shared.u32 	%r2355, [%r2354];
	add.s32 	%r2356, %r1, %r2355;
	add.s32 	%r2357, %r2356, 7296;
	setp.lt.s32 	%p303, %r2349, 0;
	selp.b32 	%r2358, 0, 2147483647, %p303;
	xor.b32  	%r2359, %r2358, %r2349;
	mul.wide.u32 	%rd97, %r2357, 4;
	add.s64 	%rd98, %rd2, %rd97;
	st.global.u32 	[%rd98], %r2359;
	bar.warp.sync 	-1;
	ld.shared.u32 	%r2360, [%r141+30720];
	setp.eq.s32 	%p304, %r2360, 2147483647;
	selp.b32 	%r2361, -2147483648, %r2360, %p304;
	shr.u32 	%r2362, %r2361, %r642;
	and.b32  	%r2363, %r2362, %r107;
	shl.b32 	%r2364, %r2363, 2;
	add.s32 	%r2365, %r2145, %r2364;
	ld.shared.u32 	%r2366, [%r2365];
	add.s32 	%r2367, %r1, %r2366;
	add.s32 	%r2368, %r2367, 7680;
	setp.lt.s32 	%p305, %r2360, 0;
	selp.b32 	%r2369, 0, 2147483647, %p305;
	xor.b32  	%r2370, %r2369, %r2360;
	mul.wide.u32 	%rd99, %r2368, 4;
	add.s64 	%rd100, %rd2, %rd99;
	st.global.u32 	[%rd100], %r2370;
	bar.warp.sync 	-1;
	ld.shared.u32 	%r2371, [%r141+32256];
	setp.eq.s32 	%p306, %r2371, 2147483647;
	selp.b32 	%r2372, -2147483648, %r2371, %p306;
	shr.u32 	%r2373, %r2372, %r642;
	and.b32  	%r2374, %r2373, %r107;
	shl.b32 	%r2375, %r2374, 2;
	add.s32 	%r2376, %r2145, %r2375;
	ld.shared.u32 	%r2377, [%r2376];
	add.s32 	%r2378, %r1, %r2377;
	add.s32 	%r2379, %r2378, 8064;
	setp.lt.s32 	%p307, %r2371, 0;
	selp.b32 	%r2380, 0, 2147483647, %p307;
	xor.b32  	%r2381, %r2380, %r2371;
	mul.wide.u32 	%rd101, %r2379, 4;
	add.s64 	%rd102, %rd2, %rd101;
	st.global.u32 	[%rd102], %r2381;
	bar.warp.sync 	-1;
	ld.shared.u32 	%r2382, [%r141+33792];
	setp.eq.s32 	%p308, %r2382, 2147483647;
	selp.b32 	%r2383, -2147483648, %r2382, %p308;
	shr.u32 	%r2384, %r2383, %r642;
	and.b32  	%r2385, %r2384, %r107;
	shl.b32 	%r2386, %r2385, 2;
	add.s32 	%r2387, %r2145, %r2386;
	ld.shared.u32 	%r2388, [%r2387];
	add.s32 	%r2389, %r1, %r2388;
	add.s32 	%r2390, %r2389, 8448;
	setp.lt.s32 	%p309, %r2382, 0;
	selp.b32 	%r2391, 0, 2147483647, %p309;
	xor.b32  	%r2392, %r2391, %r2382;
	mul.wide.u32 	%rd103, %r2390, 4;
	add.s64 	%rd104, %rd2, %rd103;
	st.global.u32 	[%rd104], %r2392;
	bar.warp.sync 	-1;
	bra.uni 	$L__BB10_332;
$L__BB10_285:
	ld.param.u32 	%r3028, [_ZN3cub18CUB_300001_SM_10006detail10radix_sort29DeviceRadixSortOnesweepKernelINS1_5radix10policy_hubIfijE10Policy1000ELNS0_9SortOrderE1EfijiiNS1_21identity_decomposer_tEEEvPT5_SB_PT3_PKSC_PT1_PKSG_PT2_PKSK_T4_iiT6__param_8];
	mad.lo.s32 	%r456, %r4, -8832, %r3028;
	setp.ge.s32 	%p310, %r1, %r456;
	@%p310 bra 	$L__BB10_287;
	ld.shared.u32 	%r2393, [%r141];
	setp.eq.s32 	%p311, %r2393, 2147483647;
	selp.b32 	%r2394, -2147483648, %r2393, %p311;
	shr.u32 	%r2395, %r2394, %r642;
	and.b32  	%r2396, %r2395, %r107;
	shl.b32 	%r2397, %r2396, 2;
	add.s32 	%r2399, %r708, %r2397;
	ld.shared.u32 	%r2400, [%r2399+35328];
	setp.lt.s32 	%p312, %r2393, 0;
	selp.b32 	%r2401, 0, 2147483647, %p312;
	xor.b32  	%r2402, %r2401, %r2393;
	add.s32 	%r2403, %r2400, %r1;
	mul.wide.u32 	%rd105, %r2403, 4;
	add.s64 	%rd106, %rd2, %rd105;
	st.global.u32 	[%rd106], %r2402;
$L__BB10_287:
	bar.warp.sync 	-1;
	add.s32 	%r457, %r1, 384;
	setp.ge.s32 	%p313, %r457, %r456;
	@%p313 bra 	$L__BB10_289;
	ld.shared.u32 	%r2404, [%r141+1536];
	setp.eq.s32 	%p314, %r2404, 2147483647;
	selp.b32 	%r2405, -2147483648, %r2404, %p314;
	shr.u32 	%r2406, %r2405, %r642;
	and.b32  	%r2407, %r2406, %r107;
	shl.b32 	%r2408, %r2407, 2;
	add.s32 	%r2410, %r708, %r2408;
	ld.shared.u32 	%r2411, [%r2410+35328];
	setp.lt.s32 	%p315, %r2404, 0;
	selp.b32 	%r2412, 0, 2147483647, %p315;
	xor.b32  	%r2413, %r2412, %r2404;
	add.s32 	%r2414, %r2411, %r457;
	mul.wide.u32 	%rd107, %r2414, 4;
	add.s64 	%rd108, %rd2, %rd107;
	st.global.u32 	[%rd108], %r2413;
$L__BB10_289:
	bar.warp.sync 	-1;
	add.s32 	%r458, %r1, 768;
	setp.ge.s32 	%p316, %r458, %r456;
	@%p316 bra 	$L__BB10_291;
	ld.shared.u32 	%r2415, [%r141+3072];
	setp.eq.s32 	%p317, %r2415, 2147483647;
	selp.b32 	%r2416, -2147483648, %r2415, %p317;
	shr.u32 	%r2417, %r2416, %r642;
	and.b32  	%r2418, %r2417, %r107;
	shl.b32 	%r2419, %r2418, 2;
	add.s32 	%r2421, %r708, %r2419;
	ld.shared.u32 	%r2422, [%r2421+35328];
	setp.lt.s32 	%p318, %r2415, 0;
	selp.b32 	%r2423, 0, 2147483647, %p318;
	xor.b32  	%r2424, %r2423, %r2415;
	add.s32 	%r2425, %r2422, %r458;
	mul.wide.u32 	%rd109, %r2425, 4;
	add.s64 	%rd110, %rd2, %rd109;
	st.global.u32 	[%rd110], %r2424;
$L__BB10_291:
	bar.warp.sync 	-1;
	add.s32 	%r459, %r1, 1152;
	setp.ge.s32 	%p319, %r459, %r456;
	@%p319 bra 	$L__BB10_293;
	ld.shared.u32 	%r2426, [%r141+4608];
	setp.eq.s32 	%p320, %r2426, 2147483647;
	selp.b32 	%r2427, -2147483648, %r2426, %p320;
	shr.u32 	%r2428, %r2427, %r642;
	and.b32  	%r2429, %r2428, %r107;
	shl.b32 	%r2430, %r2429, 2;
	add.s32 	%r2432, %r708, %r2430;
	ld.shared.u32 	%r2433, [%r2432+35328];
	setp.lt.s32 	%p321, %r2426, 0;
	selp.b32 	%r2434, 0, 2147483647, %p321;
	xor.b32  	%r2435, %r2434, %r2426;
	add.s32 	%r2436, %r2433, %r459;
	mul.wide.u32 	%rd111, %r2436, 4;
	add.s64 	%rd112, %rd2, %rd111;
	st.global.u32 	[%rd112], %r2435;
$L__BB10_293:
	bar.warp.sync 	-1;
	add.s32 	%r460, %r1, 1536;
	setp.ge.s32 	%p322, %r460, %r456;
	@%p322 bra 	$L__BB10_295;
	ld.shared.u32 	%r2437, [%r141+6144];
	setp.eq.s32 	%p323, %r2437, 2147483647;
	selp.b32 	%r2438, -2147483648, %r2437, %p323;
	shr.u32 	%r2439, %r2438, %r642;
	and.b32  	%r2440, %r2439, %r107;
	shl.b32 	%r2441, %r2440, 2;
	add.s32 	%r2443, %r708, %r2441;
	ld.shared.u32 	%r2444, [%r2443+35328];
	setp.lt.s32 	%p324, %r2437, 0;
	selp.b32 	%r2445, 0, 2147483647, %p324;
	xor.b32  	%r2446, %r2445, %r2437;
	add.s32 	%r2447, %r2444, %r460;
	mul.wide.u32 	%rd113, %r2447, 4;
	add.s64 	%rd114, %rd2, %rd113;
	st.global.u32 	[%rd114], %r2446;
$L__BB10_295:
	bar.warp.sync 	-1;
	add.s32 	%r461, %r1, 1920;
	setp.ge.s32 	%p325, %r461, %r456;
	@%p325 bra 	$L__BB10_297;
	ld.shared.u32 	%r2448, [%r141+7680];
	setp.eq.s32 	%p326, %r2448, 2147483647;
	selp.b32 	%r2449, -2147483648, %r2448, %p326;
	shr.u32 	%r2450, %r2449, %r642;
	and.b32  	%r2451, %r2450, %r107;
	shl.b32 	%r2452, %r2451, 2;
	add.s32 	%r2454, %r708, %r2452;
	ld.shared.u32 	%r2455, [%r2454+35328];
	setp.lt.s32 	%p327, %r2448, 0;
	selp.b32 	%r2456, 0, 2147483647, %p327;
	xor.b32  	%r2457, %r2456, %r2448;
	add.s32 	%r2458, %r2455, %r461;
	mul.wide.u32 	%rd115, %r2458, 4;
	add.s64 	%rd116, %rd2, %rd115;
	st.global.u32 	[%rd116], %r2457;
$L__BB10_297:
	bar.warp.sync 	-1;
	add.s32 	%r462, %r1, 2304;
	setp.ge.s32 	%p328, %r462, %r456;
	@%p328 bra 	$L__BB10_299;
	ld.shared.u32 	%r2459, [%r141+9216];
	setp.eq.s32 	%p329, %r2459, 2147483647;
	selp.b32 	%r2460, -2147483648, %r2459, %p329;
	shr.u32 	%r2461, %r2460, %r642;
	and.b32  	%r2462, %r2461, %r107;
	shl.b32 	%r2463, %r2462, 2;
	add.s32 	%r2465, %r708, %r2463;
	ld.shared.u32 	%r2466, [%r2465+35328];
	setp.lt.s32 	%p330, %r2459, 0;
	selp.b32 	%r2467, 0, 2147483647, %p330;
	xor.b32  	%r2468, %r2467, %r2459;
	add.s32 	%r2469, %r2466, %r462;
	mul.wide.u32 	%rd117, %r2469, 4;
	add.s64 	%rd118, %rd2, %rd117;
	st.global.u32 	[%rd118], %r2468;
$L__BB10_299:
	bar.warp.sync 	-1;
	add.s32 	%r463, %r1, 2688;
	setp.ge.s32 	%p331, %r463, %r456;
	@%p331 bra 	$L__BB10_301;
	ld.shared.u32 	%r2470, [%r141+10752];
	setp.eq.s32 	%p332, %r2470, 2147483647;
	selp.b32 	%r2471, -2147483648, %r2470, %p332;
	shr.u32 	%r2472, %r2471, %r642;
	and.b32  	%r2473, %r2472, %r107;
	shl.b32 	%r2474, %r2473, 2;
	add.s32 	%r2476, %r708, %r2474;
	ld.shared.u32 	%r2477, [%r2476+35328];
	setp.lt.s32 	%p333, %r2470, 0;
	selp.b32 	%r2478, 0, 2147483647, %p333;
	xor.b32  	%r2479, %r2478, %r2470;
	add.s32 	%r2480, %r2477, %r463;
	mul.wide.u32 	%rd119, %r2480, 4;
	add.s64 	%rd120, %rd2, %rd119;
	st.global.u32 	[%rd120], %r2479;
$L__BB10_301:
	bar.warp.sync 	-1;
	or.b32  	%r464, %r1, 3072;
	setp.ge.s32 	%p334, %r464, %r456;
	@%p334 bra 	$L__BB10_303;
	ld.shared.u32 	%r2481, [%r141+12288];
	setp.eq.s32 	%p335, %r2481, 2147483647;
	selp.b32 	%r2482, -2147483648, %r2481, %p335;
	shr.u32 	%r2483, %r2482, %r642;
	and.b32  	%r2484, %r2483, %r107;
	shl.b32 	%r2485, %r2484, 2;
	add.s32 	%r2487, %r708, %r2485;
	ld.shared.u32 	%r2488, [%r2487+35328];
	setp.lt.s32 	%p336, %r2481, 0;
	selp.b32 	%r2489, 0, 2147483647, %p336;
	xor.b32  	%r2490, %r2489, %r2481;
	add.s32 	%r2491, %r2488, %r464;
	mul.wide.u32 	%rd121, %r2491, 4;
	add.s64 	%rd122, %rd2, %rd121;
	st.global.u32 	[%rd122], %r2490;
$L__BB10_303:
	bar.warp.sync 	-1;
	add.s32 	%r465, %r1, 3456;
	setp.ge.s32 	%p337, %r465, %r456;
	@%p337 bra 	$L__BB10_305;
	ld.shared.u32 	%r2492, [%r141+13824];
	setp.eq.s32 	%p338, %r2492, 2147483647;
	selp.b32 	%r2493, -2147483648, %r2492, %p338;
	shr.u32 	%r2494, %r2493, %r642;
	and.b32  	%r2495, %r2494, %r107;
	shl.b32 	%r2496, %r2495, 2;
	add.s32 	%r2498, %r708, %r2496;
	ld.shared.u32 	%r2499, [%r2498+35328];
	setp.lt.s32 	%p339, %r2492, 0;
	selp.b32 	%r2500, 0, 2147483647, %p339;
	xor.b32  	%r2501, %r2500, %r2492;
	add.s32 	%r2502, %r2499, %r465;
	mul.wide.u32 	%rd123, %r2502, 4;
	add.s64 	%rd124, %rd2, %rd123;
	st.global.u32 	[%rd124], %r2501;
$L__BB10_305:
	bar.warp.sync 	-1;
	add.s32 	%r466, %r1, 3840;
	setp.ge.s32 	%p340, %r466, %r456;
	@%p340 bra 	$L__BB10_307;
	ld.shared.u32 	%r2503, [%r141+15360];
	setp.eq.s32 	%p341, %r2503, 2147483647;
	selp.b32 	%r2504, -2147483648, %r2503, %p341;
	shr.u32 	%r2505, %r2504, %r642;
	and.b32  	%r2506, %r2505, %r107;
	shl.b32 	%r2507, %r2506, 2;
	add.s32 	%r2509, %r708, %r2507;
	ld.shared.u32 	%r2510, [%r2509+35328];
	setp.lt.s32 	%p342, %r2503, 0;
	selp.b32 	%r2511, 0, 2147483647, %p342;
	xor.b32  	%r2512, %r2511, %r2503;
	add.s32 	%r2513, %r2510, %r466;
	mul.wide.u32 	%rd125, %r2513, 4;
	add.s64 	%rd126, %rd2, %rd125;
	st.global.u32 	[%rd126], %r2512;
$L__BB10_307:
	bar.warp.sync 	-1;
	add.s32 	%r467, %r1, 4224;
	setp.ge.s32 	%p343, %r467, %r456;
	@%p343 bra 	$L__BB10_309;
	ld.shared.u32 	%r2514, [%r141+16896];
	setp.eq.s32 	%p344, %r2514, 2147483647;
	selp.b32 	%r2515, -2147483648, %r2514, %p344;
	shr.u32 	%r2516, %r2515, %r642;
	and.b32  	%r2517, %r2516, %r107;
	shl.b32 	%r2518, %r2517, 2;
	add.s32 	%r2520, %r708, %r2518;
	ld.shared.u32 	%r2521, [%r2520+35328];
	setp.lt.s32 	%p345, %r2514, 0;
	selp.b32 	%r2522, 0, 2147483647, %p345;
	xor.b32  	%r2523, %r2522, %r2514;
	add.s32 	%r2524, %r2521, %r467;
	mul.wide.u32 	%rd127, %r2524, 4;
	add.s64 	%rd128, %rd2, %rd127;
	st.global.u32 	[%rd128], %r2523;
$L__BB10_309:
	bar.warp.sync 	-1;
	add.s32 	%r468, %r1, 4608;
	setp.ge.s32 	%p346, %r468, %r456;
	@%p346 bra 	$L__BB10_311;
	ld.shared.u32 	%r2525, [%r141+18432];
	setp.eq.s32 	%p347, %r2525, 2147483647;
	selp.b32 	%r2526, -2147483648, %r2525, %p347;
	shr.u32 	%r2527, %r2526, %r642;
	and.b32  	%r2528, %r2527, %r107;
	shl.b32 	%r2529, %r2528, 2;
	add.s32 	%r2531, %r708, %r2529;
	ld.shared.u32 	%r2532, [%r2531+35328];
	setp.lt.s32 	%p348, %r2525, 0;
	selp.b32 	%r2533, 0, 2147483647, %p348;
	xor.b32  	%r2534, %r2533, %r2525;
	add.s32 	%r2535, %r2532, %r468;
	mul.wide.u32 	%rd129, %r2535, 4;
	add.s64 	%rd130, %rd2, %rd129;
	st.global.u32 	[%rd130], %r2534;
$L__BB10_311:
	bar.warp.sync 	-1;
	add.s32 	%r469, %r1, 4992;
	setp.ge.s32 	%p349, %r469, %r456;
	@%p349 bra 	$L__BB10_313;
	ld.shared.u32 	%r2536, [%r141+19968];
	setp.eq.s32 	%p350, %r2536, 2147483647;
	selp.b32 	%r2537, -2147483648, %r2536, %p350;
	shr.u32 	%r2538, %r2537, %r642;
	and.b32  	%r2539, %r2538, %r107;
	shl.b32 	%r2540, %r2539, 2;
	add.s32 	%r2542, %r708, %r2540;
	ld.shared.u32 	%r2543, [%r2542+35328];
	setp.lt.s32 	%p351, %r2536, 0;
	selp.b32 	%r2544, 0, 2147483647, %p351;
	xor.b32  	%r2545, %r2544, %r2536;
	add.s32 	%r2546, %r2543, %r469;
	mul.wide.u32 	%rd131, %r2546, 4;
	add.s64 	%rd132, %rd2, %rd131;
	st.global.u32 	[%rd132], %r2545;
$L__BB10_313:
	bar.warp.sync 	-1;
	add.s32 	%r470, %r1, 5376;
	setp.ge.s32 	%p352, %r470, %r456;
	@%p352 bra 	$L__BB10_315;
	ld.shared.u32 	%r2547, [%r141+21504];
	setp.eq.s32 	%p353, %r2547, 2147483647;
	selp.b32 	%r2548, -2147483648, %r2547, %p353;
	shr.u32 	%r2549, %r2548, %r642;
	and.b32  	%r2550, %r2549, %r107;
	shl.b32 	%r2551, %r2550, 2;
	add.s32 	%r2553, %r708, %r2551;
	ld.shared.u32 	%r2554, [%r2553+35328];
	setp.lt.s32 	%p354, %r2547, 0;
	selp.b32 	%r2555, 0, 2147483647, %p354;
	xor.b32  	%r2556, %r2555, %r2547;
	add.s32 	%r2557, %r2554, %r470;
	mul.wide.u32 	%rd133, %r2557, 4;
	add.s64 	%rd134, %rd2, %rd133;
	st.global.u32 	[%rd134], %r2556;
$L__BB10_315:
	bar.warp.sync 	-1;
	add.s32 	%r471, %r1, 5760;
	setp.ge.s32 	%p355, %r471, %r456;
	@%p355 bra 	$L__BB10_317;
	ld.shared.u32 	%r2558, [%r141+23040];
	setp.eq.s32 	%p356, %r2558, 2147483647;
	selp.b32 	%r2559, -2147483648, %r2558, %p356;
	shr.u32 	%r2560, %r2559, %r642;
	and.b32  	%r2561, %r2560, %r107;
	shl.b32 	%r2562, %r2561, 2;
	add.s32 	%r2564, %r708, %r2562;
	ld.shared.u32 	%r2565, [%r2564+35328];
	setp.lt.s32 	%p357, %r2558, 0;
	selp.b32 	%r2566, 0, 2147483647, %p357;
	xor.b32  	%r2567, %r2566, %r2558;
	add.s32 	%r2568, %r2565, %r471;
	mul.wide.u32 	%rd135, %r2568, 4;
	add.s64 	%rd136, %rd2, %rd135;
	st.global.u32 	[%rd136], %r2567;
$L__BB10_317:
	bar.warp.sync 	-1;
	or.b32  	%r472, %r1, 6144;
	setp.ge.s32 	%p358, %r472, %r456;
	@%p358 bra 	$L__BB10_319;
	ld.shared.u32 	%r2569, [%r141+24576];
	setp.eq.s32 	%p359, %r2569, 2147483647;
	selp.b32 	%r2570, -2147483648, %r2569, %p359;
	shr.u32 	%r2571, %r2570, %r642;
	and.b32  	%r2572, %r2571, %r107;
	shl.b32 	%r2573, %r2572, 2;
	add.s32 	%r2575, %r708, %r2573;
	ld.shared.u32 	%r2576, [%r2575+35328];
	setp.lt.s32 	%p360, %r2569, 0;
	selp.b32 	%r2577, 0, 2147483647, %p360;
	xor.b32  	%r2578, %r2577, %r2569;
	add.s32 	%r2579, %r2576, %r472;
	mul.wide.u32 	%rd137, %r2579, 4;
	add.s64 	%rd138, %rd2, %rd137;
	st.global.u32 	[%rd138], %r2578;
$L__BB10_319:
	bar.warp.sync 	-1;
	add.s32 	%r473, %r1, 6528;
	setp.ge.s32 	%p361, %r473, %r456;
	@%p361 bra 	$L__BB10_321;
	ld.shared.u32 	%r2580, [%r141+26112];
	setp.eq.s32 	%p362, %r2580, 2147483647;
	selp.b32 	%r2581, -2147483648, %r2580, %p362;
	shr.u32 	%r2582, %r2581, %r642;
	and.b32  	%r2583, %r2582, %r107;
	shl.b32 	%r2584, %r2583, 2;
	add.s32 	%r2586, %r708, %r2584;
	ld.shared.u32 	%r2587, [%r2586+35328];
	setp.lt.s32 	%p363, %r2580, 0;
	selp.b32 	%r2588, 0, 2147483647, %p363;
	xor.b32  	%r2589, %r2588, %r2580;
	add.s32 	%r2590, %r2587, %r473;
	mul.wide.u32 	%rd139, %r2590, 4;
	add.s64 	%rd140, %rd2, %rd139;
	st.global.u32 	[%rd140], %r2589;
$L__BB10_321:
	bar.warp.sync 	-1;
	add.s32 	%r474, %r1, 6912;
	setp.ge.s32 	%p364, %r474, %r456;
	@%p364 bra 	$L__BB10_323;
	ld.shared.u32 	%r2591, [%r141+27648];
	setp.eq.s32 	%p365, %r2591, 2147483647;
	selp.b32 	%r2592, -2147483648, %r2591, %p365;
	shr.u32 	%r2593, %r2592, %r642;
	and.b32  	%r2594, %r2593, %r107;
	shl.b32 	%r2595, %r2594, 2;
	add.s32 	%r2597, %r708, %r2595;
	ld.shared.u32 	%r2598, [%r2597+35328];
	setp.lt.s32 	%p366, %r2591, 0;
	selp.b32 	%r2599, 0, 2147483647, %p366;
	xor.b32  	%r2600, %r2599, %r2591;
	add.s32 	%r2601, %r2598, %r474;
	mul.wide.u32 	%rd141, %r2601, 4;
	add.s64 	%rd142, %rd2, %rd141;
	st.global.u32 	[%rd142], %r2600;
$L__BB10_323:
	bar.warp.sync 	-1;
	add.s32 	%r475, %r1, 7296;
	setp.ge.s32 	%p367, %r475, %r456;
	@%p367 bra 	$L__BB10_325;
	ld.shared.u32 	%r2602, [%r141+29184];
	setp.eq.s32 	%p368, %r2602, 2147483647;
	selp.b32 	%r2603, -2147483648, %r2602, %p368;
	shr.u32 	%r2604, %r2603, %r642;
	and.b32  	%r2605, %r2604, %r107;
	shl.b32 	%r2606, %r2605, 2;
	add.s32 	%r2608, %r708, %r2606;
	ld.shared.u32 	%r2609, [%r2608+35328];
	setp.lt.s32 	%p369, %r2602, 0;
	selp.b32 	%r2610, 0, 2147483647, %p369;
	xor.b32  	%r2611, %r2610, %r2602;
	add.s32 	%r2612, %r2609, %r475;
	mul.wide.u32 	%rd143, %r2612, 4;
	add.s64 	%rd144, %rd2, %rd143;
	st.global.u32 	[%rd144], %r2611;
$L__BB10_325:
	bar.warp.sync 	-1;
	add.s32 	%r476, %r1, 7680;
	setp.ge.s32 	%p370, %r476, %r456;
	@%p370 bra 	$L__BB10_327;
	ld.shared.u32 	%r2613, [%r141+30720];
	setp.eq.s32 	%p371, %r2613, 2147483647;
	selp.b32 	%r2614, -2147483648, %r2613, %p371;
	shr.u32 	%r2615, %r2614, %r642;
	and.b32  	%r2616, %r2615, %r107;
	shl.b32 	%r2617, %r2616, 2;
	add.s32 	%r2619, %r708, %r2617;
	ld.shared.u32 	%r2620, [%r2619+35328];
	setp.lt.s32 	%p372, %r2613, 0;
	selp.b32 	%r2621, 0, 2147483647, %p372;
	xor.b32  	%r2622, %r2621, %r2613;
	add.s32 	%r2623, %r2620, %r476;
	mul.wide.u32 	%rd145, %r2623, 4;
	add.s64 	%rd146, %rd2, %rd145;
	st.global.u32 	[%rd146], %r2622;
$L__BB10_327:
	bar.warp.sync 	-1;
	add.s32 	%r477, %r1, 8064;
	setp.ge.s32 	%p373, %r477, %r456;
	@%p373 bra 	$L__BB10_329;
	ld.shared.u32 	%r2624, [%r141+32256];
	setp.eq.s32 	%p374, %r2624, 2147483647;
	selp.b32 	%r2625, -2147483648, %r2624, %p374;
	shr.u32 	%r2626, %r2625, %r642;
	and.b32  	%r2627, %r2626, %r107;
	shl.b32 	%r2628, %r2627, 2;
	add.s32 	%r2630, %r708, %r2628;
	ld.shared.u32 	%r2631, [%r2630+35328];
	setp.lt.s32 	%p375, %r2624, 0;
	selp.b32 	%r2632, 0, 2147483647, %p375;
	xor.b32  	%r2633, %r2632, %r2624;
	add.s32 	%r2634, %r2631, %r477;
	mul.wide.u32 	%rd147, %r2634, 4;
	add.s64 	%rd148, %rd2, %rd147;
	st.global.u32 	[%rd148], %r2633;
$L__BB10_329:
	bar.warp.sync 	-1;
	add.s32 	%r478, %r1, 8448;
	setp.ge.s32 	%p376, %r478, %r456;
	@%p376 bra 	$L__BB10_331;
	ld.shared.u32 	%r2635, [%r141+33792];
	setp.eq.s32 	%p377, %r2635, 2147483647;
	selp.b32 	%r2636, -2147483648, %r2635, %p377;
	shr.u32 	%r2637, %r2636, %r642;
	and.b32  	%r2638, %r2637, %r107;
	shl.b32 	%r2639, %r2638, 2;
	add.s32 	%r2641, %r708, %r2639;
	ld.shared.u32 	%r2642, [%r2641+35328];
	setp.lt.s32 	%p378, %r2635, 0;
	selp.b32 	%r2643, 0, 2147483647, %p378;
	xor.b32  	%r2644, %r2643, %r2635;
	add.s32 	%r2645, %r2642, %r478;
	mul.wide.u32 	%rd149, %r2645, 4;
	add.s64 	%rd150, %rd2, %rd149;
	st.global.u32 	[%rd150], %r2644;
$L__BB10_331:
	bar.warp.sync 	-1;
$L__BB10_332:
	ld.param.u32 	%r3029, [_ZN3cub18CUB_300001_SM_10006detail10radix_sort29DeviceRadixSortOnesweepKernelINS1_5radix10policy_hubIfijE10Policy1000ELNS0_9SortOrderE1EfijiiNS1_21identity_decomposer_tEEEvPT5_SB_PT3_PKSC_PT1_PKSG_PT2_PKSK_T4_iiT6__param_8];
	add.s32 	%r2646, %r5, 8832;
	setp.gt.s32 	%p379, %r2646, %r3029;
	ld.shared.u32 	%r2647, [%r141];
	setp.eq.s32 	%p380, %r2647, 2147483647;
	selp.b32 	%r2648, -2147483648, %r2647, %p380;
	shr.u32 	%r2649, %r2648, %r642;
	and.b32  	%r480, %r2649, %r107;
	ld.shared.u32 	%r2650, [%r141+1536];
	setp.eq.s32 	%p381, %r2650, 2147483647;
	selp.b32 	%r2651, -2147483648, %r2650, %p381;
	shr.u32 	%r2652, %r2651, %r642;
	and.b32  	%r481, %r2652, %r107;
	ld.shared.u32 	%r2653, [%r141+3072];
	setp.eq.s32 	%p382, %r2653, 2147483647;
	selp.b32 	%r2654, -2147483648, %r2653, %p382;
	shr.u32 	%r2655, %r2654, %r642;
	and.b32  	%r482, %r2655, %r107;
	ld.shared.u32 	%r2656, [%r141+4608];
	setp.eq.s32 	%p383, %r2656, 2147483647;
	selp.b32 	%r2657, -2147483648, %r2656, %p383;
	shr.u32 	%r2658, %r2657, %r642;
	and.b32  	%r483, %r2658, %r107;
	ld.shared.u32 	%r2659, [%r141+6144];
	setp.eq.s32 	%p384, %r2659, 2147483647;
	selp.b32 	%r2660, -2147483648, %r2659, %p384;
	shr.u32 	%r2661, %r2660, %r642;
	and.b32  	%r484, %r2661, %r107;
	ld.shared.u32 	%r2662, [%r141+7680];
	setp.eq.s32 	%p385, %r2662, 2147483647;
	selp.b32 	%r2663, -2147483648, %r2662, %p385;
	shr.u32 	%r2664, %r2663, %r642;
	and.b32  	%r485, %r2664, %r107;
	ld.shared.u32 	%r2665, [%r141+9216];
	setp.eq.s32 	%p386, %r2665, 2147483647;
	selp.b32 	%r2666, -2147483648, %r2665, %p386;
	shr.u32 	%r2667, %r2666, %r642;
	and.b32  	%r486, %r2667, %r107;
	ld.shared.u32 	%r2668, [%r141+10752];
	setp.eq.s32 	%p387, %r2668, 2147483647;
	selp.b32 	%r2669, -2147483648, %r2668, %p387;
	shr.u32 	%r2670, %r2669, %r642;
	and.b32  	%r487, %r2670, %r107;
	ld.shared.u32 	%r2671, [%r141+12288];
	setp.eq.s32 	%p388, %r2671, 2147483647;
	selp.b32 	%r2672, -2147483648, %r2671, %p388;
	shr.u32 	%r2673, %r2672, %r642;
	and.b32  	%r488, %r2673, %r107;
	ld.shared.u32 	%r2674, [%r141+13824];
	setp.eq.s32 	%p389, %r2674, 2147483647;
	selp.b32 	%r2675, -2147483648, %r2674, %p389;
	shr.u32 	%r2676, %r2675, %r642;
	and.b32  	%r489, %r2676, %r107;
	ld.shared.u32 	%r2677, [%r141+15360];
	setp.eq.s32 	%p390, %r2677, 2147483647;
	selp.b32 	%r2678, -2147483648, %r2677, %p390;
	shr.u32 	%r2679, %r2678, %r642;
	and.b32  	%r490, %r2679, %r107;
	ld.shared.u32 	%r2680, [%r141+16896];
	setp.eq.s32 	%p391, %r2680, 2147483647;
	selp.b32 	%r2681, -2147483648, %r2680, %p391;
	shr.u32 	%r2682, %r2681, %r642;
	and.b32  	%r491, %r2682, %r107;
	ld.shared.u32 	%r2683, [%r141+18432];
	setp.eq.s32 	%p392, %r2683, 2147483647;
	selp.b32 	%r2684, -2147483648, %r2683, %p392;
	shr.u32 	%r2685, %r2684, %r642;
	and.b32  	%r492, %r2685, %r107;
	ld.shared.u32 	%r2686, [%r141+19968];
	setp.eq.s32 	%p393, %r2686, 2147483647;
	selp.b32 	%r2687, -2147483648, %r2686, %p393;
	shr.u32 	%r2688, %r2687, %r642;
	and.b32  	%r493, %r2688, %r107;
	ld.shared.u32 	%r2689, [%r141+21504];
	setp.eq.s32 	%p394, %r2689, 2147483647;
	selp.b32 	%r2690, -2147483648, %r2689, %p394;
	shr.u32 	%r2691, %r2690, %r642;
	and.b32  	%r494, %r2691, %r107;
	ld.shared.u32 	%r2692, [%r141+23040];
	setp.eq.s32 	%p395, %r2692, 2147483647;
	selp.b32 	%r2693, -2147483648, %r2692, %p395;
	shr.u32 	%r2694, %r2693, %r642;
	and.b32  	%r495, %r2694, %r107;
	ld.shared.u32 	%r2695, [%r141+24576];
	setp.eq.s32 	%p396, %r2695, 2147483647;
	selp.b32 	%r2696, -2147483648, %r2695, %p396;
	shr.u32 	%r2697, %r2696, %r642;
	and.b32  	%r496, %r2697, %r107;
	ld.shared.u32 	%r2698, [%r141+26112];
	setp.eq.s32 	%p397, %r2698, 2147483647;
	selp.b32 	%r2699, -2147483648, %r2698, %p397;
	shr.u32 	%r2700, %r2699, %r642;
	and.b32  	%r497, %r2700, %r107;
	ld.shared.u32 	%r2701, [%r141+27648];
	setp.eq.s32 	%p398, %r2701, 2147483647;
	selp.b32 	%r2702, -2147483648, %r2701, %p398;
	shr.u32 	%r2703, %r2702, %r642;
	and.b32  	%r498, %r2703, %r107;
	ld.shared.u32 	%r2704, [%r141+29184];
	setp.eq.s32 	%p399, %r2704, 2147483647;
	selp.b32 	%r2705, -2147483648, %r2704, %p399;
	shr.u32 	%r2706, %r2705, %r642;
	and.b32  	%r499, %r2706, %r107;
	ld.shared.u32 	%r2707, [%r141+30720];
	setp.eq.s32 	%p400, %r2707, 2147483647;
	selp.b32 	%r2708, -2147483648, %r2707, %p400;
	shr.u32 	%r2709, %r2708, %r642;
	and.b32  	%r500, %r2709, %r107;
	ld.shared.u32 	%r2710, [%r141+32256];
	setp.eq.s32 	%p401, %r2710, 2147483647;
	selp.b32 	%r2711, -2147483648, %r2710, %p401;
	shr.u32 	%r2712, %r2711, %r642;
	and.b32  	%r501, %r2712, %r107;
	ld.shared.u32 	%r2713, [%r141+33792];
	setp.eq.s32 	%p402, %r2713, 2147483647;
	selp.b32 	%r2714, -2147483648, %r2713, %p402;
	shr.u32 	%r2715, %r2714, %r642;
	and.b32  	%r502, %r2715, %r107;
	@%p379 bra 	$L__BB10_334;
	ld.global.u32 	%r3210, [%rd8];
	ld.global.u32 	%r3211, [%rd8+128];
	ld.global.u32 	%r3212, [%rd8+256];
	ld.global.u32 	%r3213, [%rd8+384];
	ld.global.u32 	%r3214, [%rd8+512];
	ld.global.u32 	%r3215, [%rd8+640];
	ld.global.u32 	%r3216, [%rd8+768];
	ld.global.u32 	%r3217, [%rd8+896];
	ld.global.u32 	%r3218, [%rd8+1024];
	ld.global.u32 	%r3219, [%rd8+1152];
	ld.global.u32 	%r3220, [%rd8+1280];
	ld.global.u32 	%r3221, [%rd8+1408];
	ld.global.u32 	%r3222, [%rd8+1536];
	ld.global.u32 	%r3223, [%rd8+1664];
	ld.global.u32 	%r3224, [%rd8+1792];
	ld.global.u32 	%r3225, [%rd8+1920];
	ld.global.u32 	%r3226, [%rd8+2048];
	ld.global.u32 	%r3227, [%rd8+2176];
	ld.global.u32 	%r3228, [%rd8+2304];
	ld.global.u32 	%r3229, [%rd8+2432];
	ld.global.u32 	%r3230, [%rd8+2560];
	ld.global.u32 	%r3231, [%rd8+2688];
	ld.global.u32 	%r3232, [%rd8+2816];
	bra.uni 	$L__BB10_380;
$L__BB10_334:
	ld.param.u32 	%r3030, [_ZN3cub18CUB_300001_SM_10006detail10radix_sort29DeviceRadixSortOnesweepKernelINS1_5radix10policy_hubIfijE10Policy1000ELNS0_9SortOrderE1EfijiiNS1_21identity_decomposer_tEEEvPT5_SB_PT3_PKSC_PT1_PKSG_PT2_PKSK_T4_iiT6__param_8];
	cvt.u32.u64 	%r2717, %rd7;
	sub.s32 	%r526, %r3030, %r5;
	setp.ge.s32 	%p403, %r2717, %r526;
	@%p403 bra 	$L__BB10_336;
	ld.global.u32 	%r3210, [%rd8];
$L__BB10_336:
	add.s32 	%r2720, %r2717, 32;
	setp.ge.s32 	%p404, %r2720, %r526;
	@%p404 bra 	$L__BB10_338;
	ld.global.u32 	%r3211, [%rd8+128];
$L__BB10_338:
	add.s32 	%r2723, %r2717, 64;
	setp.ge.s32 	%p405, %r2723, %r526;
	@%p405 bra 	$L__BB10_340;
	ld.global.u32 	%r3212, [%rd8+256];
$L__BB10_340:
	add.s32 	%r2726, %r2717, 96;
	setp.ge.s32 	%p406, %r2726, %r526;
	@%p406 bra 	$L__BB10_342;
	ld.global.u32 	%r3213, [%rd8+384];
$L__BB10_342:
	add.s32 	%r2729, %r2717, 128;
	setp.ge.s32 	%p407, %r2729, %r526;
	@%p407 bra 	$L__BB10_344;
	ld.global.u32 	%r3214, [%rd8+512];
$L__BB10_344:
	add.s32 	%r2732, %r2717, 160;
	setp.ge.s32 	%p408, %r2732, %r526;
	@%p408 bra 	$L__BB10_346;
	ld.global.u32 	%r3215, [%rd8+640];
$L__BB10_346:
	add.s32 	%r2735, %r2717, 192;
	setp.ge.s32 	%p409, %r2735, %r526;
	@%p409 bra 	$L__BB10_348;
	ld.global.u32 	%r3216, [%rd8+768];
$L__BB10_348:
	add.s32 	%r2738, %r2717, 224;
	setp.ge.s32 	%p410, %r2738, %r526;
	@%p410 bra 	$L__BB10_350;
	ld.global.u32 	%r3217, [%rd8+896];
$L__BB10_350:
	add.s32 	%r2741, %r2717, 256;
	setp.ge.s32 	%p411, %r2741, %r526;
	@%p411 bra 	$L__BB10_352;
	ld.global.u32 	%r3218, [%rd8+1024];
$L__BB10_352:
	add.s32 	%r2744, %r2717, 288;
	setp.ge.s32 	%p412, %r2744, %r526;
	@%p412 bra 	$L__BB10_354;
	ld.global.u32 	%r3219, [%rd8+1152];
$L__BB10_354:
	add.s32 	%r2747, %r2717, 320;
	setp.ge.s32 	%p413, %r2747, %r526;
	@%p413 bra 	$L__BB10_356;
	ld.global.u32 	%r3220, [%rd8+1280];
$L__BB10_356:
	add.s32 	%r2750, %r2717, 352;
	setp.ge.s32 	%p414, %r2750, %r526;
	@%p414 bra 	$L__BB10_358;
	ld.global.u32 	%r3221, [%rd8+1408];
$L__BB10_358:
	add.s32 	%r2753, %r2717, 384;
	setp.ge.s32 	%p415, %r2753, %r526;
	@%p415 bra 	$L__BB10_360;
	ld.global.u32 	%r3222, [%rd8+1536];
$L__BB10_360:
	add.s32 	%r2756, %r2717, 416;
	setp.ge.s32 	%p416, %r2756, %r526;
	@%p416 bra 	$L__BB10_362;
	ld.global.u32 	%r3223, [%rd8+1664];
$L__BB10_362:
	add.s32 	%r2759, %r2717, 448;
	setp.ge.s32 	%p417, %r2759, %r526;
	@%p417 bra 	$L__BB10_364;
	ld.global.u32 	%r3224, [%rd8+1792];
$L__BB10_364:
	add.s32 	%r2762, %r2717, 480;
	setp.ge.s32 	%p418, %r2762, %r526;
	@%p418 bra 	$L__BB10_366;
	ld.global.u32 	%r3225, [%rd8+1920];
$L__BB10_366:
	add.s32 	%r2765, %r2717, 512;
	setp.ge.s32 	%p419, %r2765, %r526;
	@%p419 bra 	$L__BB10_368;
	ld.global.u32 	%r3226, [%rd8+2048];
$L__BB10_368:
	add.s32 	%r2768, %r2717, 544;
	setp.ge.s32 	%p420, %r2768, %r526;
	@%p420 bra 	$L__BB10_370;
	ld.global.u32 	%r3227, [%rd8+2176];
$L__BB10_370:
	add.s32 	%r2771, %r2717, 576;
	setp.ge.s32 	%p421, %r2771, %r526;
	@%p421 bra 	$L__BB10_372;
	ld.global.u32 	%r3228, [%rd8+2304];
$L__BB10_372:
	add.s32 	%r2774, %r2717, 608;
	setp.ge.s32 	%p422, %r2774, %r526;
	@%p422 bra 	$L__BB10_374;
	ld.global.u32 	%r3229, [%rd8+2432];
$L__BB10_374:
	add.s32 	%r2777, %r2717, 640;
	setp.ge.s32 	%p423, %r2777, %r526;
	@%p423 bra 	$L__BB10_376;
	ld.global.u32 	%r3230, [%rd8+2560];
$L__BB10_376:
	add.s32 	%r2780, %r2717, 672;
	setp.ge.s32 	%p424, %r2780, %r526;
	@%p424 bra 	$L__BB10_378;
	ld.global.u32 	%r3231, [%rd8+2688];
$L__BB10_378:
	add.s32 	%r2783, %r2717, 704;
	setp.ge.s32 	%p425, %r2783, %r526;
	@%p425 bra 	$L__BB10_380;
	ld.global.u32 	%r3232, [%rd8+2816];
$L__BB10_380:
	ld.param.u32 	%r3031, [_ZN3cub18CUB_300001_SM_10006detail10radix_sort29DeviceRadixSortOnesweepKernelINS1_5radix10policy_hubIfijE10Policy1000ELNS0_9SortOrderE1EfijiiNS1_21identity_decomposer_tEEEvPT5_SB_PT3_PKSC_PT1_PKSG_PT2_PKSK_T4_iiT6__param_8];
	add.s32 	%r595, %r1, 1152;
	add.s32 	%r596, %r1, 1920;
	add.s32 	%r597, %r1, 2688;
	add.s32 	%r598, %r1, 2304;
	add.s32 	%r599, %r1, 1536;
	add.s32 	%r600, %r1, 768;
	add.s32 	%r601, %r1, 4224;
	add.s32 	%r602, %r1, 3840;
	add.s32 	%r603, %r1, 3456;
	add.s32 	%r604, %r1, 4992;
	add.s32 	%r605, %r1, 5760;
	add.s32 	%r606, %r1, 5376;
	add.s32 	%r607, %r1, 4608;
	or.b32  	%r608, %r1, 3072;
	add.s32 	%r609, %r1, 384;
	add.s32 	%r610, %r1, 7296;
	add.s32 	%r611, %r1, 6912;
	add.s32 	%r612, %r1, 6528;
	add.s32 	%r613, %r1, 8064;
	add.s32 	%r614, %r1, 8448;
	add.s32 	%r615, %r1, 7680;
	or.b32  	%r616, %r1, 6144;
	mad.lo.s32 	%r2784, %r4, 8832, 8832;
	setp.gt.s32 	%p426, %r2784, %r3031;
	bar.sync 	0;
	st.shared.u32 	[%r421+-4], %r3210;
	st.shared.u32 	[%r422+-4], %r3211;
	st.shared.u32 	[%r423+-4], %r3212;
	st.shared.u32 	[%r424+-4], %r3213;
	st.shared.u32 	[%r425+-4], %r3214;
	st.shared.u32 	[%r426+-4], %r3215;
	st.shared.u32 	[%r427+-4], %r3216;
	st.shared.u32 	[%r428+-4], %r3217;
	st.shared.u32 	[%r429+-4], %r3218;
	st.shared.u32 	[%r430+-4], %r3219;
	st.shared.u32 	[%r431+-4], %r3220;
	st.shared.u32 	[%r432+-4], %r3221;
	st.shared.u32 	[%r433+-4], %r3222;
	st.shared.u32 	[%r434+-4], %r3223;
	st.shared.u32 	[%r435+-4], %r3224;
	st.shared.u32 	[%r436+-4], %r3225;
	st.shared.u32 	[%r437+-4], %r3226;
	st.shared.u32 	[%r438+-4], %r3227;
	st.shared.u32 	[%r439+-4], %r3228;
	st.shared.u32 	[%r440+-4], %r3229;
	st.shared.u32 	[%r441+-4], %r3230;
	st.shared.u32 	[%r442+-4], %r3231;
	st.shared.u32 	[%r443+-4], %r3232;
	bar.sync 	0;
	@%p426 bra 	$L__BB10_382;
	ld.shared.u32 	%r2785, [%r141];
	shl.b32 	%r2786, %r480, 2;
	mov.u32 	%r2787, _ZZN3cub18CUB_300001_SM_10006detail10radix_sort29DeviceRadixSortOnesweepKernelINS1_5radix10policy_hubIfijE10Policy1000ELNS0_9SortOrderE1EfijiiNS1_21identity_decomposer_tEEEvPT5_SB_PT3_PKSC_PT1_PKSG_PT2_PKSK_T4_iiT6_E1s;
	add.s32 	%r2788, %r2787, 35328;
	add.s32 	%r2789, %r2788, %r2786;
	ld.shared.u32 	%r2790, [%r2789];
	add.s32 	%r2791, %r2790, %r1;
	mul.wide.u32 	%rd151, %r2791, 4;
	add.s64 	%rd152, %rd1, %rd151;
	st.global.u32 	[%rd152], %r2785;
	bar.warp.sync 	-1;
	ld.shared.u32 	%r2792, [%r141+1536];
	shl.b32 	%r2793, %r481, 2;
	add.s32 	%r2794, %r2788, %r2793;
	ld.shared.u32 	%r2795, [%r2794];
	add.s32 	%r2796, %r2795, %r609;
	mul.wide.u32 	%rd153, %r2796, 4;
	add.s64 	%rd154, %rd1, %rd153;
	st.global.u32 	[%rd154], %r2792;
	bar.warp.sync 	-1;
	ld.shared.u32 	%r2797, [%r141+3072];
	shl.b32 	%r2798, %r482, 2;
	add.s32 	%r2799, %r2788, %r2798;
	ld.shared.u32 	%r2800, [%r2799];
	add.s32 	%r2801, %r2800, %r600;
	mul.wide.u32 	%rd155, %r2801, 4;
	add.s64 	%rd156, %rd1, %rd155;
	st.global.u32 	[%rd156], %r2797;
	bar.warp.sync 	-1;
	ld.shared.u32 	%r2802, [%r141+4608];
	shl.b32 	%r2803, %r483, 2;
	add.s32 	%r2804, %r2788, %r2803;
	ld.shared.u32 	%r2805, [%r2804];
	add.s32 	%r2806, %r2805, %r595;
	mul.wide.u32 	%rd157, %r2806, 4;
	add.s64 	%rd158, %rd1, %rd157;
	st.global.u32 	[%rd158], %r2802;
	bar.warp.sync 	-1;
	ld.shared.u32 	%r2807, [%r141+6144];
	shl.b32 	%r2808, %r484, 2;
	add.s32 	%r2809, %r2788, %r2808;
	ld.shared.u32 	%r2810, [%r2809];
	add.s32 	%r2811, %r2810, %r599;
	mul.wide.u32 	%rd159, %r2811, 4;
	add.s64 	%rd160, %rd1, %rd159;
	st.global.u32 	[%rd160], %r2807;
	bar.warp.sync 	-1;
	ld.shared.u32 	%r2812, [%r141+7680];
	shl.b32 	%r2813, %r485, 2;
	add.s32 	%r2814, %r2788, %r2813;
	ld.shared.u32 	%r2815, [%r2814];
	add.s32 	%r2816, %r2815, %r596;
	mul.wide.u32 	%rd161, %r2816, 4;
	add.s64 	%rd162, %rd1, %rd161;
	st.global.u32 	[%rd162], %r2812;
	bar.warp.sync 	-1;
	ld.shared.u32 	%r2817, [%r141+9216];
	shl.b32 	%r2818, %r486, 2;
	add.s32 	%r2819, %r2788, %r2818;
	ld.shared.u32 	%r2820, [%r2819];
	add.s32 	%r2821, %r2820, %r598;
	mul.wide.u32 	%rd163, %r2821, 4;
	add.s64 	%rd164, %rd1, %rd163;
	st.global.u32 	[%rd164], %r2817;
	bar.warp.sync 	-1;
	ld.shared.u32 	%r2822, [%r141+10752];
	shl.b32 	%r2823, %r487, 2;
	add.s32 	%r2824, %r2788, %r2823;
	ld.shared.u32 	%r2825, [%r2824];
	add.s32 	%r2826, %r2825, %r597;
	mul.wide.u32 	%rd165, %r2826, 4;
	add.s64 	%rd166, %rd1, %rd165;
	st.global.u32 	[%rd166], %r2822;
	bar.warp.sync 	-1;
	ld.shared.u32 	%r2827, [%r141+12288];
	shl.b32 	%r2828, %r488, 2;
	add.s32 	%r2829, %r2788, %r2828;
	ld.shared.u32 	%r2830, [%r2829];
	add.s32 	%r2831, %r2830, %r608;
	mul.wide.u32 	%rd167, %r2831, 4;
	add.s64 	%rd168, %rd1, %rd167;
	st.global.u32 	[%rd168], %r2827;
	bar.warp.sync 	-1;
	ld.shared.u32 	%r2832, [%r141+13824];
	shl.b32 	%r2833, %r489, 2;
	add.s32 	%r2834, %r2788, %r2833;
	ld.shared.u32 	%r2835, [%r2834];
	add.s32 	%r2836, %r2835, %r603;
	mul.wide.u32 	%rd169, %r2836, 4;
	add.s64 	%rd170, %rd1, %rd169;
	st.global.u32 	[%rd170], %r2832;
	bar.warp.sync 	-1;
	ld.shared.u32 	%r2837, [%r141+15360];
	shl.b32 	%r2838, %r490, 2;
	add.s32 	%r2839, %r2788, %r2838;
	ld.shared.u32 	%r2840, [%r2839];
	add.s32 	%r2841, %r2840, %r602;
	mul.wide.u32 	%rd171, %r2841, 4;
	add.s64 	%rd172, %rd1, %rd171;
	st.global.u32 	[%rd172], %r2837;
	bar.warp.sync 	-1;
	ld.shared.u32 	%r2842, [%r141+16896];
	shl.b32 	%r2843, %r491, 2;
	add.s32 	%r2844, %r2788, %r2843;
	ld.shared.u32 	%r2845, [%r2844];
	add.s32 	%r2846, %r2845, %r601;
	mul.wide.u32 	%rd173, %r2846, 4;
	add.s64 	%rd174, %rd1, %rd173;
	st.global.u32 	[%rd174], %r2842;
	bar.warp.sync 	-1;
	ld.shared.u32 	%r2847, [%r141+18432];
	shl.b32 	%r2848, %r492, 2;
	add.s32 	%r2849, %r2788, %r2848;
	ld.shared.u32 	%r2850, [%r2849];
	add.s32 	%r2851, %r2850, %r607;
	mul.wide.u32 	%rd175, %r2851, 4;
	add.s64 	%rd176, %rd1, %rd175;
	st.global.u32 	[%rd176], %r2847;
	bar.warp.sync 	-1;
	ld.shared.u32 	%r2852, [%r141+19968];
	shl.b32 	%r2853, %r493, 2;
	add.s32 	%r2854, %r2788, %r2853;
	ld.shared.u32 	%r2855, [%r2854];
	add.s32 	%r2856, %r2855, %r604;
	mul.wide.u32 	%rd177, %r2856, 4;
	add.s64 	%rd178, %rd1, %rd177;
	st.global.u32 	[%rd178], %r2852;
	bar.warp.sync 	-1;
	ld.shared.u32 	%r2857, [%r141+21504];
	shl.b32 	%r2858, %r494, 2;
	add.s32 	%r2859, %r2788, %r2858;
	ld.shared.u32 	%r2860, [%r2859];
	add.s32 	%r2861, %r2860, %r606;
	mul.wide.u32 	%rd179, %r2861, 4;
	add.s64 	%rd180, %rd1, %rd179;
	st.global.u32 	[%rd180], %r2857;
	bar.warp.sync 	-1;
	ld.shared.u32 	%r2862, [%r141+23040];
	shl.b32 	%r2863, %r495, 2;
	add.s32 	%r2864, %r2788, %r2863;
	ld.shared.u32 	%r2865, [%r2864];
	add.s32 	%r2866, %r2865, %r605;
	mul.wide.u32 	%rd181, %r2866, 4;
	add.s64 	%rd182, %rd1, %rd181;
	st.global.u32 	[%rd182], %r2862;
	bar.warp.sync 	-1;
	ld.shared.u32 	%r2867, [%r141+24576];
	shl.b32 	%r2868, %r496, 2;
	add.s32 	%r2869, %r2788, %r2868;
	ld.shared.u32 	%r2870, [%r2869];
	add.s32 	%r2871, %r2870, %r616;
	mul.wide.u32 	%rd183, %r2871, 4;
	add.s64 	%rd184, %rd1, %rd183;
	st.global.u32 	[%rd184], %r2867;
	bar.warp.sync 	-1;
	ld.shared.u32 	%r2872, [%r141+26112];
	shl.b32 	%r2873, %r497, 2;
	add.s32 	%r2874, %r2788, %r2873;
	ld.shared.u32 	%r2875, [%r2874];
	add.s32 	%r2876, %r2875, %r612;
	mul.wide.u32 	%rd185, %r2876, 4;
	add.s64 	%rd186, %rd1, %rd185;
	st.global.u32 	[%rd186], %r2872;
	bar.warp.sync 	-1;
	ld.shared.u32 	%r2877, [%r141+27648];
	shl.b32 	%r2878, %r498, 2;
	add.s32 	%r2879, %r2788, %r2878;
	ld.shared.u32 	%r2880, [%r2879];
	add.s32 	%r2881, %r2880, %r611;
	mul.wide.u32 	%rd187, %r2881, 4;
	add.s64 	%rd188, %rd1, %rd187;
	st.global.u32 	[%rd188], %r2877;
	bar.warp.sync 	-1;
	ld.shared.u32 	%r2882, [%r141+29184];
	shl.b32 	%r2883, %r499, 2;
	add.s32 	%r2884, %r2788, %r2883;
	ld.shared.u32 	%r2885, [%r2884];
	add.s32 	%r2886, %r2885, %r610;
	mul.wide.u32 	%rd189, %r2886, 4;
	add.s64 	%rd190, %rd1, %rd189;
	st.global.u32 	[%rd190], %r2882;
	bar.warp.sync 	-1;
	ld.shared.u32 	%r2887, [%r141+30720];
	shl.b32 	%r2888, %r500, 2;
	add.s32 	%r2889, %r2788, %r2888;
	ld.shared.u32 	%r2890, [%r2889];
	add.s32 	%r2891, %r2890, %r615;
	mul.wide.u32 	%rd191, %r2891, 4;
	add.s64 	%rd192, %rd1, %rd191;
	st.global.u32 	[%rd192], %r2887;
	bar.warp.sync 	-1;
	ld.shared.u32 	%r2892, [%r141+32256];
	shl.b32 	%r2893, %r501, 2;
	add.s32 	%r2894, %r2788, %r2893;
	ld.shared.u32 	%r2895, [%r2894];
	add.s32 	%r2896, %r2895, %r613;
	mul.wide.u32 	%rd193, %r2896, 4;
	add.s64 	%rd194, %rd1, %rd193;
	st.global.u32 	[%rd194], %r2892;
	bar.warp.sync 	-1;
	ld.shared.u32 	%r2897, [%r141+33792];
	shl.b32 	%r2898, %r502, 2;
	add.s32 	%r2899, %r2788, %r2898;
	ld.shared.u32 	%r2900, [%r2899];
	add.s32 	%r2901, %r2900, %r614;
	mul.wide.u32 	%rd195, %r2901, 4;
	add.s64 	%rd196, %rd1, %rd195;
	st.global.u32 	[%rd196], %r2897;
	bar.warp.sync 	-1;
	bra.uni 	$L__BB10_429;
$L__BB10_382:
	ld.param.u32 	%r3032, [_ZN3cub18CUB_300001_SM_10006detail10radix_sort29DeviceRadixSortOnesweepKernelINS1_5radix10policy_hubIfijE10Policy1000ELNS0_9SortOrderE1EfijiiNS1_21identity_decomposer_tEEEvPT5_SB_PT3_PKSC_PT1_PKSG_PT2_PKSK_T4_iiT6__param_8];
	mad.lo.s32 	%r617, %r4, -8832, %r3032;
	shl.b32 	%r2902, %r480, 2;
	mov.u32 	%r2903, _ZZN3cub18CUB_300001_SM_10006detail10radix_sort29DeviceRadixSortOnesweepKernelINS1_5radix10policy_hubIfijE10Policy1000ELNS0_9SortOrderE1EfijiiNS1_21identity_decomposer_tEEEvPT5_SB_PT3_PKSC_PT1_PKSG_PT2_PKSK_T4_iiT6_E1s;
	add.s32 	%r2904, %r2903, %r2902;
	ld.shared.u32 	%r2905, [%r2904+35328];
	add.s32 	%r618, %r2905, %r1;
	setp.ge.s32 	%p427, %r1, %r617;
	@%p427 bra 	$L__BB10_384;
	ld.shared.u32 	%r2906, [%r141];
	mul.wide.u32 	%rd197, %r618, 4;
	add.s64 	%rd198, %rd1, %rd197;
	st.global.u32 	[%rd198], %r2906;
$L__BB10_384:
	bar.warp.sync 	-1;
	shl.b32 	%r2907, %r481, 2;
	add.s32 	%r2909, %r2903, %r2907;
	ld.shared.u32 	%r2910, [%r2909+35328];
	add.s32 	%r619, %r2910, %r609;
	setp.ge.s32 	%p428, %r609, %r617;
	@%p428 bra 	$L__BB10_386;
	ld.shared.u32 	%r2911, [%r141+1536];
	mul.wide.u32 	%rd199, %r619, 4;
	add.s64 	%rd200, %rd1, %rd199;
	st.global.u32 	[%rd200], %r2911;
$L__BB10_386:
	bar.warp.sync 	-1;
	shl.b32 	%r2912, %r482, 2;
	add.s32 	%r2914, %r2903, %r2912;
	ld.shared.u32 	%r2915, [%r2914+35328];
	add.s32 	%r620, %r2915, %r600;
	setp.ge.s32 	%p429, %r600, %r617;
	@%p429 bra 	$L__BB10_388;
	ld.shared.u32 	%r2916, [%r141+3072];
	mul.wide.u32 	%rd201, %r620, 4;
	add.s64 	%rd202, %rd1, %rd201;
	st.global.u32 	[%rd202], %r2916;
$L__BB10_388:
	bar.warp.sync 	-1;
	shl.b32 	%r2917, %r483, 2;
	add.s32 	%r2919, %r2903, %r2917;
	ld.shared.u32 	%r2920, [%r2919+35328];
	add.s32 	%r621, %r2920, %r595;
	setp.ge.s32 	%p430, %r595, %r617;
	@%p430 bra 	$L__BB10_390;
	ld.shared.u32 	%r2921, [%r141+4608];
	mul.wide.u32 	%rd203, %r621, 4;
	add.s64 	%rd204, %rd1, %rd203;
	st.global.u32 	[%rd204], %r2921;
$L__BB10_390:
	bar.warp.sync 	-1;
	shl.b32 	%r2922, %r484, 2;
	add.s32 	%r2924, %r2903, %r2922;
	ld.shared.u32 	%r2925, [%r2924+35328];
	add.s32 	%r622, %r2925, %r599;
	setp.ge.s32 	%p431, %r599, %r617;
	@%p431 bra 	$L__BB10_392;
	ld.shared.u32 	%r2926, [%r141+6144];
	mul.wide.u32 	%rd205, %r622, 4;
	add.s64 	%rd206, %rd1, %rd205;
	st.global.u32 	[%rd206], %r2926;
$L__BB10_392:
	bar.warp.sync 	-1;
	shl.b32 	%r2927, %r485, 2;
	add.s32 	%r2929, %r2903, %r2927;
	ld.shared.u32 	%r2930, [%r2929+35328];
	add.s32 	%r623, %r2930, %r596;
	setp.ge.s32 	%p432, %r596, %r617;
	@%p432 bra 	$L__BB10_394;
	ld.shared.u32 	%r2931, [%r141+7680];
	mul.wide.u32 	%rd207, %r623, 4;
	add.s64 	%rd208, %rd1, %rd207;
	st.global.u32 	[%rd208], %r2931;
$L__BB10_394:
	bar.warp.sync 	-1;
	shl.b32 	%r2932, %r486, 2;
	add.s32 	%r2934, %r2903, %r2932;
	ld.shared.u32 	%r2935, [%r2934+35328];
	add.s32 	%r624, %r2935, %r598;
	setp.ge.s32 	%p433, %r598, %r617;
	@%p433 bra 	$L__BB10_396;
	ld.shared.u32 	%r2936, [%r141+9216];
	mul.wide.u32 	%rd209, %r624, 4;
	add.s64 	%rd210, %rd1, %rd209;
	st.global.u32 	[%rd210], %r2936;
$L__BB10_396:
	bar.warp.sync 	-1;
	shl.b32 	%r2937, %r487, 2;
	add.s32 	%r2939, %r2903, %r2937;
	ld.shared.u32 	%r2940, [%r2939+35328];
	add.s32 	%r625, %r2940, %r597;
	setp.ge.s32 	%p434, %r597, %r617;
	@%p434 bra 	$L__BB10_398;
	ld.shared.u32 	%r2941, [%r141+10752];
	mul.wide.u32 	%rd211, %r625, 4;
	add.s64 	%rd212, %rd1, %rd211;
	st.global.u32 	[%rd212], %r2941;
$L__BB10_398:
	bar.warp.sync 	-1;
	shl.b32 	%r2942, %r488, 2;
	add.s32 	%r2944, %r2903, %r2942;
	ld.shared.u32 	%r2945, [%r2944+35328];
	add.s32 	%r626, %r2945, %r608;
	setp.ge.s32 	%p435, %r608, %r617;
	@%p435 bra 	$L__BB10_400;
	ld.shared.u32 	%r2946, [%r141+12288];
	mul.wide.u32 	%rd213, %r626, 4;
	add.s64 	%rd214, %rd1, %rd213;
	st.global.u32 	[%rd214], %r2946;
$L__BB10_400:
	bar.warp.sync 	-1;
	shl.b32 	%r2947, %r489, 2;
	add.s32 	%r2949, %r2903, %r2947;
	ld.shared.u32 	%r2950, [%r2949+35328];
	add.s32 	%r627, %r2950, %r603;
	setp.ge.s32 	%p436, %r603, %r617;
	@%p436 bra 	$L__BB10_402;
	ld.shared.u32 	%r2951, [%r141+13824];
	mul.wide.u32 	%rd215, %r627, 4;
	add.s64 	%rd216, %rd1, %rd215;
	st.global.u32 	[%rd216], %r2951;
$L__BB10_402:
	bar.warp.sync 	-1;
	shl.b32 	%r2952, %r490, 2;
	add.s32 	%r2954, %r2903, %r2952;
	ld.shared.u32 	%r2955, [%r2954+35328];
	add.s32 	%r628, %r2955, %r602;
	setp.ge.s32 	%p437, %r602, %r617;
	@%p437 bra 	$L__BB10_404;
	ld.shared.u32 	%r2956, [%r141+15360];
	mul.wide.u32 	%rd217, %r628, 4;
	add.s64 	%rd218, %rd1, %rd217;
	st.global.u32 	[%rd218], %r2956;
$L__BB10_404:
	bar.warp.sync 	-1;
	shl.b32 	%r2957, %r491, 2;
	add.s32 	%r2959, %r2903, %r2957;
	ld.shared.u32 	%r2960, [%r2959+35328];
	add.s32 	%r629, %r2960, %r601;
	setp.ge.s32 	%p438, %r601, %r617;
	@%p438 bra 	$L__BB10_406;
	ld.shared.u32 	%r2961, [%r141+16896];
	mul.wide.u32 	%rd219, %r629, 4;
	add.s64 	%rd220, %rd1, %rd219;
	st.global.u32 	[%rd220], %r2961;
$L__BB10_406:
	bar.warp.sync 	-1;
	shl.b32 	%r2962, %r492, 2;
	add.s32 	%r2964, %r2903, %r2962;
	ld.shared.u32 	%r2965, [%r2964+35328];
	add.s32 	%r630, %r2965, %r607;
	setp.ge.s32 	%p439, %r607, %r617;
	@%p439 bra 	$L__BB10_408;
	ld.shared.u32 	%r2966, [%r141+18432];
	mul.wide.u32 	%rd221, %r630, 4;
	add.s64 	%rd222, %rd1, %rd221;
	st.global.u32 	[%rd222], %r2966;
$L__BB10_408:
	bar.warp.sync 	-1;
	shl.b32 	%r2967, %r493, 2;
	add.s32 	%r2969, %r2903, %r2967;
	ld.shared.u32 	%r2970, [%r2969+35328];
	add.s32 	%r631, %r2970, %r604;
	setp.ge.s32 	%p440, %r604, %r617;
	@%p440 bra 	$L__BB10_410;
	ld.shared.u32 	%r2971, [%r141+19968];
	mul.wide.u32 	%rd223, %r631, 4;
	add.s64 	%rd224, %rd1, %rd223;
	st.global.u32 	[%rd224], %r2971;
$L__BB10_410:
	bar.warp.sync 	-1;
	shl.b32 	%r2972, %r494, 2;
	add.s32 	%r2974, %r2903, %r2972;
	ld.shared.u32 	%r2975, [%r2974+35328];
	add.s32 	%r632, %r2975, %r606;
	setp.ge.s32 	%p441, %r606, %r617;
	@%p441 bra 	$L__BB10_412;
	ld.shared.u32 	%r2976, [%r141+21504];
	mul.wide.u32 	%rd225, %r632, 4;
	add.s64 	%rd226, %rd1, %rd225;
	st.global.u32 	[%rd226], %r2976;
$L__BB10_412:
	bar.warp.sync 	-1;
	shl.b32 	%r2977, %r495, 2;
	add.s32 	%r2979, %r2903, %r2977;
	ld.shared.u32 	%r2980, [%r2979+35328];
	add.s32 	%r633, %r2980, %r605;
	setp.ge.s32 	%p442, %r605, %r617;
	@%p442 bra 	$L__BB10_414;
	ld.shared.u32 	%r2981, [%r141+23040];
	mul.wide.u32 	%rd227, %r633, 4;
	add.s64 	%rd228, %rd1, %rd227;
	st.global.u32 	[%rd228], %r2981;
$L__BB10_414:
	bar.warp.sync 	-1;
	shl.b32 	%r2982, %r496, 2;
	add.s32 	%r2984, %r2903, %r2982;
	ld.shared.u32 	%r2985, [%r2984+35328];
	add.s32 	%r634, %r2985, %r616;
	setp.ge.s32 	%p443, %r616, %r617;
	@%p443 bra 	$L__BB10_416;
	ld.shared.u32 	%r2986, [%r141+24576];
	mul.wide.u32 	%rd229, %r634, 4;
	add.s64 	%rd230, %rd1, %rd229;
	st.global.u32 	[%rd230], %r2986;
$L__BB10_416:
	bar.warp.sync 	-1;
	shl.b32 	%r2987, %r497, 2;
	add.s32 	%r2989, %r2903, %r2987;
	ld.shared.u32 	%r2990, [%r2989+35328];
	add.s32 	%r635, %r2990, %r612;
	setp.ge.s32 	%p444, %r612, %r617;
	@%p444 bra 	$L__BB10_418;
	ld.shared.u32 	%r2991, [%r141+26112];
	mul.wide.u32 	%rd231, %r635, 4;
	add.s64 	%rd232, %rd1, %rd231;
	st.global.u32 	[%rd232], %r2991;
$L__BB10_418:
	bar.warp.sync 	-1;
	shl.b32 	%r2992, %r498, 2;
	add.s32 	%r2994, %r2903, %r2992;
	ld.shared.u32 	%r2995, [%r2994+35328];
	add.s32 	%r636, %r2995, %r611;
	setp.ge.s32 	%p445, %r611, %r617;
	@%p445 bra 	$L__BB10_420;
	ld.shared.u32 	%r2996, [%r141+27648];
	mul.wide.u32 	%rd233, %r636, 4;
	add.s64 	%rd234, %rd1, %rd233;
	st.global.u32 	[%rd234], %r2996;
$L__BB10_420:
	bar.warp.sync 	-1;
	shl.b32 	%r2997, %r499, 2;
	add.s32 	%r2999, %r2903, %r2997;
	ld.shared.u32 	%r3000, [%r2999+35328];
	add.s32 	%r637, %r3000, %r610;
	setp.ge.s32 	%p446, %r610, %r617;
	@%p446 bra 	$L__BB10_422;
	ld.shared.u32 	%r3001, [%r141+29184];
	mul.wide.u32 	%rd235, %r637, 4;
	add.s64 	%rd236, %rd1, %rd235;
	st.global.u32 	[%rd236], %r3001;
$L__BB10_422:
	bar.warp.sync 	-1;
	shl.b32 	%r3002, %r500, 2;
	add.s32 	%r3004, %r2903, %r3002;
	ld.shared.u32 	%r3005, [%r3004+35328];
	add.s32 	%r638, %r3005, %r615;
	setp.ge.s32 	%p447, %r615, %r617;
	@%p447 bra 	$L__BB10_424;
	ld.shared.u32 	%r3006, [%r141+30720];
	mul.wide.u32 	%rd237, %r638, 4;
	add.s64 	%rd238, %rd1, %rd237;
	st.global.u32 	[%rd238], %r3006;
$L__BB10_424:
	bar.warp.sync 	-1;
	shl.b32 	%r3007, %r501, 2;
	add.s32 	%r3009, %r2903, %r3007;
	ld.shared.u32 	%r3010, [%r3009+35328];
	add.s32 	%r639, %r3010, %r613;
	setp.ge.s32 	%p448, %r613, %r617;
	@%p448 bra 	$L__BB10_426;
	ld.shared.u32 	%r3011, [%r141+32256];
	mul.wide.u32 	%rd239, %r639, 4;
	add.s64 	%rd240, %rd1, %rd239;
	st.global.u32 	[%rd240], %r3011;
$L__BB10_426:
	bar.warp.sync 	-1;
	shl.b32 	%r3012, %r502, 2;
	add.s32 	%r3014, %r2903, %r3012;
	ld.shared.u32 	%r3015, [%r3014+35328];
	add.s32 	%r640, %r3015, %r614;
	setp.ge.s32 	%p449, %r614, %r617;
	@%p449 bra 	$L__BB10_428;
	ld.shared.u32 	%r3016, [%r141+33792];
	mul.wide.u32 	%rd241, %r640, 4;
	add.s64 	%rd242, %rd1, %rd241;
	st.global.u32 	[%rd242], %r3016;
$L__BB10_428:
	bar.warp.sync 	-1;
$L__BB10_429:
	ret;

}


// ===== COMPILED SASS (sm_100) =====

	.target	sm_100

	.elftype	@"ET_EXEC"


//--------------------- .note.nv.tkinfo           --------------------------
	.section	.note.nv.tkinfo,"",@"SHT_NOTE"
	.sectionflags	@"SHF_NOTE_NV_TKINFO"
	.tkinfo
        /*0018*/ 	.word	0x00000002
        /*0030*/ 	.string	""
        /*0030*/ 	.string	"ptxas"
        /*0030*/ 	.string	"Cuda compilation tools, release 13.0, V13.0.88"
        /*0030*/ 	.string	"Build cuda_13.0.r13.0/compiler.36424714_0"
        /*0030*/ 	.string	"-arch sm_100 -m 64 "



//--------------------- .note.nv.cuinfo           --------------------------
	.section	.note.nv.cuinfo,"",@"SHT_NOTE"
	.sectionflags	@"SHF_NOTE_NV_CUINFO"
        /*0018*/ 	.short	0x0002
        /*001a*/ 	.short	0x0064
        /*001c*/ 	.short	0x0082
	.zero		2


//--------------------- .nv.info                  --------------------------
	.section	.nv.info,"",@"SHT_CUDA_INFO"
	.align	4


	//----- nvinfo : EIATTR_REGCOUNT
	.align		4
        /*0000*/ 	.byte	0x04, 0x2f
        /*0002*/ 	.short	(.L_46 - .L_45)
	.align		4
.L_45:
        /*0004*/ 	.word	index@(_Z18gemv_optimized_384ILi32ELi8EEvPKfS1_Pfii)
        /*0008*/ 	.word	0x00000021


	//----- nvinfo : EIATTR_FRAME_SIZE
	.align		4
.L_46:
        /*000c*/ 	.byte	0x04, 0x11
        /*000e*/ 	.short	(.L_48 - .L_47)
	.align		4
.L_47:
        /*0010*/ 	.word	index@(_Z18gemv_optimized_384ILi32ELi8EEvPKfS1_Pfii)
        /*0014*/ 	.word	0x00000000


	//----- nvinfo : EIATTR_REGCOUNT
	.align		4
.L_48:
        /*0018*/ 	.byte	0x04, 0x2f
        /*001a*/ 	.short	(.L_50 - .L_49)
	.align		4
.L_49:
        /*001c*/ 	.word	index@(_Z18gemv_optimized_512ILi32ELi8EEvPKfS1_Pfii)
        /*0020*/ 	.word	0x00000021


	//----- nvinfo : EIATTR_FRAME_SIZE
	.align		4
.L_50:
        /*0024*/ 	.byte	0x04, 0x11
        /*0026*/ 	.short	(.L_52 - .L_51)
	.align		4
.L_51:
        /*0028*/ 	.word	index@(_Z18gemv_optimized_512ILi32ELi8EEvPKfS1_Pfii)
        /*002c*/ 	.word	0x00000000


	//----- nvinfo : EIATTR_REGCOUNT
	.align		4
.L_52:
        /*0030*/ 	.byte	0x04, 0x2f
        /*0032*/ 	.short	(.L_54 - .L_53)
	.align		4
.L_53:
        /*0034*/ 	.word	index@(_Z18gemv_optimized_768ILi32ELi8EEvPKfS1_Pfii)
        /*0038*/ 	.word	0x00000021


	//----- nvinfo : EIATTR_FRAME_SIZE
	.align		4
.L_54:
        /*003c*/ 	.byte	0x04, 0x11
        /*003e*/ 	.short	(.L_56 - .L_55)
	.align		4
.L_55:
        /*0040*/ 	.word	index@(_Z18gemv_optimized_768ILi32ELi8EEvPKfS1_Pfii)
        /*0044*/ 	.word	0x00000000


	//----- nvinfo : EIATTR_REGCOUNT
	.align		4
.L_56:
        /*0048*/ 	.byte	0x04, 0x2f
        /*004a*/ 	.short	(.L_58 - .L_57)
	.align		4
.L_57:
        /*004c*/ 	.word	index@(_Z19gemv_optimized_1024ILi32ELi8EEvPKfS1_Pfii)
        /*0050*/ 	.word	0x00000021


	//----- nvinfo : EIATTR_FRAME_SIZE
	.align		4
.L_58:
        /*0054*/ 	.byte	0x04, 0x11
        /*0056*/ 	.short	(.L_60 - .L_59)
	.align		4
.L_59:
        /*0058*/ 	.word	index@(_Z19gemv_optimized_1024ILi32ELi8EEvPKfS1_Pfii)
        /*005c*/ 	.word	0x00000000


	//----- nvinfo : EIATTR_REGCOUNT
	.align		4
.L_60:
        /*0060*/ 	.byte	0x04, 0x2f
        /*0062*/ 	.short	(.L_62 - .L_61)
	.align		4
.L_61:
        /*0064*/ 	.word	index@(_Z11topk_kernelILi1024ELi8EEvPKfPiPfi)
        /*0068*/ 	.word	0x00000020


	//----- nvinfo : EIATTR_FRAME_SIZE
	.align		4
.L_62:
        /*006c*/ 	.byte	0x04, 0x11
        /*006e*/ 	.short	(.L_64 - .L_63)
	.align		4
.L_63:
        /*0070*/ 	.word	index@(_Z11topk_kernelILi1024ELi8EEvPKfPiPfi)
        /*0074*/ 	.word	0x00000010


	//----- nvinfo : EIATTR_REGCOUNT
	.align		4
.L_64:
        /*0078*/ 	.byte	0x04, 0x2f
        /*007a*/ 	.short	(.L_66 - .L_65)
	.align		4
.L_65:
        /*007c*/ 	.word	index@(_ZN3cub18CUB_300001_SM_10006detail11EmptyKernelIvEEvv)
        /*0080*/ 	.word	0x00000004


	//----- nvinfo : EIATTR_FRAME_SIZE
	.align		4
.L_66:
        /*0084*/ 	.byte	0x04, 0x11
        /*0086*/ 	.short	(.L_68 - .L_67)
	.align		4
.L_67:
        /*0088*/ 	.word	index@(_ZN3cub18CUB_300001_SM_10006detail11EmptyKernelIvEEvv)
        /*008c*/ 	.word	0x00000000


	//----- nvinfo : EIATTR_REGCOUNT
	.align		4
.L_68:
        /*0090*/ 	.byte	0x04, 0x2f
        /*0092*/ 	.short	(.L_70 - .L_69)
	.align		4
.L_69:
        /*0094*/ 	.word	index@(_ZN3cub18CUB_300001_SM_10006detail8for_each13static_kernelINS2_12policy_hub_t12policy_500_tElN6thrust24THRUST_300001_SM_1000_NS8cuda_cub10__tabulate7functorINS7_10device_ptrIiEENS7_6system6detail7generic6detail22compute_sequence_valueIivEElEEEEvT0_T1_)
        /*0098*/ 	.word	0x0000000a


	//----- nvinfo : EIATTR_FRAME_SIZE
	.align		4
.L_70:
        /*009c*/ 	.byte	0x04, 0x11
        /*009e*/ 	.short	(.L_72 - .L_71)
	.align		4
.L_71:
        /*00a0*/ 	.word	index@(_ZN3cub18CUB_300001_SM_10006detail8for_each13static_kernelINS2_12policy_hub_t12policy_500_tElN6thrust24THRUST_300001_SM_1000_NS8cuda_cub10__tabulate7functorINS7_10device_ptrIiEENS7_6system6detail7generic6detail22compute_sequence_valueIivEElEEEEvT0_T1_)
        /*00a4*/ 	.word	0x00000000


	//----- nvinfo : EIATTR_REGCOUNT
	.align		4
.L_72:
        /*00a8*/ 	.byte	0x04, 0x2f
        /*00aa*/ 	.short	(.L_74 - .L_73)
	.align		4
.L_73:
        /*00ac*/ 	.word	index@(_ZN3cub18CUB_300001_SM_10006detail10radix_sort31DeviceRadixSortSingleTileKernelINS1_5radix10policy_hubIfijE10Policy1000ELNS0_9SortOrderE1EfijNS1_21identity_decomposer_tEEEvPKT1_PSA_PKT2_PSE_T3_iiT4_)
        /*00b0*/ 	.word	0x00000097


	//----- nvinfo : EIATTR_FRAME_SIZE
	.align		4
.L_74:
        /*00b4*/ 	.byte	0x04, 0x11
        /*00b6*/ 	.short	(.L_76 - .L_75)
	.align		4
.L_75:
        /*00b8*/ 	.word	index@(_ZN3cub18CUB_300001_SM_10006detail10radix_sort31DeviceRadixSortSingleTileKernelINS1_5radix10policy_hubIfijE10Policy1000ELNS0_9SortOrderE1EfijNS1_21identity_decomposer_tEEEvPKT1_PSA_PKT2_PSE_T3_iiT4_)
        /*00bc*/ 	.word	0x00000000


	//----- nvinfo : EIATTR_REGCOUNT
	.align		4
.L_76:
        /*00c0*/ 	.byte	0x04, 0x2f
        /*00c2*/ 	.short	(.L_78 - .L_77)
	.align		4
.L_77:
        /*00c4*/ 	.word	index@(_ZN3cub18CUB_300001_SM_10006detail10radix_sort30DeviceRadixSortHistogramKernelINS1_5radix10policy_hubIfijE10Policy1000ELNS0_9SortOrderE1EfjNS1_21identity_decomposer_tEEEvPT2_PKT1_SA_iiT3_)
        /*00c8*/ 	.word	0x00000020


	//----- nvinfo : EIATTR_FRAME_SIZE
	.align		4
.L_78:
        /*00cc*/ 	.byte	0x04, 0x11
        /*00ce*/ 	.short	(.L_80 - .L_79)
	.align		4
.L_79:
        /*00d0*/ 	.word	index@(_ZN3cub18CUB_300001_SM_10006detail10radix_sort30DeviceRadixSortHistogramKernelINS1_5radix10policy_hubIfijE10Policy1000ELNS0_9SortOrderE1EfjNS1_21identity_decomposer_tEEEvPT2_PKT1_SA_iiT3_)
        /*00d4*/ 	.word	0x00000000


	//----- nvinfo : EIATTR_REGCOUNT
	.align		4
.L_80:
        /*00d8*/ 	.byte	0x04, 0x2f
        /*00da*/ 	.short	(.L_82 - .L_81)
	.align		4
.L_81:
        /*00dc*/ 	.word	index@(_ZN3cub18CUB_300001_SM_10006detail10radix_sort33DeviceRadixSortExclusiveSumKernelINS1_5radix10policy_hubIfijE10Policy1000EjEEvPT0_)
        /*00e0*/ 	.word	0x00000018


	//----- nvinfo : EIATTR_FRAME_SIZE
	.align		4
.L_82:
        /*00e4*/ 	.byte	0x04, 0x11
        /*00e6*/ 	.short	(.L_84 - .L_83)
	.align		4
.L_83:
        /*00e8*/ 	.word	index@(_ZN3cub18CUB_300001_SM_10006detail10radix_sort33DeviceRadixSortExclusiveSumKernelINS1_5radix10policy_hubIfijE10Policy1000EjEEvPT0_)
        /*00ec*/ 	.word	0x00000000


	//----- nvinfo : EIATTR_REGCOUNT
	.align		4
.L_84:
        /*00f0*/ 	.byte	0x04, 0x2f
        /*00f2*/ 	.short	(.L_86 - .L_85)
	.align		4
.L_85:
        /*00f4*/ 	.word	index@(_ZN3cub18CUB_300001_SM_10006detail10radix_sort29DeviceRadixSortOnesweepKernelINS1_5radix10policy_hubIfijE10Policy1000ELNS0_9SortOrderE1EfijiiNS1_21identity_decomposer_tEEEvPT5_SB_PT3_PKSC_PT1_PKSG_PT2_PKSK_T4_iiT6_)
        /*00f8*/ 	.word	0x00000050


	//----- nvinfo : EIATTR_FRAME_SIZE
	.align		4
.L_86:
        /*00fc*/ 	.byte	0x04, 0x11
        /*00fe*/ 	.short	(.L_88 - .L_87)
	.align		4
.L_87:
        /*0100*/ 	.word	index@(_ZN3cub18CUB_300001_SM_10006detail10radix_sort29DeviceRadixSortOnesweepKernelINS1_5radix10policy_hubIfijE10Policy1000ELNS0_9SortOrderE1EfijiiNS1_21identity_decomposer_tEEEvPT5_SB_PT3_PKSC_PT1_PKSG_PT2_PKSK_T4_iiT6_)
        /*0104*/ 	.word	0x00000000


	//----- nvinfo : EIATTR_MIN_STACK_SIZE
	.align		4
.L_88:
        /*0108*/ 	.byte	0x04, 0x12
        /*010a*/ 	.short	(.L_90 - .L_89)
	.align		4
.L_89:
        /*010c*/ 	.word	index@(_ZN3cub18CUB_300001_SM_10006detail10radix_sort29DeviceRadixSortOnesweepKernelINS1_5radix10policy_hubIfijE10Policy1000ELNS0_9SortOrderE1EfijiiNS1_21identity_decomposer_tEEEvPT5_SB_PT3_PKSC_PT1_PKSG_PT2_PKSK_T4_iiT6_)
        /*0110*/ 	.word	0x00000000


	//----- nvinfo : EIATTR_MIN_STACK_SIZE
	.align		4
.L_90:
        /*0114*/ 	.byte	0x04, 0x12
        /*0116*/ 	.short	(.L_92 - .L_91)
	.align		4
.L_91:
        /*0118*/ 	.word	index@(_ZN3cub18CUB_300001_SM_10006detail10radix_sort33DeviceRadixSortExclusiveSumKernelINS1_5radix10policy_hubIfijE10Policy1000EjEEvPT0_)
        /*011c*/ 	.word	0x00000000


	//----- nvinfo : EIATTR_MIN_STACK_SIZE
	.align		4
.L_92:
        /*0120*/ 	.byte	0x04, 0x12
        /*0122*/ 	.short	(.L_94 - .L_93)
	.align		4
.L_93:
        /*0124*/ 	.word	index@(_ZN3cub18CUB_300001_SM_10006detail10radix_sort30DeviceRadixSortHistogramKernelINS1_5radix10policy_hubIfijE10Policy1000ELNS0_9SortOrderE1EfjNS1_21identity_decomposer_tEEEvPT2_PKT1_SA_iiT3_)
        /*0128*/ 	.word	0x00000000


	//----- nvinfo : EIATTR_MIN_STACK_SIZE
	.align		4
.L_94:
        /*012c*/ 	.byte	0x04, 0x12
        /*012e*/ 	.short	(.L_96 - .L_95)
	.align		4
.L_95:
        /*0130*/ 	.word	index@(_ZN3cub18CUB_300001_SM_10006detail10radix_sort31DeviceRadixSortSingleTileKernelINS1_5radix10policy_hubIfijE10Policy1000ELNS0_9SortOrderE1EfijNS1_21identity_decomposer_tEEEvPKT1_PSA_PKT2_PSE_T3_iiT4_)
        /*0134*/ 	.word	0x00000000


	//----- nvinfo : EIATTR_MIN_STACK_SIZE
	.align		4
.L_96:
        /*0138*/ 	.byte	0x04, 0x12
        /*013a*/ 	.short	(.L_98 - .L_97)
	.align		4
.L_97:
        /*013c*/ 	.word	index@(_ZN3cub18CUB_300001_SM_10006detail8for_each13static_kernelINS2_12policy_hub_t12policy_500_tElN6thrust24THRUST_300001_SM_1000_NS8cuda_cub10__tabulate7functorINS7_10device_ptrIiEENS7_6system6detail7generic6detail22compute_sequence_valueIivEElEEEEvT0_T1_)
        /*0140*/ 	.word	0x00000000


	//----- nvinfo : EIATTR_MIN_STACK_SIZE
	.align		4
.L_98:
        /*0144*/ 	.byte	0x04, 0x12
        /*0146*/ 	.short	(.L_100 - .L_99)
	.align		4
.L_99:
        /*0148*/ 	.word	index@(_ZN3cub18CUB_300001_SM_10006detail11EmptyKernelIvEEvv)
        /*014c*/ 	.word	0x00000000


	//----- nvinfo : EIATTR_MIN_STACK_SIZE
	.align		4
.L_100:
        /*0150*/ 	.byte	0x04, 0x12
        /*0152*/ 	.short	(.L_102 - .L_101)
	.align		4
.L_101:
        /*0154*/ 	.word	index@(_Z11topk_kernelILi1024ELi8EEvPKfPiPfi)
        /*0158*/ 	.word	0x00000010


	//----- nvinfo : EIATTR_MIN_STACK_SIZE
	.align		4
.L_102:
        /*015c*/ 	.byte	0x04, 0x12
        /*015e*/ 	.short	(.L_104 - .L_103)
	.align		4
.L_103:
        /*0160*/ 	.word	index@(_Z19gemv_optimized_1024ILi32ELi8EEvPKfS1_Pfii)
        /*0164*/ 	.word	0x00000000


	//----- nvinfo : EIATTR_MIN_STACK_SIZE
	.align		4
.L_104:
        /*0168*/ 	.byte	0x04, 0x12
        /*016a*/ 	.short	(.L_106 - .L_105)
	.align		4
.L_105:
        /*016c*/ 	.word	index@(_Z18gemv_optimized_768ILi32ELi8EEvPKfS1_Pfii)
        /*0170*/ 	.word	0x00000000


	//----- nvinfo : EIATTR_MIN_STACK_SIZE
	.align		4
.L_106:
        /*0174*/ 	.byte	0x04, 0x12
        /*0176*/ 	.short	(.L_108 - .L_107)
	.align		4
.L_107:
        /*0178*/ 	.word	index@(_Z18gemv_optimized_512ILi32ELi8EEvPKfS1_Pfii)
        /*017c*/ 	.word	0x00000000


	//----- nvinfo : EIATTR_MIN_STACK_SIZE
	.align		4
.L_108:
        /*0180*/ 	.byte	0x04, 0x12
        /*0182*/ 	.short	(.L_110 - .L_109)
	.align		4
.L_109:
        /*0184*/ 	.word	index@(_Z18gemv_optimized_384ILi32ELi8EEvPKfS1_Pfii)
        /*0188*/ 	.word	0x00000000
.L_110:


//--------------------- .nv.compat                --------------------------
	.section	.nv.compat,"",@"SHT_CUDA_COMPAT_INFO"
	.align	4
        /*0000*/ 	.byte	0x02, 0x09, 0x00, 0x00, 0x02, 0x02, 0x01, 0x00, 0x02, 0x05, 0x05, 0x00, 0x03, 0x07, 0x01, 0x01
        /*0010*/ 	.byte	0x02, 0x03, 0x00, 0x00, 0x02, 0x06, 0x01, 0x00, 0x04, 0x0b, 0x08, 0x00, 0x09, 0x00, 0x00, 0x00
        /*0020*/ 	.byte	0x00, 0x00, 0x00, 0x00


//--------------------- .nv.info._ZN3cub18CUB_300001_SM_10006detail10radix_sort29DeviceRadixSortOnesweepKernelINS1_5radix10policy_hubIfijE10Policy1000ELNS0_9SortOrderE1EfijiiNS1_21identity_decomposer_tEEEvPT5_SB_PT3_PKSC_PT1_PKSG_PT2_PKSK_T4_iiT6_ --------------------------
	.section	.nv.info._ZN3cub18CUB_300001_SM_10006detail10radix_sort29DeviceRadixSortOnesweepKernelINS1_5radix10policy_hubIfijE10Policy1000ELNS0_9SortOrderE1EfijiiNS1_21identity_decomposer_tEEEvPT5_SB_PT3_PKSC_PT1_PKSG_PT2_PKSK_T4_iiT6_,"",@"SHT_CUDA_INFO"
	.sectionflags	@""
	.align	4


	//----- nvinfo : EIATTR_CUDA_API_VERSION
	.align		4
        /*0000*/ 	.byte	0x04, 0x37
        /*0002*/ 	.short	(.L_112 - .L_111)
.L_111:
        /*0004*/ 	.word	0x00000082


	//----- nvinfo : EIATTR_KPARAM_INFO
	.align		4
.L_112:
        /*0008*/ 	.byte	0x04, 0x17
        /*000a*/ 	.short	(.L_114 - .L_113)
.L_113:
        /*000c*/ 	.word	0x00000000
        /*0010*/ 	.short	0x000b
        /*0012*/ 	.short	0x004c
        /*0014*/ 	.byte	0x00, 0xf0, 0x05, 0x00


	//----- nvinfo : EIATTR_KPARAM_INFO
	.align		4
.L_114:
        /*0018*/ 	.byte	0x04, 0x17
        /*001a*/ 	.short	(.L_116 - .L_115)
.L_115:
        /*001c*/ 	.word	0x00000000
        /*0020*/ 	.short	0x000a
        /*0022*/ 	.short	0x0048
        /*0024*/ 	.byte	0x00, 0xf0, 0x11, 0x00


	//----- nvinfo : EIATTR_KPARAM_INFO
	.align		4
.L_116:
        /*0028*/ 	.byte	0x04, 0x17
        /*002a*/ 	.short	(.L_118 - .L_117)
.L_117:
        /*002c*/ 	.word	0x00000000
        /*0030*/ 	.short	0x0009
        /*0032*/ 	.short	0x0044
        /*0034*/ 	.byte	0x00, 0xf0, 0x11, 0x00


	//----- nvinfo : EIATTR_KPARAM_INFO
	.align		4
.L_118:
        /*0038*/ 	.byte	0x04, 0x17
        /*003a*/ 	.short	(.L_120 - .L_119)
.L_119:
        /*003c*/ 	.word	0x00000000
        /*0040*/ 	.short	0x0008
        /*0042*/ 	.short	0x0040
        /*0044*/ 	.byte	0x00, 0xf0, 0x11, 0x00


	//----- nvinfo : EIATTR_KPARAM_INFO
	.align		4
.L_120:
        /*0048*/ 	.byte	0x04, 0x17
        /*004a*/ 	.short	(.L_122 - .L_121)
.L_121:
        /*004c*/ 	.word	0x00000000
        /*0050*/ 	.short	0x0007
        /*0052*/ 	.short	0x0038
        /*0054*/ 	.byte	0x00, 0xf5, 0x21, 0x00


	//----- nvinfo : EIATTR_KPARAM_INFO
	.align		4
.L_122:
        /*0058*/ 	.byte	0x04, 0x17
        /*005a*/ 	.short	(.L_124 - .L_123)
.L_123:
        /*005c*/ 	.word	0x00000000
        /*0060*/ 	.short	0x0006
        /*0062*/ 	.short	0x0030
        /*0064*/ 	.byte	0x00, 0xf5, 0x21, 0x00


	//----- nvinfo : EIATTR_KPARAM_INFO
	.align		4
.L_124:
        /*0068*/ 	.byte	0x04, 0x17
        /*006a*/ 	.short	(.L_126 - .L_125)
.L_125:
        /*006c*/ 	.word	0x00000000
        /*0070*/ 	.short	0x0005
        /*0072*/ 	.short	0x0028
        /*0074*/ 	.byte	0x00, 0xf5, 0x21, 0x00


	//----- nvinfo : EIATTR_KPARAM_INFO
	.align		4
.L_126:
        /*0078*/ 	.byte	0x04, 0x17
        /*007a*/ 	.short	(.L_128 - .L_127)
.L_127:
        /*007c*/ 	.word	0x00000000
        /*0080*/ 	.short	0x0004
        /*0082*/ 	.short	0x0020
        /*0084*/ 	.byte	0x00, 0xf5, 0x21, 0x00


	//----- nvinfo : EIATTR_KPARAM_INFO
	.align		4
.L_128:
        /*0088*/ 	.byte	0x04, 0x17
        /*008a*/ 	.short	(.L_130 - .L_129)
.L_129:
        /*008c*/ 	.word	0x00000000
        /*0090*/ 	.short	0x0003
        /*0092*/ 	.short	0x0018
        /*0094*/ 	.byte	0x00, 0xf5, 0x21, 0x00


	//----- nvinfo : EIATTR_KPARAM_INFO
	.align		4
.L_130:
        /*0098*/ 	.byte	0x04, 0x17
        /*009a*/ 	.short	(.L_132 - .L_131)
.L_131:
        /*009c*/ 	.word	0x00000000
        /*00a0*/ 	.short	0x0002
        /*00a2*/ 	.short	0x0010
        /*00a4*/ 	.byte	0x00, 0xf5, 0x21, 0x00


	//----- nvinfo : EIATTR_KPARAM_INFO
	.align		4
.L_132:
        /*00a8*/ 	.byte	0x04, 0x17
        /*00aa*/ 	.short	(.L_134 - .L_133)
.L_133:
        /*00ac*/ 	.word	0x00000000
        /*00b0*/ 	.short	0x0001
        /*00b2*/ 	.short	0x0008
        /*00b4*/ 	.byte	0x00, 0xf5, 0x21, 0x00


	//----- nvinfo : EIATTR_KPARAM_INFO
	.align		4
.L_134:
        /*00b8*/ 	.byte	0x04, 0x17
        /*00ba*/ 	.short	(.L_136 - .L_135)
.L_135:
        /*00bc*/ 	.word	0x00000000
        /*00c0*/ 	.short	0x0000
        /*00c2*/ 	.short	0x0000
        /*00c4*/ 	.byte	0x00, 0xf5, 0x21, 0x00


	//----- nvinfo : EIATTR_SPARSE_MMA_MASK
	.align		4
.L_136:
        /*00c8*/ 	.byte	0x03, 0x50
        /*00ca*/ 	.short	0x0000


	//----- nvinfo : EIATTR_MAXREG_COUNT
	.align		4
        /*00cc*/ 	.byte	0x03, 0x1b
        /*00ce*/ 	.short	0x00a8


	//----- nvinfo : EIATTR_NUM_BARRIERS
	.align		4
        /*00d0*/ 	.byte	0x02, 0x4c
        /*00d2*/ 	.byte	0x01
	.zero		1


	//----- nvinfo : EIATTR_MERCURY_ISA_VERSION
	.align		4
        /*00d4*/ 	.byte	0x03, 0x5f
        /*00d6*/ 	.short	0x0101


	//----- nvinfo : EIATTR_COOP_GROUP_MASK_REGIDS
	.align		4
        /*00d8*/ 	.byte	0x04, 0x29
        /*00da*/ 	.short	(.L_138 - .L_137)


	//   ....[0]....
.L_137:
        /*00dc*/ 	.word	0xffffffff


	//   ....[1]....
        /*00e0*/ 	.word	0x05000000


	//   ....[2]....
        /*00e4*/ 	.word	0xffffffff


	//   ....[3]....
        /*00e8*/ 	.word	0xffffffff


	//   ....[4]....
        /*00ec*/ 	.word	0xffffffff


	//   ....[5]....
        /*00f0*/ 	.word	0xffffffff


	//   ....[6]....
        /*00f4*/ 	.word	0xffffffff


	//   ....[7]....
        /*00f8*/ 	.word	0xffffffff


	//   ....[8]....
        /*00fc*/ 	.word	0xffffffff


	//   ....[9]....
        /*0100*/ 	.word	0xffffffff


	//   ....[10]....
        /*0104*/ 	.word	0xffffffff


	//   ....[11]....
        /*0108*/ 	.word	0xffffffff


	//   ....[12]....
        /*010c*/ 	.word	0xffffffff


	//   ....[13]....
        /*0110*/ 	.word	0xffffffff


	//   ....[14]....
        /*0114*/ 	.word	0xffffffff


	//   ....[15]....
        /*0118*/ 	.word	0xffffffff


	//   ....[16]....
        /*011c*/ 	.word	0xffffffff


	//   ....[17]....
        /*0120*/ 	.word	0xffffffff


	//   ....[18]....
        /*0124*/ 	.word	0xffffffff


	//   ....[19]....
        /*0128*/ 	.word	0xffffffff


	//   ....[20]....
        /*012c*/ 	.word	0xffffffff


	//   ....[21]....
        /*0130*/ 	.word	0xffffffff


	//   ....[22]....
        /*0134*/ 	.word	0xffffffff


	//   ....[23]....
        /*0138*/ 	.word	0xffffffff


	//   ....[24]....
        /*013c*/ 	.word	0xffffffff


	//   ....[25]....
        /*0140*/ 	.word	0xffffffff


	//   ....[26]....
        /*0144*/ 	.word	0xffffffff


	//   ....[27]....
        /*0148*/ 	.word	0xffffffff


	//   ....[28]....
        /*014c*/ 	.word	0xffffffff


	//   ....[29]....
        /*0150*/ 	.word	0xffffffff


	//   ....[30]....
        /*0154*/ 	.word	0xffffffff


	//   ....[31]....
        /*0158*/ 	.word	0xffffffff


	//   ....[32]....
        /*015c*/ 	.word	0xffffffff


	//   ....[33]....
        /*0160*/ 	.word	0xffffffff


	//   ....[34]....
        /*0164*/ 	.word	0xffffffff


	//   ....[35]....
        /*0168*/ 	.word	0xffffffff


	//   ....[36]....
        /*016c*/ 	.word	0xffffffff


	//   ....[37]....
        /*0170*/ 	.word	0xffffffff


	//   ....[38]....
        /*0174*/ 	.word	0xffffffff


	//   ....[39]....
        /*0178*/ 	.word	0xffffffff


	//   ....[40]....
        /*017c*/ 	.word	0xffffffff


	//   ....[41]....
        /*0180*/ 	.word	0xffffffff


	//   ....[42]....
        /*0184*/ 	.word	0xffffffff


	//   ....[43]....
        /*0188*/ 	.word	0xffffffff


	//   ....[44]....
        /*018c*/ 	.word	0xffffffff


	//   ....[45]....
        /*0190*/ 	.word	0xffffffff


	//   ....[46]....
        /*0194*/ 	.word	0xffffffff


	//   ....[47]....
        /*0198*/ 	.word	0xffffffff


	//   ....[48]....
        /*019c*/ 	.word	0xffffffff


	//   ....[49]....
        /*01a0*/ 	.word	0xffffffff


	//   ....[50]....
        /*01a4*/ 	.word	0xffffffff


	//   ....[51]....
        /*01a8*/ 	.word	0xffffffff


	//   ....[52]....
        /*01ac*/ 	.word	0xffffffff


	//   ....[53]....
        /*01b0*/ 	.word	0xffffffff


	//   ....[54]....
        /*01b4*/ 	.word	0xffffffff


	//   ....[55]....
        /*01b8*/ 	.word	0xffffffff


	//   ....[56]....
        /*01bc*/ 	.word	0xffffffff


	//   ....[57]....
        /*01c0*/ 	.word	0xffffffff


	//   ....[58]....
        /*01c4*/ 	.word	0xffffffff


	//   ....[59]....
        /*01c8*/ 	.word	0xffffffff


	//   ....[60]....
        /*01cc*/ 	.word	0xffffffff


	//   ....[61]....
        /*01d0*/ 	.word	0xffffffff


	//   ....[62]....
        /*01d4*/ 	.word	0xffffffff


	//   ....[63]....
        /*01d8*/ 	.word	0xffffffff


	//   ....[64]....
        /*01dc*/ 	.word	0xffffffff


	//   ....[65]....
        /*01e0*/ 	.word	0xffffffff


	//   ....[66]....
        /*01e4*/ 	.word	0xffffffff


	//   ....[67]....
        /*01e8*/ 	.word	0xffffffff


	//   ....[68]....
        /*01ec*/ 	.word	0xffffffff


	//   ....[69]....
        /*01f0*/ 	.word	0xffffffff


	//   ....[70]....
        /*01f4*/ 	.word	0xffffffff


	//   ....[71]....
        /*01f8*/ 	.word	0xffffffff


	//   ....[72]....
        /*01fc*/ 	.word	0xffffffff


	//   ....[73]....
        /*0200*/ 	.word	0xffffffff


	//   ....[74]....
        /*0204*/ 	.word	0xffffffff


	//   ....[75]....
        /*0208*/ 	.word	0xffffffff


	//   ....[76]....
        /*020c*/ 	.word	0xffffffff


	//   ....[77]....
        /*0210*/ 	.word	0xffffffff


	//   ....[78]....
        /*0214*/ 	.word	0xffffffff


	//   ....[79]....
        /*0218*/ 	.word	0xffffffff


	//   ....[80]....
        /*021c*/ 	.word	0xffffffff


	//   ....[81]....
        /*0220*/ 	.word	0xffffffff


	//   ....[82]....
        /*0224*/ 	.word	0xffffffff


	//   ....[83]....
        /*0228*/ 	.word	0xffffffff


	//   ....[84]....
        /*022c*/ 	.word	0xffffffff


	//   ....[85]....
        /*0230*/ 	.word	0xffffffff


	//   ....[86]....
        /*0234*/ 	.word	0xffffffff


	//   ....[87]....
        /*0238*/ 	.word	0xffffffff


	//   ....[88]....
        /*023c*/ 	.word	0xffffffff


	//   ....[89]....
        /*0240*/ 	.word	0xffffffff


	//   ....[90]....
        /*0244*/ 	.word	0xffffffff


	//   ....[91]....
        /*0248*/ 	.word	0xffffffff


	//   ....[92]....
        /*024c*/ 	.word	0xffffffff


	//   ....[93]....
        /*0250*/ 	.word	0xffffffff


	//   ....[94]....
        /*0254*/ 	.word	0xffffffff


	//   ....[95]....
        /*0258*/ 	.word	0xffffffff


	//   ....[96]....
        /*025c*/ 	.word	0xffffffff


	//   ....[97]....
        /*0260*/ 	.word	0xffffffff


	//   ....[98]....
        /*0264*/ 	.word	0xffffffff


	//   ....[99]....
        /*0268*/ 	.word	0xffffffff


	//   ....[100]....
        /*026c*/ 	.word	0xffffffff


	//   ....[101]....
        /*0270*/ 	.word	0xffffffff


	//   ....[102]....
        /*0274*/ 	.word	0xffffffff


	//   ....[103]....
        /*0278*/ 	.word	0xffffffff


	//   ....[104]....
        /*027c*/ 	.word	0xffffffff


	//   ....[105]....
        /*0280*/ 	.word	0xffffffff


	//   ....[106]....
        /*0284*/ 	.word	0xffffffff


	//   ....[107]....
        /*0288*/ 	.word	0xffffffff


	//   ....[108]....
        /*028c*/ 	.word	0xffffffff


	//   ....[109]....
        /*0290*/ 	.word	0xffffffff


	//   ....[110]....
        /*0294*/ 	.word	0xffffffff


	//   ....[111]....
        /*0298*/ 	.word	0xffffffff


	//   ....[112]....
        /*029c*/ 	.word	0xffffffff


	//   ....[113]....
        /*02a0*/ 	.word	0xffffffff


	//   ....[114]....
        /*02a4*/ 	.word	0xffffffff


	//   ....[115]....
        /*02a8*/ 	.word	0xffffffff


	//   ....[116]....
        /*02ac*/ 	.word	0xffffffff


	//   ....[117]....
        /*02b0*/ 	.word	0xffffffff


	//   ....[118]....
        /*02b4*/ 	.word	0xffffffff


	//   ....[119]....
        /*02b8*/ 	.word	0xffffffff


	//   ....[120]....
        /*02bc*/ 	.word	0xffffffff


	//   ....[121]....
        /*02c0*/ 	.word	0xffffffff


	//   ....[122]....
        /*02c4*/ 	.word	0xffffffff


	//   ....[123]....
        /*02c8*/ 	.word	0xffffffff


	//   ....[124]....
        /*02cc*/ 	.word	0xffffffff


	//   ....[125]....
        /*02d0*/ 	.word	0xffffffff


	//   ....[126]....
        /*02d4*/ 	.word	0xffffffff


	//   ....[127]....
        /*02d8*/ 	.word	0xffffffff


	//   ....[128]....
        /*02dc*/ 	.word	0xffffffff


	//   ....[129]....
        /*02e0*/ 	.word	0xffffffff


	//   ....[130]....
        /*02e4*/ 	.word	0xffffffff


	//   ....[131]....
        /*02e8*/ 	.word	0xffffffff


	//   ....[132]....
        /*02ec*/ 	.word	0xffffffff


	//   ....[133]....
        /*02f0*/ 	.word	0xffffffff


	//   ....[134]....
        /*02f4*/ 	.word	0xffffffff


	//   ....[135]....
        /*02f8*/ 	.word	0xffffffff


	//   ....[136]....
        /*02fc*/ 	.word	0xffffffff


	//   ....[137]....
        /*0300*/ 	.word	0xffffffff


	//   ....[138]....
        /*0304*/ 	.word	0xffffffff


	//   ....[139]....
        /*0308*/ 	.word	0xffffffff


	//   ....[140]....
        /*030c*/ 	.word	0xffffffff


	//   ....[141]....
        /*0310*/ 	.word	0xffffffff


	//   ....[142]....
        /*0314*/ 	.word	0xffffffff


	//   ....[143]....
        /*0318*/ 	.word	0xffffffff


	//   ....[144]....
        /*031c*/ 	.word	0xffffffff


	//   ....[145]....
        /*0320*/ 	.word	0xffffffff


	//   ....[146]....
        /*0324*/ 	.word	0xffffffff


	//   ....[147]....
        /*0328*/ 	.word	0xffffffff


	//   ....[148]....
        /*032c*/ 	.word	0xffffffff


	//   ....[149]....
        /*0330*/ 	.word	0xffffffff


	//   ....[150]....
        /*0334*/ 	.word	0xffffffff


	//   ....[151]....
        /*0338*/ 	.word	0xffffffff


	//   ....[152]....
        /*033c*/ 	.word	0xffffffff


	//   ....[153]....
        /*0340*/ 	.word	0xffffffff


	//   ....[154]....
        /*0344*/ 	.word	0xffffffff


	//   ....[155]....
        /*0348*/ 	.word	0xffffffff


	//   ....[156]....
        /*034c*/ 	.word	0xffffffff


	//   ....[157]....
        /*0350*/ 	.word	0xffffffff


	//   ....[158]....
        /*0354*/ 	.word	0xffffffff


	//   ....[159]....
        /*0358*/ 	.word	0xffffffff


	//   ....[160]....
        /*035c*/ 	.word	0xffffffff


	//   ....[161]....
        /*0360*/ 	.word	0xffffffff


	//   ....[162]....
        /*0364*/ 	.word	0xffffffff


	//   ....[163]....
        /*0368*/ 	.word	0xffffffff


	//   ....[164]....
        /*036c*/ 	.word	0xffffffff


	//   ....[165]....
        /*0370*/ 	.word	0xffffffff


	//   ....[166]....
        /*0374*/ 	.word	0xffffffff


	//   ....[167]....
        /*0378*/ 	.word	0xffffffff


	//   ....[168]....
        /*037c*/ 	.word	0xffffffff


	//   ....[169]....
        /*0380*/ 	.word	0xffffffff


	//   ....[170]....
        /*0384*/ 	.word	0xffffffff


	//   ....[171]....
        /*0388*/ 	.word	0xffffffff


	//   ....[172]....
        /*038c*/ 	.word	0xffffffff


	//   ....[173]....
        /*0390*/ 	.word	0xffffffff


	//   ....[174]....
        /*0394*/ 	.word	0xffffffff


	//   ....[175]....
        /*0398*/ 	.word	0xffffffff


	//   ....[176]....
        /*039c*/ 	.word	0xffffffff


	//   ....[177]....
        /*03a0*/ 	.word	0xffffffff


	//   ....[178]....
        /*03a4*/ 	.word	0xffffffff


	//   ....[179]....
        /*03a8*/ 	.word	0xffffffff


	//   ....[180]....
        /*03ac*/ 	.word	0xffffffff


	//   ....[181]....
        /*03b0*/ 	.word	0xffffffff


	//   ....[182]....
        /*03b4*/ 	.word	0xffffffff


	//   ....[183]....
        /*03b8*/ 	.word	0xffffffff


	//   ....[184]....
        /*03bc*/ 	.word	0xffffffff


	//   ....[185]....
        /*03c0*/ 	.word	0xffffffff


	//   ....[186]....
        /*03c4*/ 	.word	0xffffffff


	//   ....[187]....
        /*03c8*/ 	.word	0xffffffff


	//   ....[188]....
        /*03cc*/ 	.word	0xffffffff


	//   ....[189]....
        /*03d0*/ 	.word	0xffffffff


	//   ....[190]....
        /*03d4*/ 	.word	0xffffffff


	//   ....[191]....
        /*03d8*/ 	.word	0xffffffff


	//   ....[192]....
        /*03dc*/ 	.word	0xffffffff


	//   ....[193]....
        /*03e0*/ 	.word	0xffffffff


	//   ....[194]....
        /*03e4*/ 	.word	0xffffffff


	//   ....[195]....
        /*03e8*/ 	.word	0xffffffff


	//   ....[196]....
        /*03ec*/ 	.word	0xffffffff


	//   ....[197]....
        /*03f0*/ 	.word	0xffffffff


	//   ....[198]....
        /*03f4*/ 	.word	0xffffffff


	//   ....[199]....
        /*03f8*/ 	.word	0xffffffff


	//   ....[200]....
        /*03fc*/ 	.word	0xffffffff


	//   ....[201]....
        /*0400*/ 	.word	0xffffffff


	//   ....[202]....
        /*0404*/ 	.word	0xffffffff


	//   ....[203]....
        /*0408*/ 	.word	0xffffffff


	//   ....[204]....
        /*040c*/ 	.word	0xffffffff


	//   ....[205]....
        /*0410*/ 	.word	0xffffffff


	//   ....[206]....
        /*0414*/ 	.word	0xffffffff


	//   ....[207]....
        /*0418*/ 	.word	0xffffffff


	//   ....[208]....
        /*041c*/ 	.word	0xffffffff


	//   ....[209]....
        /*0420*/ 	.word	0xffffffff


	//   ....[210]....
        /*0424*/ 	.word	0xffffffff


	//   ....[211]....
        /*0428*/ 	.word	0xffffffff


	//   ....[212]....
        /*042c*/ 	.word	0xffffffff


	//   ....[213]....
        /*0430*/ 	.word	0xffffffff


	//   ....[214]....
        /*0434*/ 	.word	0x05000005


	//   ....[215]....
        /*0438*/ 	.word	0xffffffff


	//   ....[216]....
        /*043c*/ 	.word	0xffffffff


	//   ....[217]....
        /*0440*/ 	.word	0xffffffff


	//   ....[218]....
        /*0444*/ 	.word	0xffffffff


	//   ....[219]....
        /*0448*/ 	.word	0xffffffff


	//   ....[220]....
        /*044c*/ 	.word	0xffffffff


	//   ....[221]....
        /*0450*/ 	.word	0xffffffff


	//   ....[222]....
        /*0454*/ 	.word	0xffffffff


	//   ....[223]....
        /*0458*/ 	.word	0xffffffff


	//   ....[224]....
        /*045c*/ 	.word	0xffffffff


	//   ....[225]....
        /*0460*/ 	.word	0xffffffff


	//   ....[226]....
        /*0464*/ 	.word	0xffffffff


	//   ....[227]....
        /*0468*/ 	.word	0xffffffff


	//   ....[228]....
        /*046c*/ 	.word	0xffffffff


	//   ....[229]....
        /*0470*/ 	.word	0xffffffff


	//   ....[230]....
        /*0474*/ 	.word	0xffffffff


	//   ....[231]....
        /*0478*/ 	.word	0xffffffff


	//   ....[232]....
        /*047c*/ 	.word	0xffffffff


	//   ....[233]....
        /*0480*/ 	.word	0xffffffff


	//   ....[234]....
        /*0484*/ 	.word	0xffffffff


	//   ....[235]....
        /*0488*/ 	.word	0xffffffff


	//   ....[236]....
        /*048c*/ 	.word	0xffffffff


	//   ....[237]....
        /*0490*/ 	.word	0xffffffff


	//   ....[238]....
        /*0494*/ 	.word	0xffffffff


	//   ....[239]....
        /*0498*/ 	.word	0xffffffff


	//   ....[240]....
        /*049c*/ 	.word	0xffffffff


	//   ....[241]....
        /*04a0*/ 	.word	0xffffffff


	//   ....[242]....
        /*04a4*/ 	.word	0xffffffff


	//   ....[243]....
        /*04a8*/ 	.word	0xffffffff


	//   ....[244]....
        /*04ac*/ 	.word	0xffffffff


	//   ....[245]....
        /*04b0*/ 	.word	0xffffffff


	//   ....[246]....
        /*04b4*/ 	.word	0xffffffff


	//   ....[247]....
        /*04b8*/ 	.word	0xffffffff


	//   ....[248]....
        /*04bc*/ 	.word	0xffffffff


	//   ....[249]....
        /*04c0*/ 	.word	0xffffffff


	//   ....[250]....
        /*04c4*/ 	.word	0xffffffff


	//   ....[251]....
        /*04c8*/ 	.word	0xffffffff


	//   ....[252]....
        /*04cc*/ 	.word	0xffffffff


	//   ....[253]....
        /*04d0*/ 	.word	0xffffffff


	//   ....[254]....
        /*04d4*/ 	.word	0xffffffff


	//   ....[255]....
        /*04d8*/ 	.word	0xffffffff


	//   ....[0]....
        /*04dc*/ 	.word	0xffffffff


	//   ....[1]....
        /*04e0*/ 	.word	0xffffffff


	//   ....[2]....
        /*04e4*/ 	.word	0xffffffff


	//   ....[3]....
        /*04e8*/ 	.word	0xffffffff


	//   ....[4]....
        /*04ec*/ 	.word	0xffffffff


	//   ....[5]....
        /*04f0*/ 	.word	0xffffffff


	//   ....[6]....
        /*04f4*/ 	.word	0xffffffff


	//   ....[7]....
        /*04f8*/ 	.word	0xffffffff


	//   ....[8]....
        /*04fc*/ 	.word	0xffffffff


	//   ....[9]....
        /*0500*/ 	.word	0xffffffff


	//   ....[10]....
        /*0504*/ 	.word	0xffffffff


	//   ....[11]....
        /*0508*/ 	.word	0xffffffff


	//   ....[12]....
        /*050c*/ 	.word	0xffffffff


	//   ....[13]....
        /*0510*/ 	.word	0xffffffff


	//   ....[14]....
        /*0514*/ 	.word	0xffffffff


	//   ....[15]....
        /*0518*/ 	.word	0xffffffff


	//   ....[16]....
        /*051c*/ 	.word	0xffffffff


	//   ....[17]....
        /*0520*/ 	.word	0xffffffff


	//   ....[18]....
        /*0524*/ 	.word	0xffffffff


	//   ....[19]....
        /*0528*/ 	.word	0xffffffff


	//   ....[20]....
        /*052c*/ 	.word	0xffffffff


	//   ....[21]....
        /*0530*/ 	.word	0xffffffff


	//   ....[22]....
        /*0534*/ 	.word	0xffffffff


	//   ....[23]....
        /*0538*/ 	.word	0xffffffff


	//   ....[24]....
        /*053c*/ 	.word	0xffffffff


	//   ....[25]....
        /*0540*/ 	.word	0xffffffff


	//   ....[26]....
        /*0544*/ 	.word	0xffffffff


	//   ....[27]....
        /*0548*/ 	.word	0xffffffff


	//   ....[28]....
        /*054c*/ 	.word	0xffffffff


	//   ....[29]....
        /*0550*/ 	.word	0xffffffff


	//   ....[30]....
        /*0554*/ 	.word	0xffffffff


	//   ....[31]....
        /*0558*/ 	.word	0xffffffff


	//   ....[32]....
        /*055c*/ 	.word	0xffffffff


	//   ....[33]....
        /*0560*/ 	.word	0xffffffff


	//   ....[34]....
        /*0564*/ 	.word	0xffffffff


	//   ....[35]....
        /*0568*/ 	.word	0xffffffff


	//   ....[36]....
        /*056c*/ 	.word	0xffffffff


	//   ....[37]....
        /*0570*/ 	.word	0xffffffff


	//   ....[38]....
        /*0574*/ 	.word	0xffffffff


	//   ....[39]....
        /*0578*/ 	.word	0xffffffff


	//   ....[40]....
        /*057c*/ 	.word	0xffffffff


	//   ....[41]....
        /*0580*/ 	.word	0xffffffff


	//   ....[42]....
        /*0584*/ 	.word	0xffffffff


	//   ....[43]....
        /*0588*/ 	.word	0xffffffff


	//   ....[44]....
        /*058c*/ 	.word	0xffffffff


	//   ....[45]....
        /*0590*/ 	.word	0xffffffff


	//   ....[46]....
        /*0594*/ 	.word	0xffffffff


	//   ....[47]....
        /*0598*/ 	.word	0xffffffff


	//   ....[48]....
        /*059c*/ 	.word	0xffffffff


	//   ....[49]....
        /*05a0*/ 	.word	0xffffffff


	//   ....[50]....
        /*05a4*/ 	.word	0xffffffff


	//   ....[51]....
        /*05a8*/ 	.word	0x05000040


	//   ....[52]....
        /*05ac*/ 	.word	0x05000040


	//   ....[53]....
        /*05b0*/ 	.word	0x05000040


	//   ....[54]....
        /*05b4*/ 	.word	0x05000040


	//   ....[55]....
        /*05b8*/ 	.word	0x05000040


	//----- nvinfo : EIATTR_COOP_GROUP_INSTR_OFFSETS
	.align		4
.L_138:
        /*05bc*/ 	.byte	0x04, 0x28
        /*05be*/ 	.short	(.L_140 - .L_139)


	//   ....[0]....
.L_139:
        /*05c0*/ 	.word	0x00001150


	//   ....[1]....
        /*05c4*/ 	.word	0x00002180


	//   ....[2]....
        /*05c8*/ 	.word	0x000037f0


	//   ....[3]....
        /*05cc*/ 	.word	0x00003810


	//   ....[4]....
        /*05d0*/ 	.word	0x00003830


	//   ....[5]....
        /*05d4*/ 	.word	0x00003850


	//   ....[6]....
        /*05d8*/ 	.word	0x00003870


	//   ....[7]....
        /*05dc*/ 	.word	0x00003d00


	//   ....[8]....
        /*05e0*/ 	.word	0x00003d10


	//   ....[9]....
        /*05e4*/ 	.word	0x00003d30


	//   ....[10]....
        /*05e8*/ 	.word	0x00003d50


	//   ....[11]....
        /*05ec*/ 	.word	0x00003da0


	//   ....[12]....
        /*05f0*/ 	.word	0x00003dd0


	//   ....[13]....
        /*05f4*/ 	.word	0x00003e10


	//   ....[14]....
        /*05f8*/ 	.word	0x00003e30


	//   ....[15]....
        /*05fc*/ 	.word	0x00003f50


	//   ....[16]....
        /*0600*/ 	.word	0x00003f70


	//   ....[17]....
        /*0604*/ 	.word	0x00003f80


	//   ....[18]....
        /*0608*/ 	.word	0x00003fa0


	//   ....[19]....
        /*060c*/ 	.word	0x00003fe0


	//   ....[20]....
        /*0610*/ 	.word	0x00004010


	//   ....[21]....
        /*0614*/ 	.word	0x00004050


	//   ....[22]....
        /*0618*/ 	.word	0x00004070


	//   ....[23]....
        /*061c*/ 	.word	0x00004090


	//   ....[24]....
        /*0620*/ 	.word	0x00004190


	//   ....[25]....
        /*0624*/ 	.word	0x000041c0


	//   ....[26]....
        /*0628*/ 	.word	0x000041d0


	//   ....[27]....
        /*062c*/ 	.word	0x000041f0


	//   ....[28]....
        /*0630*/ 	.word	0x00004230


	//   ....[29]....
        /*0634*/ 	.word	0x00004260


	//   ....[30]....
        /*0638*/ 	.word	0x000042a0


	//   ....[31]....
        /*063c*/ 	.word	0x000042c0


	//   ....[32]....
        /*0640*/ 	.word	0x000042e0


	//   ....[33]....
        /*0644*/ 	.word	0x00004440


	//   ....[34]....
        /*0648*/ 	.word	0x00004470


	//   ....[35]....
        /*064c*/ 	.word	0x00004480


	//   ....[36]....
        /*0650*/ 	.word	0x000044a0


	//   ....[37]....
        /*0654*/ 	.word	0x000044e0


	//   ....[38]....
        /*0658*/ 	.word	0x00004510


	//   ....[39]....
        /*065c*/ 	.word	0x00004550


	//   ....[40]....
        /*0660*/ 	.word	0x00004570


	//   ....[41]....
        /*0664*/ 	.word	0x00004590


	//   ....[42]....
        /*0668*/ 	.word	0x000046f0


	//   ....[43]....
        /*066c*/ 	.word	0x00004710


	//   ....[44]....
        /*0670*/ 	.word	0x00004720


	//   ....[45]....
        /*0674*/ 	.word	0x00004740


	//   ....[46]....
        /*0678*/ 	.word	0x00004780


	//   ....[47]....
        /*067c*/ 	.word	0x000047b0


	//   ....[48]....
        /*0680*/ 	.word	0x000047f0


	//   ....[49]....
        /*0684*/ 	.word	0x00004810


	//   ....[50]....
        /*0688*/ 	.word	0x00004830


	//   ....[51]....
        /*068c*/ 	.word	0x000049a0


	//   ....[52]....
        /*0690*/ 	.word	0x000049c0


	//   ....[53]....
        /*0694*/ 	.word	0x000049d0


	//   ....[54]....
        /*0698*/ 	.word	0x00004a00


	//   ....[55]....
        /*069c*/ 	.word	0x00004a20


	//   ....[56]....
        /*06a0*/ 	.word	0x00004a70


	//   ....[57]....
        /*06a4*/ 	.word	0x00004a90


	//   ....[58]....
        /*06a8*/ 	.word	0x00004ad0


	//   ....[59]....
        /*06ac*/ 	.word	0x00004af0


	//   ....[60]....
        /*06b0*/ 	.word	0x00004be0


	//   ....[61]....
        /*06b4*/ 	.word	0x00004c00


	//   ....[62]....
        /*06b8*/ 	.word	0x00004c10


	//   ....[63]....
        /*06bc*/ 	.word	0x00004c40


	//   ....[64]....
        /*06c0*/ 	.word	0x00004c70


	//   ....[65]....
        /*06c4*/ 	.word	0x00004cc0


	//   ....[66]....
        /*06c8*/ 	.word	0x00004cd0


	//   ....[67]....
        /*06cc*/ 	.word	0x00004d10


	//   ....[68]....
        /*06d0*/ 	.word	0x00004d40


	//   ....[69]....
        /*06d4*/ 	.word	0x00004e40


	//   ....[70]....
        /*06d8*/ 	.word	0x00004e50


	//   ....[71]....
        /*06dc*/ 	.word	0x00004ea0


	//   ....[72]....
        /*06e0*/ 	.word	0x00004ed0


	//   ....[73]....
        /*06e4*/ 	.word	0x00004f00


	//   ....[74]....
        /*06e8*/ 	.word	0x00004f30


	//   ....[75]....
        /*06ec*/ 	.word	0x00004f60


	//   ....[76]....
        /*06f0*/ 	.word	0x00004f90


	//   ....[77]....
        /*06f4*/ 	.word	0x00004fc0


	//   ....[78]....
        /*06f8*/ 	.word	0x00005080


	//   ....[79]....
        /*06fc*/ 	.word	0x00005090


	//   ....[80]....
        /*0700*/ 	.word	0x000050e0


	//   ....[81]....
        /*0704*/ 	.word	0x00005110


	//   ....[82]....
        /*0708*/ 	.word	0x00005140


	//   ....[83]....
        /*070c*/ 	.word	0x00005170


	//   ....[84]....
        /*0710*/ 	.word	0x000051a0


	//   ....[85]....
        /*0714*/ 	.word	0x000051d0


	//   ....[86]....
        /*0718*/ 	.word	0x00005200


	//   ....[87]....
        /*071c*/ 	.word	0x000052a0


	//   ....[88]....
        /*0720*/ 	.word	0x000052d0


	//   ....[89]....
        /*0724*/ 	.word	0x000052e0


	//   ....[90]....
        /*0728*/ 	.word	0x00005330


	//   ....[91]....
        /*072c*/ 	.word	0x00005360


	//   ....[92]....
        /*0730*/ 	.word	0x00005390


	//   ....[93]....
        /*0734*/ 	.word	0x000053c0


	//   ....[94]....
        /*0738*/ 	.word	0x000053f0


	//   ....[95]....
        /*073c*/ 	.word	0x00005420


	//   ....[96]....
        /*0740*/ 	.word	0x000054e0


	//   ....[97]....
        /*0744*/ 	.word	0x00005500


	//   ....[98]....
        /*0748*/ 	.word	0x00005510


	//   ....[99]....
        /*074c*/ 	.word	0x00005560


	//   ....[100]....
        /*0750*/ 	.word	0x00005590


	//   ....[101]....
        /*0754*/ 	.word	0x000055c0


	//   ....[102]....
        /*0758*/ 	.word	0x000055f0


	//   ....[103]....
        /*075c*/ 	.word	0x00005620


	//   ....[104]....
        /*0760*/ 	.word	0x00005650


	//   ....[105]....
        /*0764*/ 	.word	0x00005720


	//   ....[106]....
        /*0768*/ 	.word	0x00005750


	//   ....[107]....
        /*076c*/ 	.word	0x00005760


	//   ....[108]....
        /*0770*/ 	.word	0x000057b0


	//   ....[109]....
        /*0774*/ 	.word	0x000057e0


	//   ....[110]....
        /*0778*/ 	.word	0x00005810


	//   ....[111]....
        /*077c*/ 	.word	0x00005840


	//   ....[112]....
        /*0780*/ 	.word	0x00005870


	//   ....[113]....
        /*0784*/ 	.word	0x000058a0


	//   ....[114]....
        /*0788*/ 	.word	0x00005980


	//   ....[115]....
        /*078c*/ 	.word	0x00005990


	//   ....[116]....
        /*0790*/ 	.word	0x000059a0


	//   ....[117]....
        /*0794*/ 	.word	0x000059f0


	//   ....[118]....
        /*0798*/ 	.word	0x00005a20


	//   ....[119]....
        /*079c*/ 	.word	0x00005a50


	//   ....[120]....
        /*07a0*/ 	.word	0x00005a80


	//   ....[121]....
        /*07a4*/ 	.word	0x00005ab0


	//   ....[122]....
        /*07a8*/ 	.word	0x00005ae0


	//   ....[123]....
        /*07ac*/ 	.word	0x00005bc0


	//   ....[124]....
        /*07b0*/ 	.word	0x00005be0


	//   ....[125]....
        /*07b4*/ 	.word	0x00005bf0


	//   ....[126]....
        /*07b8*/ 	.word	0x00005c40


	//   ....[127]....
        /*07bc*/ 	.word	0x00005c70


	//   ....[128]....
        /*07c0*/ 	.word	0x00005ca0


	//   ....[129]....
        /*07c4*/ 	.word	0x00005cd0


	//   ....[130]....
        /*07c8*/ 	.word	0x00005d00


	//   ....[131]....
        /*07cc*/ 	.word	0x00005d30


	//   ....[132]....
        /*07d0*/ 	.word	0x00005e20


	//   ....[133]....
        /*07d4*/ 	.word	0x00005e40


	//   ....[134]....
        /*07d8*/ 	.word	0x00005e50


	//   ....[135]....
        /*07dc*/ 	.word	0x00005ea0


	//   ....[136]....
        /*07e0*/ 	.word	0x00005ed0


	//   ....[137]....
        /*07e4*/ 	.word	0x00005f00


	//   ....[138]....
        /*07e8*/ 	.word	0x00005f30


	//   ....[139]....
        /*07ec*/ 	.word	0x00005f60


	//   ....[140]....
        /*07f0*/ 	.word	0x00005f90


	//   ....[141]....
        /*07f4*/ 	.word	0x00006070


	//   ....[142]....
        /*07f8*/ 	.word	0x00006080


	//   ....[143]....
        /*07fc*/ 	.word	0x00006090


	//   ....[144]....
        /*0800*/ 	.word	0x000060e0


	//   ....[145]....
        /*0804*/ 	.word	0x00006110


	//   ....[146]....
        /*0808*/ 	.word	0x00006140


	//   ....[147]....
        /*080c*/ 	.word	0x00006170


	//   ....[148]....
        /*0810*/ 	.word	0x000061a0


	//   ....[149]....
        /*0814*/ 	.word	0x000061d0


	//   ....[150]....
        /*0818*/ 	.word	0x000062b0


	//   ....[151]....
        /*081c*/ 	.word	0x000062e0


	//   ....[152]....
        /*0820*/ 	.word	0x000062f0


	//   ....[153]....
        /*0824*/ 	.word	0x00006340


	//   ....[154]....
        /*0828*/ 	.word	0x00006370


	//   ....[155]....
        /*082c*/ 	.word	0x000063a0


	//   ....[156]....
        /*0830*/ 	.word	0x000063d0


	//   ....[157]....
        /*0834*/ 	.word	0x00006400


	//   ....[158]....
        /*0838*/ 	.word	0x00006430


	//   ....[159]....
        /*083c*/ 	.word	0x00006550


	//   ....[160]....
        /*0840*/ 	.word	0x00006580


	//   ....[161]....
        /*0844*/ 	.word	0x00006590


	//   ....[162]....
        /*0848*/ 	.word	0x000065e0


	//   ....[163]....
        /*084c*/ 	.word	0x00006610


	//   ....[164]....
        /*0850*/ 	.word	0x00006640


	//   ....[165]....
        /*0854*/ 	.word	0x00006670


	//   ....[166]....
        /*0858*/ 	.word	0x000066a0


	//   ....[167]....
        /*085c*/ 	.word	0x000066d0


	//   ....[168]....
        /*0860*/ 	.word	0x000067f0


	//   ....[169]....
        /*0864*/ 	.word	0x00006820


	//   ....[170]....
        /*0868*/ 	.word	0x00006830


	//   ....[171]....
        /*086c*/ 	.word	0x00006880


	//   ....[172]....
        /*0870*/ 	.word	0x000068b0


	//   ....[173]....
        /*0874*/ 	.word	0x000068e0


	//   ....[174]....
        /*0878*/ 	.word	0x00006910


	//   ....[175]....
        /*087c*/ 	.word	0x00006940


	//   ....[176]....
        /*0880*/ 	.word	0x00006970


	//   ....[177]....
        /*0884*/ 	.word	0x00006a90


	//   ....[178]....
        /*0888*/ 	.word	0x00006ac0


	//   ....[179]....
        /*088c*/ 	.word	0x00006ad0


	//   ....[180]....
        /*0890*/ 	.word	0x00006b20


	//   ....[181]....
        /*0894*/ 	.word	0x00006b50


	//   ....[182]....
        /*0898*/ 	.word	0x00006b60


	//   ....[183]....
        /*089c*/ 	.word	0x00006ba0


	//   ....[184]....
        /*08a0*/ 	.word	0x00006bf0


	//   ....[185]....
        /*08a4*/ 	.word	0x00006c50


	//   ....[186]....
        /*08a8*/ 	.word	0x00006d30


	//   ....[187]....
        /*08ac*/ 	.word	0x00006d70


	//   ....[188]....
        /*08b0*/ 	.word	0x00006d80


	//   ....[189]....
        /*08b4*/ 	.word	0x00006dd0


	//   ....[190]....
        /*08b8*/ 	.word	0x00006e00


	//   ....[191]....
        /*08bc*/ 	.word	0x00006e30


	//   ....[192]....
        /*08c0*/ 	.word	0x00006e60


	//   ....[193]....
        /*08c4*/ 	.word	0x00006e90


	//   ....[194]....
        /*08c8*/ 	.word	0x00006ec0


	//   ....[195]....
        /*08cc*/ 	.word	0x00006fd0


	//   ....[196]....
        /*08d0*/ 	.word	0x00007000


	//   ....[197]....
        /*08d4*/ 	.word	0x00007010


	//   ....[198]....
        /*08d8*/ 	.word	0x00007060


	//   ....[199]....
        /*08dc*/ 	.word	0x00007090


	//   ....[200]....
        /*08e0*/ 	.word	0x000070c0


	//   ....[201]....
        /*08e4*/ 	.word	0x000070f0


	//   ....[202]....
        /*08e8*/ 	.word	0x00007120


	//   ....[203]....
        /*08ec*/ 	.word	0x00007150


	//   ....[204]....
        /*08f0*/ 	.word	0x00007210


	//   ....[205]....
        /*08f4*/ 	.word	0x00007240


	//   ....[206]....
        /*08f8*/ 	.word	0x00007250


	//   ....[207]....
        /*08fc*/ 	.word	0x000072a0


	//   ....[208]....
        /*0900*/ 	.word	0x000072d0


	//   ....[209]....
        /*0904*/ 	.word	0x00007300


	//   ....[210]....
        /*0908*/ 	.word	0x00007330


	//   ....[211]....
        /*090c*/ 	.word	0x00007360


	//   ....[212]....
        /*0910*/ 	.word	0x00007390


	//   ....[213]....
        /*0914*/ 	.word	0x000074c0


	//   ....[214]....
        /*0918*/ 	.word	0x000079c0


	//   ....[215]....
        /*091c*/ 	.word	0x00007c70


	//   ....[216]....
        /*0920*/ 	.word	0x00007d50


	//   ....[217]....
        /*0924*/ 	.word	0x00007e30


	//   ....[218]....
        /*0928*/ 	.word	0x00007f10


	//   ....[219]....
        /*092c*/ 	.word	0x00007ff0


	//   ....[220]....
        /*0930*/ 	.word	0x000080d0


	//   ....[221]....
        /*0934*/ 	.word	0x000081b0


	//   ....[222]....
        /*0938*/ 	.word	0x00008290


	//   ....[223]....
        /*093c*/ 	.word	0x00008370


	//   ....[224]....
        /*0940*/ 	.word	0x00008450


	//   ....[225]....
        /*0944*/ 	.word	0x00008530


	//   ....[226]....
        /*0948*/ 	.word	0x00008610


	//   ....[227]....
        /*094c*/ 	.word	0x000086f0


	//   ....[228]....
        /*0950*/ 	.word	0x000087d0


	//   ....[229]....
        /*0954*/ 	.word	0x000088b0


	//   ....[230]....
        /*0958*/ 	.word	0x00008990


	//   ....[231]....
        /*095c*/ 	.word	0x00008a70


	//   ....[232]....
        /*0960*/ 	.word	0x00008b50


	//   ....[233]....
        /*0964*/ 	.word	0x00008c30


	//   ....[234]....
        /*0968*/ 	.word	0x00008d10


	//   ....[235]....
        /*096c*/ 	.word	0x00008df0


	//   ....[236]....
        /*0970*/ 	.word	0x00008ed0


	//   ....[237]....
        /*0974*/ 	.word	0x00008fb0


	//   ....[238]....
        /*0978*/ 	.word	0x00009160


	//   ....[239]....
        /*097c*/ 	.word	0x00009290


	//   ....[240]....
        /*0980*/ 	.word	0x000093f0


	//   ....[241]....
        /*0984*/ 	.word	0x00009580


	//   ....[242]....
        /*0988*/ 	.word	0x000096b0


	//   ....[243]....
        /*098c*/ 	.word	0x000097e0


	//   ....[244]....
        /*0990*/ 	.word	0x00009920


	//   ....[245]....
        /*0994*/ 	.word	0x00009a80


	//   ....[246]....
        /*0998*/ 	.word	0x00009c10


	//   ....[247]....
        /*099c*/ 	.word	0x00009d40


	//   ....[248]....
        /*09a0*/ 	.word	0x00009e70


	//   ....[249]....
        /*09a4*/ 	.word	0x00009fb0


	//   ....[250]....
        /*09a8*/ 	.word	0x0000a130


	//   ....[251]....
        /*09ac*/ 	.word	0x0000a2a0


	//   ....[252]....
        /*09b0*/ 	.word	0x0000a3d0


	//   ....[253]....
        /*09b4*/ 	.word	0x0000a500


	//   ....[254]....
        /*09b8*/ 	.word	0x0000a640


	//   ....[255]....
        /*09bc*/ 	.word	0x0000a7a0


	//   ....[0]....
        /*09c0*/ 	.word	0x0000a930


	//   ....[1]....
        /*09c4*/ 	.word	0x0000aa60


	//   ....[2]....
        /*09c8*/ 	.word	0x0000ab90


	//   ....[3]....
        /*09cc*/ 	.word	0x0000acc0


	//   ....[4]....
        /*09d0*/ 	.word	0x0000adf0


	//   ....[5]....
        /*09d4*/ 	.word	0x0000bfa0


	//   ....[6]....
        /*09d8*/ 	.word	0x0000c010


	//   ....[7]....
        /*09dc*/ 	.word	0x0000c070


	//   ....[8]....
        /*09e0*/ 	.word	0x0000c0d0


	//   ....[9]....
        /*09e4*/ 	.word	0x0000c130


	//   ....[10]....
        /*09e8*/ 	.word	0x0000c1a0


	//   ....[11]....
        /*09ec*/ 	.word	0x0000c210


	//   ....[12]....
        /*09f0*/ 	.word	0x0000c280


	//   ....[13]....
        /*09f4*/ 	.word	0x0000c2f0


	//   ....[14]....
        /*09f8*/ 	.word	0x0000c360


	//   ....[15]....
        /*09fc*/ 	.word	0x0000c3d0


	//   ....[16]....
        /*0a00*/ 	.word	0x0000c430


	//   ....[17]....
        /*0a04*/ 	.word	0x0000c490


	//   ....[18]....
        /*0a08*/ 	.word	0x0000c500


	//   ....[19]....
        /*0a0c*/ 	.word	0x0000c570


	//   ....[20]....
        /*0a10*/ 	.word	0x0000c5e0


	//   ....[21]....
        /*0a14*/ 	.word	0x0000c650


	//   ....[22]....
        /*0a18*/ 	.word	0x0000c6c0


	//   ....[23]....
        /*0a1c*/ 	.word	0x0000c730


	//   ....[24]....
        /*0a20*/ 	.word	0x0000c790


	//   ....[25]....
        /*0a24*/ 	.word	0x0000c7f0


	//   ....[26]....
        /*0a28*/ 	.word	0x0000c850


	//   ....[27]....
        /*0a2c*/ 	.word	0x0000c8b0


	//   ....[28]....
        /*0a30*/ 	.word	0x0000ca30


	//   ....[29]....
        /*0a34*/ 	.word	0x0000cac0


	//   ....[30]....
        /*0a38*/ 	.word	0x0000cb40


	//   ....[31]....
        /*0a3c*/ 	.word	0x0000cbc0


	//   ....[32]....
        /*0a40*/ 	.word	0x0000cc40


	//   ....[33]....
        /*0a44*/ 	.word	0x0000ccd0


	//   ....[34]....
        /*0a48*/ 	.word	0x0000cd60


	//   ....[35]....
        /*0a4c*/ 	.word	0x0000cdf0


	//   ....[36]....
        /*0a50*/ 	.word	0x0000ce80


	//   ....[37]....
        /*0a54*/ 	.word	0x0000cf10


	//   ....[38]....
        /*0a58*/ 	.word	0x0000cfa0


	//   ....[39]....
        /*0a5c*/ 	.word	0x0000d020


	//   ....[40]....
        /*0a60*/ 	.word	0x0000d0a0


	//   ....[41]....
        /*0a64*/ 	.word	0x0000d130


	//   ....[42]....
        /*0a68*/ 	.word	0x0000d1c0


	//   ....[43]....
        /*0a6c*/ 	.word	0x0000d250


	//   ....[44]....
        /*0a70*/ 	.word	0x0000d2e0


	//   ....[45]....
        /*0a74*/ 	.word	0x0000d370


	//   ....[46]....
        /*0a78*/ 	.word	0x0000d3f0


	//   ....[47]....
        /*0a7c*/ 	.word	0x0000d480


	//   ....[48]....
        /*0a80*/ 	.word	0x0000d510


	//   ....[49]....
        /*0a84*/ 	.word	0x0000d590


	//   ....[50]....
        /*0a88*/ 	.word	0x0000d5f0


	//   ....[51]....
        /*0a8c*/ 	.word	0x0000d660


	//   ....[52]....
        /*0a90*/ 	.word	0x0000d6e0


	//   ....[53]....
        /*0a94*/ 	.word	0x0000d760


	//   ....[54]....
        /*0a98*/ 	.word	0x0000d7e0


	//   ....[55]....
        /*0a9c*/ 	.word	0x0000d860


	//----- nvinfo : EIATTR_VRC_CTA_INIT_COUNT
	.align		4
.L_140:
        /*0aa0*/ 	.byte	0x02, 0x4a
	.zero		1
	.zero		1


	//----- nvinfo : EIATTR_EXIT_INSTR_OFFSETS
	.align		4
        /*0aa4*/ 	.byte	0x04, 0x1c
        /*0aa6*/ 	.short	(.L_142 - .L_141)


	//   ....[0]....
.L_141:
        /*0aa8*/ 	.word	0x00003170


	//   ....[1]....
        /*0aac*/ 	.word	0x000035f0


	//   ....[2]....
        /*0ab0*/ 	.word	0x00003610


	//   ....[3]....
        /*0ab4*/ 	.word	0x0000c8c0


	//   ....[4]....
        /*0ab8*/ 	.word	0x0000d600


	//----- nvinfo : EIATTR_MAX_THREADS
	.align		4
.L_142:
        /*0abc*/ 	.byte	0x04, 0x05
        /*0abe*/ 	.short	(.L_144 - .L_143)
.L_143:
        /*0ac0*/ 	.word	0x00000180
        /*0ac4*/ 	.word	0x00000001
        /*0ac8*/ 	.word	0x00000001


	//----- nvinfo : EIATTR_CRS_STACK_SIZE
	.align		4
.L_144:
        /*0acc*/ 	.byte	0x04, 0x1e
        /*0ace*/ 	.short	(.L_146 - .L_145)
.L_145:
        /*0ad0*/ 	.word	0x00000000


	//----- nvinfo : EIATTR_CBANK_PARAM_SIZE
	.align		4
.L_146:
        /*0ad4*/ 	.byte	0x03, 0x19
        /*0ad6*/ 	.short	0x004d


	//----- nvinfo : EIATTR_PARAM_CBANK
	.align		4
        /*0ad8*/ 	.byte	0x04, 0x0a
        /*0ada*/ 	.short	(.L_148 - .L_147)
	.align		4
.L_147:
        /*0adc*/ 	.word	index@(.nv.constant0._ZN3cub18CUB_300001_SM_10006detail10radix_sort29DeviceRadixSortOnesweepKernelINS1_5radix10policy_hubIfijE10Policy1000ELNS0_9SortOrderE1EfijiiNS1_21identity_decomposer_tEEEvPT5_SB_PT3_PKSC_PT1_PKSG_PT2_PKSK_T4_iiT6_)
        /*0ae0*/ 	.short	0x0380
        /*0ae2*/ 	.short	0x004d


	//----- nvinfo : EIATTR_SW_WAR
	.align		4
.L_148:
        /*0ae4*/ 	.byte	0x04, 0x36
        /*0ae6*/ 	.short	(.L_150 - .L_149)
.L_149:
        /*0ae8*/ 	.word	0x00000008
.L_150:


//--------------------- .nv.info._ZN3cub18CUB_300001_SM_10006detail10radix_sort33DeviceRadixSortExclusiveSumKernelINS1_5radix10policy_hubIfijE10Policy1000EjEEvPT0_ --------------------------
	.section	.nv.info._ZN3cub18CUB_300001_SM_10006detail10radix_sort33DeviceRadixSortExclusiveSumKernelINS1_5radix10policy_hubIfijE10Policy1000EjEEvPT0_,"",@"SHT_CUDA_INFO"
	.sectionflags	@""
	.align	4


	//----- nvinfo : EIATTR_CUDA_API_VERSION
	.align		4
        /*0000*/ 	.byte	0x04, 0x37
        /*0002*/ 	.short	(.L_152 - .L_151)
.L_151:
        /*0004*/ 	.word	0x00000082


	//----- nvinfo : EIATTR_KPARAM_INFO
	.align		4
.L_152:
        /*0008*/ 	.byte	0x04, 0x17
        /*000a*/ 	.short	(.L_154 - .L_153)
.L_153:
        /*000c*/ 	.word	0x00000000
        /*0010*/ 	.short	0x0000
        /*0012*/ 	.short	0x0000
        /*0014*/ 	.byte	0x00, 0xf5, 0x21, 0x00


	//----- nvinfo : EIATTR_SPARSE_MMA_MASK
	.align		4
.L_154:
        /*0018*/ 	.byte	0x03, 0x50
        /*001a*/ 	.short	0x0000


	//----- nvinfo : EIATTR_MAXREG_COUNT
	.align		4
        /*001c*/ 	.byte	0x03, 0x1b
        /*001e*/ 	.short	0x00ff


	//----- nvinfo : EIATTR_NUM_BARRIERS
	.align		4
        /*0020*/ 	.byte	0x02, 0x4c
        /*0022*/ 	.byte	0x01
	.zero		1


	//----- nvinfo : EIATTR_MERCURY_ISA_VERSION
	.align		4
        /*0024*/ 	.byte	0x03, 0x5f
        /*0026*/ 	.short	0x0101


	//----- nvinfo : EIATTR_COOP_GROUP_MASK_REGIDS
	.align		4
        /*0028*/ 	.byte	0x04, 0x29
        /*002a*/ 	.short	(.L_156 - .L_155)


	//   ....[0]....
.L_155:
        /*002c*/ 	.word	0xffffffff


	//   ....[1]....
        /*0030*/ 	.word	0xffffffff


	//   ....[2]....
        /*0034*/ 	.word	0xffffffff


	//   ....[3]....
        /*0038*/ 	.word	0xffffffff


	//   ....[4]....
        /*003c*/ 	.word	0xffffffff


	//   ....[5]....
        /*0040*/ 	.word	0x05000012


	//   ....[6]....
        /*0044*/ 	.word	0x05000012


	//   ....[7]....
        /*0048*/ 	.word	0x05000012


	//   ....[8]....
        /*004c*/ 	.word	0x05000012


	//   ....[9]....
        /*0050*/ 	.word	0x05000012


	//----- nvinfo : EIATTR_COOP_GROUP_INSTR_OFFSETS
	.align		4
.L_156:
        /*0054*/ 	.byte	0x04, 0x28
        /*0056*/ 	.short	(.L_158 - .L_157)


	//   ....[0]....
.L_157:
        /*0058*/ 	.word	0x00000210


	//   ....[1]....
        /*005c*/ 	.word	0x00000230


	//   ....[2]....
        /*0060*/ 	.word	0x00000250


	//   ....[3]....
        /*0064*/ 	.word	0x00000270


	//   ....[4]....
        /*0068*/ 	.word	0x00000290


	//   ....[5]....
        /*006c*/ 	.word	0x00000460


	//   ....[6]....
        /*0070*/ 	.word	0x000004d0


	//   ....[7]....
        /*0074*/ 	.word	0x00000540


	//   ....[8]....
        /*0078*/ 	.word	0x000005b0


	//   ....[9]....
        /*007c*/ 	.word	0x00000620


	//----- nvinfo : EIATTR_VRC_CTA_INIT_COUNT
	.align		4
.L_158:
        /*0080*/ 	.byte	0x02, 0x4a
	.zero		1
	.zero		1


	//----- nvinfo : EIATTR_EXIT_INSTR_OFFSETS
	.align		4
        /*0084*/ 	.byte	0x04, 0x1c
        /*0086*/ 	.short	(.L_160 - .L_159)


	//   ....[0]....
.L_159:
        /*0088*/ 	.word	0x000003d0


	//   ....[1]....
        /*008c*/ 	.word	0x00000400


	//----- nvinfo : EIATTR_CRS_STACK_SIZE
	.align		4
.L_160:
        /*0090*/ 	.byte	0x04, 0x1e
        /*0092*/ 	.short	(.L_162 - .L_161)
.L_161:
        /*0094*/ 	.word	0x00000000


	//----- nvinfo : EIATTR_CBANK_PARAM_SIZE
	.align		4
.L_162:
        /*0098*/ 	.byte	0x03, 0x19
        /*009a*/ 	.short	0x0008


	//----- nvinfo : EIATTR_PARAM_CBANK
	.align		4
        /*009c*/ 	.byte	0x04, 0x0a
        /*009e*/ 	.short	(.L_164 - .L_163)
	.align		4
.L_163:
        /*00a0*/ 	.word	index@(.nv.constant0._ZN3cub18CUB_300001_SM_10006detail10radix_sort33DeviceRadixSortExclusiveSumKernelINS1_5radix10policy_hubIfijE10Policy1000EjEEvPT0_)
        /*00a4*/ 	.short	0x0380
        /*00a6*/ 	.short	0x0008


	//----- nvinfo : EIATTR_SW_WAR
	.align		4
.L_164:
        /*00a8*/ 	.byte	0x04, 0x36
        /*00aa*/ 	.short	(.L_166 - .L_165)
.L_165:
        /*00ac*/ 	.word	0x00000008
.L_166:


//--------------------- .nv.info._ZN3cub18CUB_300001_SM_10006detail10radix_sort30DeviceRadixSortHistogramKernelINS1_5radix10policy_hubIfijE10Policy1000ELNS0_9SortOrderE1EfjNS1_21identity_decomposer_tEEEvPT2_PKT1_SA_iiT3_ --------------------------
	.section	.nv.info._ZN3cub18CUB_300001_SM_10006detail10radix_sort30DeviceRadixSortHistogramKernelINS1_5radix10policy_hubIfijE10Policy1000ELNS0_9SortOrderE1EfjNS1_21identity_decomposer_tEEEvPT2_PKT1_SA_iiT3_,"",@"SHT_CUDA_INFO"
	.sectionflags	@""
	.align	4


	//----- nvinfo : EIATTR_CUDA_API_VERSION
	.align		4
        /*0000*/ 	.byte	0x04, 0x37
        /*0002*/ 	.short	(.L_168 - .L_167)
.L_167:
        /*0004*/ 	.word	0x00000082


	//----- nvinfo : EIATTR_KPARAM_INFO
	.align		4
.L_168:
        /*0008*/ 	.byte	0x04, 0x17
        /*000a*/ 	.short	(.L_170 - .L_169)
.L_169:
        /*000c*/ 	.word	0x00000000
        /*0010*/ 	.short	0x0005
        /*0012*/ 	.short	0x001c
        /*0014*/ 	.byte	0x00, 0xf0, 0x05, 0x00


	//----- nvinfo : EIATTR_KPARAM_INFO
	.align		4
.L_170:
        /*0018*/ 	.byte	0x04, 0x17
        /*001a*/ 	.short	(.L_172 - .L_171)
.L_171:
        /*001c*/ 	.word	0x00000000
        /*0020*/ 	.short	0x0004
        /*0022*/ 	.short	0x0018
        /*0024*/ 	.byte	0x00, 0xf0, 0x11, 0x00


	//----- nvinfo : EIATTR_KPARAM_INFO
	.align		4
.L_172:
        /*0028*/ 	.byte	0x04, 0x17
        /*002a*/ 	.short	(.L_174 - .L_173)
.L_173:
        /*002c*/ 	.word	0x00000000
        /*0030*/ 	.short	0x0003
        /*0032*/ 	.short	0x0014
        /*0034*/ 	.byte	0x00, 0xf0, 0x11, 0x00


	//----- nvinfo : EIATTR_KPARAM_INFO
	.align		4
.L_174:
        /*0038*/ 	.byte	0x04, 0x17
        /*003a*/ 	.short	(.L_176 - .L_175)
.L_175:
        /*003c*/ 	.word	0x00000000
        /*0040*/ 	.short	0x0002
        /*0042*/ 	.short	0x0010
        /*0044*/ 	.byte	0x00, 0xf0, 0x11, 0x00


	//----- nvinfo : EIATTR_KPARAM_INFO
	.align		4
.L_176:
        /*0048*/ 	.byte	0x04, 0x17
        /*004a*/ 	.short	(.L_178 - .L_177)
.L_177:
        /*004c*/ 	.word	0x00000000
        /*0050*/ 	.short	0x0001
        /*0052*/ 	.short	0x0008
        /*0054*/ 	.byte	0x00, 0xf5, 0x21, 0x00


	//----- nvinfo : EIATTR_KPARAM_INFO
	.align		4
.L_178:
        /*0058*/ 	.byte	0x04, 0x17
        /*005a*/ 	.short	(.L_180 - .L_179)
.L_179:
        /*005c*/ 	.word	0x00000000
        /*0060*/ 	.short	0x0000
        /*0062*/ 	.short	0x0000
        /*0064*/ 	.byte	0x00, 0xf5, 0x21, 0x00


	//----- nvinfo : EIATTR_SPARSE_MMA_MASK
	.align		4
.L_180:
        /*0068*/ 	.byte	0x03, 0x50
        /*006a*/ 	.short	0x0000


	//----- nvinfo : EIATTR_MAXREG_COUNT
	.align		4
        /*006c*/ 	.byte	0x03, 0x1b
        /*006e*/ 	.short	0x00ff


	//----- nvinfo : EIATTR_NUM_BARRIERS
	.align		4
        /*0070*/ 	.byte	0x02, 0x4c
        /*0072*/ 	.byte	0x01
	.zero		1


	//----- nvinfo : EIATTR_MERCURY_ISA_VERSION
	.align		4
        /*0074*/ 	.byte	0x03, 0x5f
        /*0076*/ 	.short	0x0101


	//----- nvinfo : EIATTR_VRC_CTA_INIT_COUNT
	.align		4
        /*0078*/ 	.byte	0x02, 0x4a
	.zero		1
	.zero		1


	//----- nvinfo : EIATTR_EXIT_INSTR_OFFSETS
	.align		4
        /*007c*/ 	.byte	0x04, 0x1c
        /*007e*/ 	.short	(.L_182 - .L_181)


	//   ....[0]....
.L_181:
        /*0080*/ 	.word	0x00000030


	//   ....[1]....
        /*0084*/ 	.word	0x00002f10


	//----- nvinfo : EIATTR_MAX_THREADS
	.align		4
.L_182:
        /*0088*/ 	.byte	0x04, 0x05
        /*008a*/ 	.short	(.L_184 - .L_183)
.L_183:
        /*008c*/ 	.word	0x00000080
        /*0090*/ 	.word	0x00000001
        /*0094*/ 	.word	0x00000001


	//----- nvinfo : EIATTR_CRS_STACK_SIZE
	.align		4
.L_184:
        /*0098*/ 	.byte	0x04, 0x1e
        /*009a*/ 	.short	(.L_186 - .L_185)
.L_185:
        /*009c*/ 	.word	0x00000000


	//----- nvinfo : EIATTR_CBANK_PARAM_SIZE
	.align		4
.L_186:
        /*00a0*/ 	.byte	0x03, 0x19
        /*00a2*/ 	.short	0x001d


	//----- nvinfo : EIATTR_PARAM_CBANK
	.align		4
        /*00a4*/ 	.byte	0x04, 0x0a
        /*00a6*/ 	.short	(.L_188 - .L_187)
	.align		4
.L_187:
        /*00a8*/ 	.word	index@(.nv.constant0._ZN3cub18CUB_300001_SM_10006detail10radix_sort30DeviceRadixSortHistogramKernelINS1_5radix10policy_hubIfijE10Policy1000ELNS0_9SortOrderE1EfjNS1_21identity_decomposer_tEEEvPT2_PKT1_SA_iiT3_)
        /*00ac*/ 	.short	0x0380
        /*00ae*/ 	.short	0x001d


	//----- nvinfo : EIATTR_SW_WAR
	.align		4
.L_188:
        /*00b0*/ 	.byte	0x04, 0x36
        /*00b2*/ 	.short	(.L_190 - .L_189)
.L_189:
        /*00b4*/ 	.word	0x00000008
.L_190:


//--------------------- .nv.info._ZN3cub18CUB_300001_SM_10006detail10radix_sort31DeviceRadixSortSingleTileKernelINS1_5radix10policy_hubIfijE10Policy1000ELNS0_9SortOrderE1EfijNS1_21identity_decomposer_tEEEvPKT1_PSA_PKT2_PSE_T3_iiT4_ --------------------------
	.section	.nv.info._ZN3cub18CUB_300001_SM_10006detail10radix_sort31DeviceRadixSortSingleTileKernelINS1_5radix10policy_hubIfijE10Policy1000ELNS0_9SortOrderE1EfijNS1_21identity_decomposer_tEEEvPKT1_PSA_PKT2_PSE_T3_iiT4_,"",@"SHT_CUDA_INFO"
	.sectionflags	@""
	.align	4


	//----- nvinfo : EIATTR_CUDA_API_VERSION
	.align		4
        /*0000*/ 	.byte	0x04, 0x37
        /*0002*/ 	.short	(.L_192 - .L_191)
.L_191:
        /*0004*/ 	.word	0x00000082


	//----- nvinfo : EIATTR_KPARAM_INFO
	.align		4
.L_192:
        /*0008*/ 	.byte	0x04, 0x17
        /*000a*/ 	.short	(.L_194 - .L_193)
.L_193:
        /*000c*/ 	.word	0x00000000
        /*0010*/ 	.short	0x0007
        /*0012*/ 	.short	0x002c
        /*0014*/ 	.byte	0x00, 0xf0, 0x05, 0x00


	//----- nvinfo : EIATTR_KPARAM_INFO
	.align		4
.L_194:
        /*0018*/ 	.byte	0x04, 0x17
        /*001a*/ 	.short	(.L_196 - .L_195)
.L_195:
        /*001c*/ 	.word	0x00000000
        /*0020*/ 	.short	0x0006
        /*0022*/ 	.short	0x0028
        /*0024*/ 	.byte	0x00, 0xf0, 0x11, 0x00


	//----- nvinfo : EIATTR_KPARAM_INFO
	.align		4
.L_196:
        /*0028*/ 	.byte	0x04, 0x17
        /*002a*/ 	.short	(.L_198 - .L_197)
.L_197:
        /*002c*/ 	.word	0x00000000
        /*0030*/ 	.short	0x0005
        /*0032*/ 	.short	0x0024
        /*0034*/ 	.byte	0x00, 0xf0, 0x11, 0x00


	//----- nvinfo : EIATTR_KPARAM_INFO
	.align		4
.L_198:
        /*0038*/ 	.byte	0x04, 0x17
        /*003a*/ 	.short	(.L_200 - .L_199)
.L_199:
        /*003c*/ 	.word	0x00000000
        /*0040*/ 	.short	0x0004
        /*0042*/ 	.short	0x0020
        /*0044*/ 	.byte	0x00, 0xf0, 0x11, 0x00


	//----- nvinfo : EIATTR_KPARAM_INFO
	.align		4
.L_200:
        /*0048*/ 	.byte	0x04, 0x17
        /*004a*/ 	.short	(.L_202 - .L_201)
.L_201:
        /*004c*/ 	.word	0x00000000
        /*0050*/ 	.short	0x0003
        /*0052*/ 	.short	0x0018
        /*0054*/ 	.byte	0x00, 0xf5, 0x21, 0x00


	//----- nvinfo : EIATTR_KPARAM_INFO
	.align		4
.L_202:
        /*0058*/ 	.byte	0x04, 0x17
        /*005a*/ 	.short	(.L_204 - .L_203)
.L_203:
        /*005c*/ 	.word	0x00000000
        /*0060*/ 	.short	0x0002
        /*0062*/ 	.short	0x0010
        /*0064*/ 	.byte	0x00, 0xf5, 0x21, 0x00


	//----- nvinfo : EIATTR_KPARAM_INFO
	.align		4
.L_204:
        /*0068*/ 	.byte	0x04, 0x17
        /*006a*/ 	.short	(.L_206 - .L_205)
.L_205:
        /*006c*/ 	.word	0x00000000
        /*0070*/ 	.short	0x0001
        /*0072*/ 	.short	0x0008
        /*0074*/ 	.byte	0x00, 0xf5, 0x21, 0x00


	//----- nvinfo : EIATTR_KPARAM_INFO
	.align		4
.L_206:
        /*0078*/ 	.byte	0x04, 0x17
        /*007a*/ 	.short	(.L_208 - .L_207)
.L_207:
        /*007c*/ 	.word	0x00000000
        /*0080*/ 	.short	0x0000
        /*0082*/ 	.short	0x0000
        /*0084*/ 	.byte	0x00, 0xf5, 0x21, 0x00


	//----- nvinfo : EIATTR_SPARSE_MMA_MASK
	.align		4
.L_208:
        /*0088*/ 	.byte	0x03, 0x50
        /*008a*/ 	.short	0x0000


	//----- nvinfo : EIATTR_MAXREG_COUNT
	.align		4
        /*008c*/ 	.byte	0x03, 0x1b
        /*008e*/ 	.short	0x00ff


	//----- nvinfo : EIATTR_NUM_BARRIERS
	.align		4
        /*0090*/ 	.byte	0x02, 0x4c
        /*0092*/ 	.byte	0x01
	.zero		1


	//----- nvinfo : EIATTR_MERCURY_ISA_VERSION
	.align		4
        /*0094*/ 	.byte	0x03, 0x5f
        /*0096*/ 	.short	0x0101


	//----- nvinfo : EIATTR_COOP_GROUP_MASK_REGIDS
	.align		4
        /*0098*/ 	.byte	0x04, 0x29
        /*009a*/ 	.short	(.L_210 - .L_209)


	//   ....[0]....
.L_209:
        /*009c*/ 	.word	0xffffffff


	//   ....[1]....
        /*00a0*/ 	.word	0xffffffff


	//   ....[2]....
        /*00a4*/ 	.word	0xffffffff


	//   ....[3]....
        /*00a8*/ 	.word	0xffffffff


	//   ....[4]....
        /*00ac*/ 	.word	0xffffffff


	//----- nvinfo : EIATTR_COOP_GROUP_INSTR_OFFSETS
	.align		4
.L_210:
        /*00b0*/ 	.byte	0x04, 0x28
        /*00b2*/ 	.short	(.L_212 - .L_211)


	//   ....[0]....
.L_211:
        /*00b4*/ 	.word	0x00002320


	//   ....[1]....
        /*00b8*/ 	.word	0x00002340


	//   ....[2]....
        /*00bc*/ 	.word	0x00002360


	//   ....[3]....
        /*00c0*/ 	.word	0x00002380


	//   ....[4]....
        /*00c4*/ 	.word	0x000023a0


	//----- nvinfo : EIATTR_VRC_CTA_INIT_COUNT
	.align		4
.L_212:
        /*00c8*/ 	.byte	0x02, 0x4a
	.zero		1
	.zero		1


	//----- nvinfo : EIATTR_EXIT_INSTR_OFFSETS
	.align		4
        /*00cc*/ 	.byte	0x04, 0x1c
        /*00ce*/ 	.short	(.L_214 - .L_213)


	//   ....[0]....
.L_213:
        /*00d0*/ 	.word	0x00004280


	//   ....[1]....
        /*00d4*/ 	.word	0x00004300


	//----- nvinfo : EIATTR_MAX_THREADS
	.align		4
.L_214:
        /*00d8*/ 	.byte	0x04, 0x05
        /*00da*/ 	.short	(.L_216 - .L_215)
.L_215:
        /*00dc*/ 	.word	0x00000100
        /*00e0*/ 	.word	0x00000001
        /*00e4*/ 	.word	0x00000001


	//----- nvinfo : EIATTR_CBANK_PARAM_SIZE
	.align		4
.L_216:
        /*00e8*/ 	.byte	0x03, 0x19
        /*00ea*/ 	.short	0x002d


	//----- nvinfo : EIATTR_PARAM_CBANK
	.align		4
        /*00ec*/ 	.byte	0x04, 0x0a
        /*00ee*/ 	.short	(.L_218 - .L_217)
	.align		4
.L_217:
        /*00f0*/ 	.word	index@(.nv.constant0._ZN3cub18CUB_300001_SM_10006detail10radix_sort31DeviceRadixSortSingleTileKernelINS1_5radix10policy_hubIfijE10Policy1000ELNS0_9SortOrderE1EfijNS1_21identity_decomposer_tEEEvPKT1_PSA_PKT2_PSE_T3_iiT4_)
        /*00f4*/ 	.short	0x0380
        /*00f6*/ 	.short	0x002d


	//----- nvinfo : EIATTR_SW_WAR
	.align		4
.L_218:
        /*00f8*/ 	.byte	0x04, 0x36
        /*00fa*/ 	.short	(.L_220 - .L_219)
.L_219:
        /*00fc*/ 	.word	0x00000008
.L_220:


//--------------------- .nv.info._ZN3cub18CUB_300001_SM_10006detail8for_each13static_kernelINS2_12policy_hub_t12policy_500_tElN6thrust24THRUST_300001_SM_1000_NS8cuda_cub10__tabulate7functorINS7_10device_ptrIiEENS7_6system6detail7generic6detail22compute_sequence_valueIivEElEEEEvT0_T1_ --------------------------
	.section	.nv.info._ZN3cub18CUB_300001_SM_10006detail8for_each13static_kernelINS2_12policy_hub_t12policy_500_tElN6thrust24THRUST_300001_SM_1000_NS8cuda_cub10__tabulate7functorINS7_10device_ptrIiEENS7_6system6detail7generic6detail22compute_sequence_valueIivEElEEEEvT0_T1_,"",@"SHT_CUDA_INFO"
	.sectionflags	@""
	.align	4


	//----- nvinfo : EIATTR_CUDA_API_VERSION
	.align		4
        /*0000*/ 	.byte	0x04, 0x37
        /*0002*/ 	.short	(.L_222 - .L_221)
.L_221:
        /*0004*/ 	.word	0x00000082


	//----- nvinfo : EIATTR_KPARAM_INFO
	.align		4
.L_222:
        /*0008*/ 	.byte	0x04, 0x17
        /*000a*/ 	.short	(.L_224 - .L_223)
.L_223:
        /*000c*/ 	.word	0x00000000
        /*0010*/ 	.short	0x0001
        /*0012*/ 	.short	0x0008
        /*0014*/ 	.byte	0x00, 0xf0, 0x41, 0x00


	//----- nvinfo : EIATTR_KPARAM_INFO
	.align		4
.L_224:
        /*0018*/ 	.byte	0x04, 0x17
        /*001a*/ 	.short	(.L_226 - .L_225)
.L_225:
        /*001c*/ 	.word	0x00000000
        /*0020*/ 	.short	0x0000
        /*0022*/ 	.short	0x0000
        /*0024*/ 	.byte	0x00, 0xf0, 0x21, 0x00


	//----- nvinfo : EIATTR_SPARSE_MMA_MASK
	.align		4
.L_226:
        /*0028*/ 	.byte	0x03, 0x50
        /*002a*/ 	.short	0x0000


	//----- nvinfo : EIATTR_MAXREG_COUNT
	.align		4
        /*002c*/ 	.byte	0x03, 0x1b
        /*002e*/ 	.short	0x00ff


	//----- nvinfo : EIATTR_MERCURY_ISA_VERSION
	.align		4
        /*0030*/ 	.byte	0x03, 0x5f
        /*0032*/ 	.short	0x0101


	//----- nvinfo : EIATTR_VRC_CTA_INIT_COUNT
	.align		4
        /*0034*/ 	.byte	0x02, 0x4a
	.zero		1
	.zero		1


	//----- nvinfo : EIATTR_EXIT_INSTR_OFFSETS
	.align		4
        /*0038*/ 	.byte	0x04, 0x1c
        /*003a*/ 	.short	(.L_228 - .L_227)


	//   ....[0]....
.L_227:
        /*003c*/ 	.word	0x00000160


	//   ....[1]....
        /*0040*/ 	.word	0x000002b0


	//   ....[2]....
        /*0044*/ 	.word	0x00000340


	//----- nvinfo : EIATTR_MAX_THREADS
	.align		4
.L_228:
        /*0048*/ 	.byte	0x04, 0x05
        /*004a*/ 	.short	(.L_230 - .L_229)
.L_229:
        /*004c*/ 	.word	0x00000100
        /*0050*/ 	.word	0x00000001
        /*0054*/ 	.word	0x00000001


	//----- nvinfo : EIATTR_CRS_STACK_SIZE
	.align		4
.L_230:
        /*0058*/ 	.byte	0x04, 0x1e
        /*005a*/ 	.short	(.L_232 - .L_231)
.L_231:
        /*005c*/ 	.word	0x00000000


	//----- nvinfo : EIATTR_CBANK_PARAM_SIZE
	.align		4
.L_232:
        /*0060*/ 	.byte	0x03, 0x19
        /*0062*/ 	.short	0x0018


	//----- nvinfo : EIATTR_PARAM_CBANK
	.align		4
        /*0064*/ 	.byte	0x04, 0x0a
        /*0066*/ 	.short	(.L_234 - .L_233)
	.align		4
.L_233:
        /*0068*/ 	.word	index@(.nv.constant0._ZN3cub18CUB_300001_SM_10006detail8for_each13static_kernelINS2_12policy_hub_t12policy_500_tElN6thrust24THRUST_300001_SM_1000_NS8cuda_cub10__tabulate7functorINS7_10device_ptrIiEENS7_6system6detail7generic6detail22compute_sequence_valueIivEElEEEEvT0_T1_)
        /*006c*/ 	.short	0x0380
        /*006e*/ 	.short	0x0018


	//----- nvinfo : EIATTR_SW_WAR
	.align		4
.L_234:
        /*0070*/ 	.byte	0x04, 0x36
        /*0072*/ 	.short	(.L_236 - .L_235)
.L_235:
        /*0074*/ 	.word	0x00000008
.L_236:


//--------------------- .nv.info._ZN3cub18CUB_300001_SM_10006detail11EmptyKernelIvEEvv --------------------------
	.section	.nv.info._ZN3cub18CUB_300001_SM_10006detail11EmptyKernelIvEEvv,"",@"SHT_CUDA_INFO"
	.sectionflags	@""
	.align	4


	//----- nvinfo : EIATTR_CUDA_API_VERSION
	.align		4
        /*0000*/ 	.byte	0x04, 0x37
        /*0002*/ 	.short	(.L_238 - .L_237)
.L_237:
        /*0004*/ 	.word	0x00000082


	//----- nvinfo : EIATTR_SPARSE_MMA_MASK
	.align		4
.L_238:
        /*0008*/ 	.byte	0x03, 0x50
        /*000a*/ 	.short	0x0000


	//----- nvinfo : EIATTR_MAXREG_COUNT
	.align		4
        /*000c*/ 	.byte	0x03, 0x1b
        /*000e*/ 	.short	0x00ff


	//----- nvinfo : EIATTR_MERCURY_ISA_VERSION
	.align		4
        /*0010*/ 	.byte	0x03, 0x5f
        /*0012*/ 	.short	0x0101


	//----- nvinfo : EIATTR_VRC_CTA_INIT_COUNT
	.align		4
        /*0014*/ 	.byte	0x02, 0x4a
	.zero		1
	.zero		1


	//----- nvinfo : EIATTR_EXIT_INSTR_OFFSETS
	.align		4
        /*0018*/ 	.byte	0x04, 0x1c
        /*001a*/ 	.short	(.L_240 - .L_239)


	//   ....[0]....
.L_239:
        /*001c*/ 	.word	0x00000010


	//----- nvinfo : EIATTR_SW_WAR
	.align		4
.L_240:
        /*0020*/ 	.byte	0x04, 0x36
        /*0022*/ 	.short	(.L_242 - .L_241)
.L_241:
        /*0024*/ 	.word	0x00000008
.L_242:


//--------------------- .nv.info._Z11topk_kernelILi1024ELi8EEvPKfPiPfi --------------------------
	.section	.nv.info._Z11topk_kernelILi1024ELi8EEvPKfPiPfi,"",@"SHT_CUDA_INFO"
	.sectionflags	@""
	.align	4


	//----- nvinfo : EIATTR_CUDA_API_VERSION
	.align		4
        /*0000*/ 	.byte	0x04, 0x37
        /*0002*/ 	.short	(.L_244 - .L_243)
.L_243:
        /*0004*/ 	.word	0x00000082


	//----- nvinfo : EIATTR_KPARAM_INFO
	.align		4
.L_244:
        /*0008*/ 	.byte	0x04, 0x17
        /*000a*/ 	.short	(.L_246 - .L_245)
.L_245:
        /*000c*/ 	.word	0x00000000
        /*0010*/ 	.short	0x0003
        /*0012*/ 	.short	0x0018
        /*0014*/ 	.byte	0x00, 0xf0, 0x11, 0x00


	//----- nvinfo : EIATTR_KPARAM_INFO
	.align		4
.L_246:
        /*0018*/ 	.byte	0x04, 0x17
        /*001a*/ 	.short	(.L_248 - .L_247)
.L_247:
        /*001c*/ 	.word	0x00000000
        /*0020*/ 	.short	0x0002
        /*0022*/ 	.short	0x0010
        /*0024*/ 	.byte	0x00, 0xf5, 0x21, 0x00


	//----- nvinfo : EIATTR_KPARAM_INFO
	.align		4
.L_248:
        /*0028*/ 	.byte	0x04, 0x17
        /*002a*/ 	.short	(.L_250 - .L_249)
.L_249:
        /*002c*/ 	.word	0x00000000
        /*0030*/ 	.short	0x0001
        /*0032*/ 	.short	0x0008
        /*0034*/ 	.byte	0x00, 0xf5, 0x21, 0x00


	//----- nvinfo : EIATTR_KPARAM_INFO
	.align		4
.L_250:
        /*0038*/ 	.byte	0x04, 0x17
        /*003a*/ 	.short	(.L_252 - .L_251)
.L_251:
        /*003c*/ 	.word	0x00000000
        /*0040*/ 	.short	0x0000
        /*0042*/ 	.short	0x0000
        /*0044*/ 	.byte	0x00, 0xf5, 0x21, 0x00


	//----- nvinfo : EIATTR_SPARSE_MMA_MASK
	.align		4
.L_252:
        /*0048*/ 	.byte	0x03, 0x50
        /*004a*/ 	.short	0x0000


	//----- nvinfo : EIATTR_MAXREG_COUNT
	.align		4
        /*004c*/ 	.byte	0x03, 0x1b
        /*004e*/ 	.short	0x0020


	//----- nvinfo : EIATTR_NUM_BARRIERS
	.align		4
        /*0050*/ 	.byte	0x02, 0x4c
        /*0052*/ 	.byte	0x01
	.zero		1


	//----- nvinfo : EIATTR_ANNOTATIONS
	.align		4
        /*0054*/ 	.byte	0x04, 0x55
        /*0056*/ 	.short	(.L_254 - .L_253)


	//   ....[0]....
.L_253:
        /*0058*/ 	.word	0x00000001
        /*005c*/ 	.byte	0x40, 0x03, 0x00, 0x00, 0x01, 0x00, 0x00, 0x00, 0x50, 0x03, 0x00, 0x00, 0x01, 0x00, 0x00, 0x00
        /* <DEDUP_REMOVED lines=22> */
        /*01cc*/ 	.byte	0x60, 0x2f, 0x00, 0x00


	//----- nvinfo : EIATTR_MERCURY_ISA_VERSION
	.align		4
.L_254:
        /*01d0*/ 	.byte	0x03, 0x5f
        /*01d2*/ 	.short	0x0101


	//----- nvinfo : EIATTR_COOP_GROUP_MASK_REGIDS
	.align		4
        /*01d4*/ 	.byte	0x04, 0x29
        /*01d6*/ 	.short	(.L_256 - .L_255)


	//   ....[0]....
.L_255:
        /*01d8*/ 	.word	0xffffffff


	//   ....[1]....
        /*01dc*/ 	.word	0xffffffff


	//   ....[2]....
        /*01e0*/ 	.word	0xffffffff


	//   ....[3]....
        /*01e4*/ 	.word	0xffffffff


	//   ....[4]....
        /*01e8*/ 	.word	0xffffffff


	//   ....[5]....
        /*01ec*/ 	.word	0xffffffff


	//   ....[6]....
        /*01f0*/ 	.word	0xffffffff


	//   ....[7]....
        /*01f4*/ 	.word	0xffffffff


	//   ....[8]....
        /*01f8*/ 	.word	0xffffffff


	//   ....[9]....
        /*01fc*/ 	.word	0xffffffff


	//   ....[10]....
        /*0200*/ 	.word	0xffffffff


	//   ....[11]....
        /*0204*/ 	.word	0xffffffff


	//   ....[12]....
        /*0208*/ 	.word	0xffffffff


	//   ....[13]....
        /*020c*/ 	.word	0xffffffff


	//   ....[14]....
        /*0210*/ 	.word	0xffffffff


	//   ....[15]....
        /*0214*/ 	.word	0xffffffff


	//   ....[16]....
        /*0218*/ 	.word	0xffffffff


	//   ....[17]....
        /*021c*/ 	.word	0xffffffff


	//   ....[18]....
        /*0220*/ 	.word	0xffffffff


	//   ....[19]....
        /*0224*/ 	.word	0xffffffff


	//   ....[20]....
        /*0228*/ 	.word	0xffffffff


	//   ....[21]....
        /*022c*/ 	.word	0xffffffff


	//   ....[22]....
        /*0230*/ 	.word	0xffffffff


	//   ....[23]....
        /*0234*/ 	.word	0xffffffff


	//   ....[24]....
        /*0238*/ 	.word	0xffffffff


	//   ....[25]....
        /*023c*/ 	.word	0xffffffff


	//   ....[26]....
        /*0240*/ 	.word	0xffffffff


	//   ....[27]....
        /*0244*/ 	.word	0xffffffff


	//   ....[28]....
        /*0248*/ 	.word	0xffffffff


	//   ....[29]....
        /*024c*/ 	.word	0xffffffff


	//   ....[30]....
        /*0250*/ 	.word	0xffffffff


	//   ....[31]....
        /*0254*/ 	.word	0xffffffff


	//   ....[32]....
        /*0258*/ 	.word	0xffffffff


	//   ....[33]....
        /*025c*/ 	.word	0xffffffff


	//   ....[34]....
        /*0260*/ 	.word	0xffffffff


	//   ....[35]....
        /*0264*/ 	.word	0xffffffff


	//   ....[36]....
        /*0268*/ 	.word	0xffffffff


	//   ....[37]....
        /*026c*/ 	.word	0xffffffff


	//   ....[38]....
        /*0270*/ 	.word	0xffffffff


	//   ....[39]....
        /*0274*/ 	.word	0xffffffff


	//   ....[40]....
        /*0278*/ 	.word	0xffffffff


	//   ....[41]....
        /*027c*/ 	.word	0xffffffff


	//   ....[42]....
        /*0280*/ 	.word	0xffffffff


	//   ....[43]....
        /*0284*/ 	.word	0xffffffff


	//   ....[44]....
        /*0288*/ 	.word	0xffffffff


	//   ....[45]....
        /*028c*/ 	.word	0xffffffff


	//   ....[46]....
        /*0290*/ 	.word	0xffffffff


	//   ....[47]....
        /*0294*/ 	.word	0xffffffff


	//   ....[48]....
        /*0298*/ 	.word	0xffffffff


	//   ....[49]....
        /*029c*/ 	.word	0xffffffff


	//   ....[50]....
        /*02a0*/ 	.word	0xffffffff


	//   ....[51]....
        /*02a4*/ 	.word	0xffffffff


	//   ....[52]....
        /*02a8*/ 	.word	0xffffffff


	//   ....[53]....
        /*02ac*/ 	.word	0xffffffff


	//   ....[54]....
        /*02b0*/ 	.word	0xffffffff


	//   ....[55]....
        /*02b4*/ 	.word	0xffffffff


	//   ....[56]....
        /*02b8*/ 	.word	0xffffffff


	//   ....[57]....
        /*02bc*/ 	.word	0xffffffff


	//   ....[58]....
        /*02c0*/ 	.word	0xffffffff


	//   ....[59]....
        /*02c4*/ 	.word	0xffffffff


	//   ....[60]....
        /*02c8*/ 	.word	0xffffffff


	//   ....[61]....
        /*02cc*/ 	.word	0xffffffff


	//   ....[62]....
        /*02d0*/ 	.word	0xffffffff


	//   ....[63]....
        /*02d4*/ 	.word	0xffffffff


	//   ....[64]....
        /*02d8*/ 	.word	0xffffffff


	//   ....[65]....
        /*02dc*/ 	.word	0xffffffff


	//   ....[66]....
        /*02e0*/ 	.word	0xffffffff


	//   ....[67]....
        /*02e4*/ 	.word	0xffffffff


	//   ....[68]....
        /*02e8*/ 	.word	0xffffffff


	//   ....[69]....
        /*02ec*/ 	.word	0xffffffff


	//   ....[70]....
        /*02f0*/ 	.word	0xffffffff


	//   ....[71]....
        /*02f4*/ 	.word	0xffffffff


	//   ....[72]....
        /*02f8*/ 	.word	0xffffffff


	//   ....[73]....
        /*02fc*/ 	.word	0xffffffff


	//   ....[74]....
        /*0300*/ 	.word	0xffffffff


	//   ....[75]....
        /*0304*/ 	.word	0xffffffff


	//   ....[76]....
        /*0308*/ 	.word	0xffffffff


	//   ....[77]....
        /*030c*/ 	.word	0xffffffff


	//   ....[78]....
        /*0310*/ 	.word	0xffffffff


	//   ....[79]....
        /*0314*/ 	.word	0xffffffff


	//   ....[80]....
        /*0318*/ 	.word	0xffffffff


	//   ....[81]....
        /*031c*/ 	.word	0xffffffff


	//   ....[82]....
        /*0320*/ 	.word	0xffffffff


	//   ....[83]....
        /*0324*/ 	.word	0xffffffff


	//   ....[84]....
        /*0328*/ 	.word	0xffffffff


	//   ....[85]....
        /*032c*/ 	.word	0xffffffff


	//   ....[86]....
        /*0330*/ 	.word	0xffffffff


	//   ....[87]....
        /*0334*/ 	.word	0xffffffff


	//   ....[88]....
        /*0338*/ 	.word	0xffffffff


	//   ....[89]....
        /*033c*/ 	.word	0xffffffff


	//   ....[90]....
        /*0340*/ 	.word	0xffffffff


	//   ....[91]....
        /*0344*/ 	.word	0xffffffff


	//   ....[92]....
        /*0348*/ 	.word	0xffffffff


	//   ....[93]....
        /*034c*/ 	.word	0xffffffff


	//   ....[94]....
        /*0350*/ 	.word	0xffffffff


	//   ....[95]....
        /*0354*/ 	.word	0xffffffff


	//   ....[96]....
        /*0358*/ 	.word	0xffffffff


	//   ....[97]....
        /*035c*/ 	.word	0xffffffff


	//   ....[98]....
        /*0360*/ 	.word	0xffffffff


	//   ....[99]....
        /*0364*/ 	.word	0xffffffff


	//   ....[100]....
        /*0368*/ 	.word	0xffffffff


	//   ....[101]....
        /*036c*/ 	.word	0xffffffff


	//   ....[102]....
        /*0370*/ 	.word	0xffffffff


	//   ....[103]....
        /*0374*/ 	.word	0xffffffff


	//   ....[104]....
        /*0378*/ 	.word	0xffffffff


	//   ....[105]....
        /*037c*/ 	.word	0xffffffff


	//   ....[106]....
        /*0380*/ 	.word	0xffffffff


	//   ....[107]....
        /*0384*/ 	.word	0xffffffff


	//   ....[108]....
        /*0388*/ 	.word	0xffffffff


	//   ....[109]....
        /*038c*/ 	.word	0xffffffff


	//   ....[110]....
        /*0390*/ 	.word	0xffffffff


	//   ....[111]....
        /*0394*/ 	.word	0xffffffff


	//   ....[112]....
        /*0398*/ 	.word	0xffffffff


	//   ....[113]....
        /*039c*/ 	.word	0xffffffff


	//   ....[114]....
        /*03a0*/ 	.word	0xffffffff


	//   ....[115]....
        /*03a4*/ 	.word	0xffffffff


	//   ....[116]....
        /*03a8*/ 	.word	0xffffffff


	//   ....[117]....
        /*03ac*/ 	.word	0xffffffff


	//   ....[118]....
        /*03b0*/ 	.word	0xffffffff


	//   ....[119]....
        /*03b4*/ 	.word	0xffffffff


	//   ....[120]....
        /*03b8*/ 	.word	0xffffffff


	//   ....[121]....
        /*03bc*/ 	.word	0xffffffff


	//   ....[122]....
        /*03c0*/ 	.word	0xffffffff


	//   ....[123]....
        /*03c4*/ 	.word	0xffffffff


	//   ....[124]....
        /*03c8*/ 	.word	0xffffffff


	//   ....[125]....
        /*03cc*/ 	.word	0xffffffff


	//   ....[126]....
        /*03d0*/ 	.word	0xffffffff


	//   ....[127]....
        /*03d4*/ 	.word	0xffffffff


	//   ....[128]....
        /*03d8*/ 	.word	0xffffffff


	//   ....[129]....
        /*03dc*/ 	.word	0xffffffff


	//   ....[130]....
        /*03e0*/ 	.word	0xffffffff


	//   ....[131]....
        /*03e4*/ 	.word	0xffffffff


	//   ....[132]....
        /*03e8*/ 	.word	0xffffffff


	//   ....[133]....
        /*03ec*/ 	.word	0xffffffff


	//   ....[134]....
        /*03f0*/ 	.word	0xffffffff


	//   ....[135]....
        /*03f4*/ 	.word	0xffffffff


	//   ....[136]....
        /*03f8*/ 	.word	0xffffffff


	//   ....[137]....
        /*03fc*/ 	.word	0xffffffff


	//   ....[138]....
        /*0400*/ 	.word	0xffffffff


	//   ....[139]....
        /*0404*/ 	.word	0xffffffff


	//   ....[140]....
        /*0408*/ 	.word	0xffffffff


	//   ....[141]....
        /*040c*/ 	.word	0xffffffff


	//   ....[142]....
        /*0410*/ 	.word	0xffffffff


	//   ....[143]....
        /*0414*/ 	.word	0xffffffff


	//   ....[144]....
        /*0418*/ 	.word	0xffffffff


	//   ....[145]....
        /*041c*/ 	.word	0xffffffff


	//   ....[146]....
        /*0420*/ 	.word	0xffffffff


	//   ....[147]....
        /*0424*/ 	.word	0xffffffff


	//   ....[148]....
        /*0428*/ 	.word	0xffffffff


	//   ....[149]....
        /*042c*/ 	.word	0xffffffff


	//   ....[150]....
        /*0430*/ 	.word	0xffffffff


	//   ....[151]....
        /*0434*/ 	.word	0xffffffff


	//   ....[152]....
        /*0438*/ 	.word	0xffffffff


	//   ....[153]....
        /*043c*/ 	.word	0xffffffff


	//   ....[154]....
        /*0440*/ 	.word	0xffffffff


	//   ....[155]....
        /*0444*/ 	.word	0xffffffff


	//   ....[156]....
        /*0448*/ 	.word	0xffffffff


	//   ....[157]....
        /*044c*/ 	.word	0xffffffff


	//   ....[158]....
        /*0450*/ 	.word	0xffffffff


	//   ....[159]....
        /*0454*/ 	.word	0xffffffff


	//----- nvinfo : EIATTR_COOP_GROUP_INSTR_OFFSETS
	.align		4
.L_256:
        /*0458*/ 	.byte	0x04, 0x28
        /*045a*/ 	.short	(.L_258 - .L_257)


	//   ....[0]....
.L_257:
        /*045c*/ 	.word	0x00003200


	//   ....[1]....
        /*0460*/ 	.word	0x00003210


	//   ....[2]....
        /*0464*/ 	.word	0x00003600


	//   ....[3]....
        /*0468*/ 	.word	0x00003620


	//   ....[4]....
        /*046c*/ 	.word	0x00003a00


	//   ....[5]....
        /*0470*/ 	.word	0x00003a20


	//   ....[6]....
        /*0474*/ 	.word	0x00003e00


	//   ....[7]....
        /*0478*/ 	.word	0x00003e20


	//   ....[8]....
        /*047c*/ 	.word	0x00004200


	//   ....[9]....
        /*0480*/ 	.word	0x00004220


	//   ....[10]....
        /*0484*/ 	.word	0x00004600


	//   ....[11]....
        /*0488*/ 	.word	0x00004620


	//   ....[12]....
        /*048c*/ 	.word	0x00004a00


	//   ....[13]....
        /*0490*/ 	.word	0x00004a20


	//   ....[14]....
        /*0494*/ 	.word	0x00004e00


	//   ....[15]....
        /*0498*/ 	.word	0x00004e20


	//   ....[16]....
        /*049c*/ 	.word	0x00005200


	//   ....[17]....
        /*04a0*/ 	.word	0x00005220


	//   ....[18]....
        /*04a4*/ 	.word	0x00005600


	//   ....[19]....
        /*04a8*/ 	.word	0x00005620


	//   ....[20]....
        /*04ac*/ 	.word	0x00005a00


	//   ....[21]....
        /*04b0*/ 	.word	0x00005a20


	//   ....[22]....
        /*04b4*/ 	.word	0x00005e00


	//   ....[23]....
        /*04b8*/ 	.word	0x00005e20


	//   ....[24]....
        /*04bc*/ 	.word	0x00006200


	//   ....[25]....
        /*04c0*/ 	.word	0x00006220


	//   ....[26]....
        /*04c4*/ 	.word	0x00006600


	//   ....[27]....
        /*04c8*/ 	.word	0x00006620


	//   ....[28]....
        /*04cc*/ 	.word	0x00006a00


	//   ....[29]....
        /*04d0*/ 	.word	0x00006a20


	//   ....[30]....
        /*04d4*/ 	.word	0x00006e00


	//   ....[31]....
        /*04d8*/ 	.word	0x00006e20


	//   ....[32]....
        /*04dc*/ 	.word	0x00007200


	//   ....[33]....
        /*04e0*/ 	.word	0x00007220


	//   ....[34]....
        /*04e4*/ 	.word	0x00007600


	//   ....[35]....
        /*04e8*/ 	.word	0x00007620


	//   ....[36]....
        /*04ec*/ 	.word	0x00007a00


	//   ....[37]....
        /*04f0*/ 	.word	0x00007a20


	//   ....[38]....
        /*04f4*/ 	.word	0x00007e00


	//   ....[39]....
        /*04f8*/ 	.word	0x00007e20


	//   ....[40]....
        /*04fc*/ 	.word	0x00008200


	//   ....[41]....
        /*0500*/ 	.word	0x00008220


	//   ....[42]....
        /*0504*/ 	.word	0x00008600


	//   ....[43]....
        /*0508*/ 	.word	0x00008620


	//   ....[44]....
        /*050c*/ 	.word	0x00008a00


	//   ....[45]....
        /*0510*/ 	.word	0x00008a20


	//   ....[46]....
        /*0514*/ 	.word	0x00008e00


	//   ....[47]....
        /*0518*/ 	.word	0x00008e20


	//   ....[48]....
        /*051c*/ 	.word	0x00009200


	//   ....[49]....
        /*0520*/ 	.word	0x00009220


	//   ....[50]....
        /*0524*/ 	.word	0x00009600


	//   ....[51]....
        /*0528*/ 	.word	0x00009620


	//   ....[52]....
        /*052c*/ 	.word	0x00009a00


	//   ....[53]....
        /*0530*/ 	.word	0x00009a20


	//   ....[54]....
        /*0534*/ 	.word	0x00009e00


	//   ....[55]....
        /*0538*/ 	.word	0x00009e20


	//   ....[56]....
        /*053c*/ 	.word	0x0000a200


	//   ....[57]....
        /*0540*/ 	.word	0x0000a220


	//   ....[58]....
        /*0544*/ 	.word	0x0000a600


	//   ....[59]....
        /*0548*/ 	.word	0x0000a620


	//   ....[60]....
        /*054c*/ 	.word	0x0000aa00


	//   ....[61]....
        /*0550*/ 	.word	0x0000aa20


	//   ....[62]....
        /*0554*/ 	.word	0x0000ae00


	//   ....[63]....
        /*0558*/ 	.word	0x0000ae20


	//   ....[64]....
        /*055c*/ 	.word	0x0000b200


	//   ....[65]....
        /*0560*/ 	.word	0x0000b220


	//   ....[66]....
        /*0564*/ 	.word	0x0000b600


	//   ....[67]....
        /*0568*/ 	.word	0x0000b620


	//   ....[68]....
        /*056c*/ 	.word	0x0000ba00


	//   ....[69]....
        /*0570*/ 	.word	0x0000ba20


	//   ....[70]....
        /*0574*/ 	.word	0x0000be00


	//   ....[71]....
        /*0578*/ 	.word	0x0000be20


	//   ....[72]....
        /*057c*/ 	.word	0x0000c200


	//   ....[73]....
        /*0580*/ 	.word	0x0000c220


	//   ....[74]....
        /*0584*/ 	.word	0x0000c600


	//   ....[75]....
        /*0588*/ 	.word	0x0000c620


	//   ....[76]....
        /*058c*/ 	.word	0x0000ca00


	//   ....[77]....
        /*0590*/ 	.word	0x0000ca20


	//   ....[78]....
        /*0594*/ 	.word	0x0000ce00


	//   ....[79]....
        /*0598*/ 	.word	0x0000ce30


	//   ....[80]....
        /*059c*/ 	.word	0x0000d490


	//   ....[81]....
        /*05a0*/ 	.word	0x0000d4e0


	//   ....[82]....
        /*05a4*/ 	.word	0x0000d8c0


	//   ....[83]....
        /*05a8*/ 	.word	0x0000d8e0


	//   ....[84]....
        /*05ac*/ 	.word	0x0000dcc0


	//   ....[85]....
        /*05b0*/ 	.word	0x0000dce0


	//   ....[86]....
        /*05b4*/ 	.word	0x0000e0c0


	//   ....[87]....
        /*05b8*/ 	.word	0x0000e0e0


	//   ....[88]....
        /*05bc*/ 	.word	0x0000e4c0


	//   ....[89]....
        /*05c0*/ 	.word	0x0000e4e0


	//   ....[90]....
        /*05c4*/ 	.word	0x0000e8c0


	//   ....[91]....
        /*05c8*/ 	.word	0x0000e8e0


	//   ....[92]....
        /*05cc*/ 	.word	0x0000ecc0


	//   ....[93]....
        /*05d0*/ 	.word	0x0000ece0


	//   ....[94]....
        /*05d4*/ 	.word	0x0000f0c0


	//   ....[95]....
        /*05d8*/ 	.word	0x0000f0e0


	//   ....[96]....
        /*05dc*/ 	.word	0x0000f4c0


	//   ....[97]....
        /*05e0*/ 	.word	0x0000f4e0


	//   ....[98]....
        /*05e4*/ 	.word	0x0000f8c0


	//   ....[99]....
        /*05e8*/ 	.word	0x0000f8e0


	//   ....[100]....
        /*05ec*/ 	.word	0x0000fcc0


	//   ....[101]....
        /*05f0*/ 	.word	0x0000fce0


	//   ....[102]....
        /*05f4*/ 	.word	0x000100c0


	//   ....[103]....
        /*05f8*/ 	.word	0x000100e0


	//   ....[104]....
        /*05fc*/ 	.word	0x000104c0


	//   ....[105]....
        /*0600*/ 	.word	0x000104e0


	//   ....[106]....
        /*0604*/ 	.word	0x000108c0


	//   ....[107]....
        /*0608*/ 	.word	0x000108e0


	//   ....[108]....
        /*060c*/ 	.word	0x00010cc0


	//   ....[109]....
        /*0610*/ 	.word	0x00010ce0


	//   ....[110]....
        /*0614*/ 	.word	0x000110c0


	//   ....[111]....
        /*0618*/ 	.word	0x000110e0


	//   ....[112]....
        /*061c*/ 	.word	0x000114c0


	//   ....[113]....
        /*0620*/ 	.word	0x000114e0


	//   ....[114]....
        /*0624*/ 	.word	0x000118c0


	//   ....[115]....
        /*0628*/ 	.word	0x000118e0


	//   ....[116]....
        /*062c*/ 	.word	0x00011cc0


	//   ....[117]....
        /*0630*/ 	.word	0x00011ce0


	//   ....[118]....
        /*0634*/ 	.word	0x000120c0


	//   ....[119]....
        /*0638*/ 	.word	0x000120e0


	//   ....[120]....
        /*063c*/ 	.word	0x000124c0


	//   ....[121]....
        /*0640*/ 	.word	0x000124e0


	//   ....[122]....
        /*0644*/ 	.word	0x000128c0


	//   ....[123]....
        /*0648*/ 	.word	0x000128e0


	//   ....[124]....
        /*064c*/ 	.word	0x00012cc0


	//   ....[125]....
        /*0650*/ 	.word	0x00012ce0


	//   ....[126]....
        /*0654*/ 	.word	0x000130c0


	//   ....[127]....
        /*0658*/ 	.word	0x000130e0


	//   ....[128]....
        /*065c*/ 	.word	0x000134c0


	//   ....[129]....
        /*0660*/ 	.word	0x000134e0


	//   ....[130]....
        /*0664*/ 	.word	0x000138c0


	//   ....[131]....
        /*0668*/ 	.word	0x000138e0


	//   ....[132]....
        /*066c*/ 	.word	0x00013cc0


	//   ....[133]....
        /*0670*/ 	.word	0x00013ce0


	//   ....[134]....
        /*0674*/ 	.word	0x000140c0


	//   ....[135]....
        /*0678*/ 	.word	0x000140e0


	//   ....[136]....
        /*067c*/ 	.word	0x000144c0


	//   ....[137]....
        /*0680*/ 	.word	0x000144e0


	//   ....[138]....
        /*0684*/ 	.word	0x000148c0


	//   ....[139]....
        /*0688*/ 	.word	0x000148e0


	//   ....[140]....
        /*068c*/ 	.word	0x00014cc0


	//   ....[141]....
        /*0690*/ 	.word	0x00014ce0


	//   ....[142]....
        /*0694*/ 	.word	0x000150c0


	//   ....[143]....
        /*0698*/ 	.word	0x000150e0


	//   ....[144]....
        /*069c*/ 	.word	0x000154c0


	//   ....[145]....
        /*06a0*/ 	.word	0x000154e0


	//   ....[146]....
        /*06a4*/ 	.word	0x000158c0


	//   ....[147]....
        /*06a8*/ 	.word	0x000158e0


	//   ....[148]....
        /*06ac*/ 	.word	0x00015cc0


	//   ....[149]....
        /*06b0*/ 	.word	0x00015ce0


	//   ....[150]....
        /*06b4*/ 	.word	0x000160c0


	//   ....[151]....
        /*06b8*/ 	.word	0x000160e0


	//   ....[152]....
        /*06bc*/ 	.word	0x000164c0


	//   ....[153]....
        /*06c0*/ 	.word	0x000164e0


	//   ....[154]....
        /*06c4*/ 	.word	0x000168c0


	//   ....[155]....
        /*06c8*/ 	.word	0x000168e0


	//   ....[156]....
        /*06cc*/ 	.word	0x00016cc0


	//   ....[157]....
        /*06d0*/ 	.word	0x00016ce0


	//   ....[158]....
        /*06d4*/ 	.word	0x000170c0


	//   ....[159]....
        /*06d8*/ 	.word	0x000170e0


	//----- nvinfo : EIATTR_VRC_CTA_INIT_COUNT
	.align		4
.L_258:
        /*06dc*/ 	.byte	0x02, 0x4a
	.zero		1
	.zero		1


	//----- nvinfo : EIATTR_EXIT_INSTR_OFFSETS
	.align		4
        /*06e0*/ 	.byte	0x04, 0x1c
        /*06e2*/ 	.short	(.L_260 - .L_259)


	//   ....[0]....
.L_259:
        /*06e4*/ 	.word	0x0000d3c0


	//   ....[1]....
        /*06e8*/ 	.word	0x000174c0


	//   ....[2]....
        /*06ec*/ 	.word	0x000175f0


	//----- nvinfo : EIATTR_MAX_THREADS
	.align		4
.L_260:
        /*06f0*/ 	.byte	0x04, 0x05
        /*06f2*/ 	.short	(.L_262 - .L_261)
.L_261:
        /*06f4*/ 	.word	0x00000400
        /*06f8*/ 	.word	0x00000001
        /*06fc*/ 	.word	0x00000001


	//----- nvinfo : EIATTR_CRS_STACK_SIZE
	.align		4
.L_262:
        /*0700*/ 	.byte	0x04, 0x1e
        /*0702*/ 	.short	(.L_264 - .L_263)
.L_263:
        /*0704*/ 	.word	0x00000000


	//----- nvinfo : EIATTR_CBANK_PARAM_SIZE
	.align		4
.L_264:
        /*0708*/ 	.byte	0x03, 0x19
        /*070a*/ 	.short	0x001c


	//----- nvinfo : EIATTR_PARAM_CBANK
	.align		4
        /*070c*/ 	.byte	0x04, 0x0a
        /*070e*/ 	.short	(.L_266 - .L_265)
	.align		4
.L_265:
        /*0710*/ 	.word	index@(.nv.constant0._Z11topk_kernelILi1024ELi8EEvPKfPiPfi)
        /*0714*/ 	.short	0x0380
        /*0716*/ 	.short	0x001c


	//----- nvinfo : EIATTR_SW_WAR
	.align		4
.L_266:
        /*0718*/ 	.byte	0x04, 0x36
        /*071a*/ 	.short	(.L_268 - .L_267)
.L_267:
        /*071c*/ 	.word	0x00000008
.L_268:


//--------------------- .nv.info._Z19gemv_optimized_1024ILi32ELi8EEvPKfS1_Pfii --------------------------
	.section	.nv.info._Z19gemv_optimized_1024ILi32ELi8EEvPKfS1_Pfii,"",@"SHT_CUDA_INFO"
	.sectionflags	@""
	.align	4


	//----- nvinfo : EIATTR_CUDA_API_VERSION
	.align		4
        /*0000*/ 	.byte	0x04, 0x37
        /*0002*/ 	.short	(.L_270 - .L_269)
.L_269:
        /*0004*/ 	.word	0x00000082


	//----- nvinfo : EIATTR_KPARAM_INFO
	.align		4
.L_270:
        /*0008*/ 	.byte	0x04, 0x17
        /*000a*/ 	.short	(.L_272 - .L_271)
.L_271:
        /*000c*/ 	.word	0x00000000
        /*0010*/ 	.short	0x0004
        /*0012*/ 	.short	0x001c
        /*0014*/ 	.byte	0x00, 0xf0, 0x11, 0x00


	//----- nvinfo : EIATTR_KPARAM_INFO
	.align		4
.L_272:
        /*0018*/ 	.byte	0x04, 0x17
        /*001a*/ 	.short	(.L_274 - .L_273)
.L_273:
        /*001c*/ 	.word	0x00000000
        /*0020*/ 	.short	0x0003
        /*0022*/ 	.short	0x0018
        /*0024*/ 	.byte	0x00, 0xf0, 0x11, 0x00


	//----- nvinfo : EIATTR_KPARAM_INFO
	.align		4
.L_274:
        /*0028*/ 	.byte	0x04, 0x17
        /*002a*/ 	.short	(.L_276 - .L_275)
.L_275:
        /*002c*/ 	.word	0x00000000
        /*0030*/ 	.short	0x0002
        /*0032*/ 	.short	0x0010
        /*0034*/ 	.byte	0x00, 0xf5, 0x21, 0x00


	//----- nvinfo : EIATTR_KPARAM_INFO
	.align		4
.L_276:
        /*0038*/ 	.byte	0x04, 0x17
        /*003a*/ 	.short	(.L_278 - .L_277)
.L_277:
        /*003c*/ 	.word	0x00000000
        /*0040*/ 	.short	0x0001
        /*0042*/ 	.short	0x0008
        /*0044*/ 	.byte	0x00, 0xf5, 0x21, 0x00


	//----- nvinfo : EIATTR_KPARAM_INFO
	.align		4
.L_278:
        /*0048*/ 	.byte	0x04, 0x17
        /*004a*/ 	.short	(.L_280 - .L_279)
.L_279:
        /*004c*/ 	.word	0x00000000
        /*0050*/ 	.short	0x0000
        /*0052*/ 	.short	0x0000
        /*0054*/ 	.byte	0x00, 0xf5, 0x21, 0x00


	//----- nvinfo : EIATTR_SPARSE_MMA_MASK
	.align		4
.L_280:
        /*0058*/ 	.byte	0x03, 0x50
        /*005a*/ 	.short	0x0000


	//----- nvinfo : EIATTR_MAXREG_COUNT
	.align		4
        /*005c*/ 	.byte	0x03, 0x1b
        /*005e*/ 	.short	0x0080


	//----- nvinfo : EIATTR_NUM_BARRIERS
	.align		4
        /*0060*/ 	.byte	0x02, 0x4c
        /*0062*/ 	.byte	0x01
	.zero		1


	//----- nvinfo : EIATTR_MERCURY_ISA_VERSION
	.align		4
        /*0064*/ 	.byte	0x03, 0x5f
        /*0066*/ 	.short	0x0101


	//----- nvinfo : EIATTR_COOP_GROUP_MASK_REGIDS
	.align		4
        /*0068*/ 	.byte	0x04, 0x29
        /*006a*/ 	.short	(.L_282 - .L_281)


	//   ....[0]....
.L_281:
        /*006c*/ 	.word	0xffffffff


	//   ....[1]....
        /*0070*/ 	.word	0xffffffff


	//   ....[2]....
        /*0074*/ 	.word	0xffffffff


	//   ....[3]....
        /*0078*/ 	.word	0xffffffff


	//   ....[4]....
        /*007c*/ 	.word	0xffffffff


	//----- nvinfo : EIATTR_COOP_GROUP_INSTR_OFFSETS
	.align		4
.L_282:
        /*0080*/ 	.byte	0x04, 0x28
        /*0082*/ 	.short	(.L_284 - .L_283)


	//   ....[0]....
.L_283:
        /*0084*/ 	.word	0x00000df0


	//   ....[1]....
        /*0088*/ 	.word	0x00000e20


	//   ....[2]....
        /*008c*/ 	.word	0x00000e40


	//   ....[3]....
        /*0090*/ 	.word	0x00000e60


	//   ....[4]....
        /*0094*/ 	.word	0x00000e80


	//----- nvinfo : EIATTR_VRC_CTA_INIT_COUNT
	.align		4
.L_284:
        /*0098*/ 	.byte	0x02, 0x4a
	.zero		1
	.zero		1


	//----- nvinfo : EIATTR_EXIT_INSTR_OFFSETS
	.align		4
        /*009c*/ 	.byte	0x04, 0x1c
        /*009e*/ 	.short	(.L_286 - .L_285)


	//   ....[0]....
.L_285:
        /*00a0*/ 	.word	0x00000620


	//   ....[1]....
        /*00a4*/ 	.word	0x00000e90


	//   ....[2]....
        /*00a8*/ 	.word	0x00000ee0


	//----- nvinfo : EIATTR_MAX_THREADS
	.align		4
.L_286:
        /*00ac*/ 	.byte	0x04, 0x05
        /*00ae*/ 	.short	(.L_288 - .L_287)
.L_287:
        /*00b0*/ 	.word	0x00000100
        /*00b4*/ 	.word	0x00000001
        /*00b8*/ 	.word	0x00000001


	//----- nvinfo : EIATTR_CRS_STACK_SIZE
	.align		4
.L_288:
        /*00bc*/ 	.byte	0x04, 0x1e
        /*00be*/ 	.short	(.L_290 - .L_289)
.L_289:
        /*00c0*/ 	.word	0x00000000


	//----- nvinfo : EIATTR_CBANK_PARAM_SIZE
	.align		4
.L_290:
        /*00c4*/ 	.byte	0x03, 0x19
        /*00c6*/ 	.short	0x0020


	//----- nvinfo : EIATTR_PARAM_CBANK
	.align		4
        /*00c8*/ 	.byte	0x04, 0x0a
        /*00ca*/ 	.short	(.L_292 - .L_291)
	.align		4
.L_291:
        /*00cc*/ 	.word	index@(.nv.constant0._Z19gemv_optimized_1024ILi32ELi8EEvPKfS1_Pfii)
        /*00d0*/ 	.short	0x0380
        /*00d2*/ 	.short	0x0020


	//----- nvinfo : EIATTR_SW_WAR
	.align		4
.L_292:
        /*00d4*/ 	.byte	0x04, 0x36
        /*00d6*/ 	.short	(.L_294 - .L_293)
.L_293:
        /*00d8*/ 	.word	0x00000008
.L_294:


//--------------------- .nv.info._Z18gemv_optimized_768ILi32ELi8EEvPKfS1_Pfii --------------------------
	.section	.nv.info._Z18gemv_optimized_768ILi32ELi8EEvPKfS1_Pfii,"",@"SHT_CUDA_INFO"
	.sectionflags	@""
	.align	4


	//----- nvinfo : EIATTR_CUDA_API_VERSION
	.align		4
        /*0000*/ 	.byte	0x04, 0x37
        /*0002*/ 	.short	(.L_296 - .L_295)
.L_295:
        /*0004*/ 	.word	0x00000082


	//----- nvinfo : EIATTR_KPARAM_INFO
	.align		4
.L_296:
        /*0008*/ 	.byte	0x04, 0x17
        /*000a*/ 	.short	(.L_298 - .L_297)
.L_297:
        /*000c*/ 	.word	0x00000000
        /*0010*/ 	.short	0x0004
        /*0012*/ 	.short	0x001c
        /*0014*/ 	.byte	0x00, 0xf0, 0x11, 0x00


	//----- nvinfo : EIATTR_KPARAM_INFO
	.align		4
.L_298:
        /*0018*/ 	.byte	0x04, 0x17
        /*001a*/ 	.short	(.L_300 - .L_299)
.L_299:
        /*001c*/ 	.word	0x00000000
        /*0020*/ 	.short	0x0003
        /*0022*/ 	.short	0x0018
        /*0024*/ 	.byte	0x00, 0xf0, 0x11, 0x00


	//----- nvinfo : EIATTR_KPARAM_INFO
	.align		4
.L_300:
        /*0028*/ 	.byte	0x04, 0x17
        /*002a*/ 	.short	(.L_302 - .L_301)
.L_301:
        /*002c*/ 	.word	0x00000000
        /*0030*/ 	.short	0x0002
        /*0032*/ 	.short	0x0010
        /*0034*/ 	.byte	0x00, 0xf5, 0x21, 0x00


	//----- nvinfo : EIATTR_KPARAM_INFO
	.align		4
.L_302:
        /*0038*/ 	.byte	0x04, 0x17
        /*003a*/ 	.short	(.L_304 - .L_303)
.L_303:
        /*003c*/ 	.word	0x00000000
        /*0040*/ 	.short	0x0001
        /*0042*/ 	.short	0x0008
        /*0044*/ 	.byte	0x00, 0xf5, 0x21, 0x00


	//----- nvinfo : EIATTR_KPARAM_INFO
	.align		4
.L_304:
        /*0048*/ 	.byte	0x04, 0x17
        /*004a*/ 	.short	(.L_306 - .L_305)
.L_305:
        /*004c*/ 	.word	0x00000000
        /*0050*/ 	.short	0x0000
        /*0052*/ 	.short	0x0000
        /*0054*/ 	.byte	0x00, 0xf5, 0x21, 0x00


	//----- nvinfo : EIATTR_SPARSE_MMA_MASK
	.align		4
.L_306:
        /*0058*/ 	.byte	0x03, 0x50
        /*005a*/ 	.short	0x0000


	//----- nvinfo : EIATTR_MAXREG_COUNT
	.align		4
        /*005c*/ 	.byte	0x03, 0x1b
        /*005e*/ 	.short	0x0080


	//----- nvinfo : EIATTR_NUM_BARRIERS
	.align		4
        /*0060*/ 	.byte	0x02, 0x4c
        /*0062*/ 	.byte	0x01
	.zero		1


	//----- nvinfo : EIATTR_MERCURY_ISA_VERSION
	.align		4
        /*0064*/ 	.byte	0x03, 0x5f
        /*0066*/ 	.short	0x0101


	//----- nvinfo : EIATTR_COOP_GROUP_MASK_REGIDS
	.align		4
        /*0068*/ 	.byte	0x04, 0x29
        /*006a*/ 	.short	(.L_308 - .L_307)


	//   ....[0]....
.L_307:
        /*006c*/ 	.word	0xffffffff


	//   ....[1]....
        /*0070*/ 	.word	0xffffffff


	//   ....[2]....
        /*0074*/ 	.word	0xffffffff


	//   ....[3]....
        /*0078*/ 	.word	0xffffffff


	//   ....[4]....
        /*007c*/ 	.word	0xffffffff


	//----- nvinfo : EIATTR_COOP_GROUP_INSTR_OFFSETS
	.align		4
.L_308:
        /*0080*/ 	.byte	0x04, 0x28
        /*0082*/ 	.short	(.L_310 - .L_309)


	//   ....[0]....
.L_309:
        /*0084*/ 	.word	0x00000df0


	//   ....[1]....
        /*0088*/ 	.word	0x00000e20


	//   ....[2]....
        /*008c*/ 	.word	0x00000e40


	//   ....[3]....
        /*0090*/ 	.word	0x00000e60


	//   ....[4]....
        /*0094*/ 	.word	0x00000e80


	//----- nvinfo : EIATTR_VRC_CTA_INIT_COUNT
	.align		4
.L_310:
        /*0098*/ 	.byte	0x02, 0x4a
	.zero		1
	.zero		1


	//----- nvinfo : EIATTR_EXIT_INSTR_OFFSETS
	.align		4
        /*009c*/ 	.byte	0x04, 0x1c
        /*009e*/ 	.short	(.L_312 - .L_311)


	//   ....[0]....
.L_311:
        /*00a0*/ 	.word	0x00000620


	//   ....[1]....
        /*00a4*/ 	.word	0x00000e90


	//   ....[2]....
        /*00a8*/ 	.word	0x00000ee0


	//----- nvinfo : EIATTR_MAX_THREADS
	.align		4
.L_312:
        /*00ac*/ 	.byte	0x04, 0x05
        /*00ae*/ 	.short	(.L_314 - .L_313)
.L_313:
        /*00b0*/ 	.word	0x00000100
        /*00b4*/ 	.word	0x00000001
        /*00b8*/ 	.word	0x00000001


	//----- nvinfo : EIATTR_CRS_STACK_SIZE
	.align		4
.L_314:
        /*00bc*/ 	.byte	0x04, 0x1e
        /*00be*/ 	.short	(.L_316 - .L_315)
.L_315:
        /*00c0*/ 	.word	0x00000000


	//----- nvinfo : EIATTR_CBANK_PARAM_SIZE
	.align		4
.L_316:
        /*00c4*/ 	.byte	0x03, 0x19
        /*00c6*/ 	.short	0x0020


	//----- nvinfo : EIATTR_PARAM_CBANK
	.align		4
        /*00c8*/ 	.byte	0x04, 0x0a
        /*00ca*/ 	.short	(.L_318 - .L_317)
	.align		4
.L_317:
        /*00cc*/ 	.word	index@(.nv.constant0._Z18gemv_optimized_768ILi32ELi8EEvPKfS1_Pfii)
        /*00d0*/ 	.short	0x0380
        /*00d2*/ 	.short	0x0020


	//----- nvinfo : EIATTR_SW_WAR
	.align		4
.L_318:
        /*00d4*/ 	.byte	0x04, 0x36
        /*00d6*/ 	.short	(.L_320 - .L_319)
.L_319:
        /*00d8*/ 	.word	0x00000008
.L_320:


//--------------------- .nv.info._Z18gemv_optimized_512ILi32ELi8EEvPKfS1_Pfii --------------------------
	.section	.nv.info._Z18gemv_optimized_512ILi32ELi8EEvPKfS1_Pfii,"",@"SHT_CUDA_INFO"
	.sectionflags	@""
	.align	4


	//----- nvinfo : EIATTR_CUDA_API_VERSION
	.align		4
        /*0000*/ 	.byte	0x04, 0x37
        /*0002*/ 	.short	(.L_322 - .L_321)
.L_321:
        /*0004*/ 	.word	0x00000082


	//----- nvinfo : EIATTR_KPARAM_INFO
	.align		4
.L_322:
        /*0008*/ 	.byte	0x04, 0x17
        /*000a*/ 	.short	(.L_324 - .L_323)
.L_323:
        /*000c*/ 	.word	0x00000000
        /*0010*/ 	.short	0x0004
        /*0012*/ 	.short	0x001c
        /*0014*/ 	.byte	0x00, 0xf0, 0x11, 0x00


	//----- nvinfo : EIATTR_KPARAM_INFO
	.align		4
.L_324:
        /*0018*/ 	.byte	0x04, 0x17
        /*001a*/ 	.short	(.L_326 - .L_325)
.L_325:
        /*001c*/ 	.word	0x00000000
        /*0020*/ 	.short	0x0003
        /*0022*/ 	.short	0x0018
        /*0024*/ 	.byte	0x00, 0xf0, 0x11, 0x00


	//----- nvinfo : EIATTR_KPARAM_INFO
	.align		4
.L_326:
        /*0028*/ 	.byte	0x04, 0x17
        /*002a*/ 	.short	(.L_328 - .L_327)
.L_327:
        /*002c*/ 	.word	0x00000000
        /*0030*/ 	.short	0x0002
        /*0032*/ 	.short	0x0010
        /*0034*/ 	.byte	0x00, 0xf5, 0x21, 0x00


	//----- nvinfo : EIATTR_KPARAM_INFO
	.align		4
.L_328:
        /*0038*/ 	.byte	0x04, 0x17
        /*003a*/ 	.short	(.L_330 - .L_329)
.L_329:
        /*003c*/ 	.word	0x00000000
        /*0040*/ 	.short	0x0001
        /*0042*/ 	.short	0x0008
        /*0044*/ 	.byte	0x00, 0xf5, 0x21, 0x00


	//----- nvinfo : EIATTR_KPARAM_INFO
	.align		4
.L_330:
        /*0048*/ 	.byte	0x04, 0x17
        /*004a*/ 	.short	(.L_332 - .L_331)
.L_331:
        /*004c*/ 	.word	0x00000000
        /*0050*/ 	.short	0x0000
        /*0052*/ 	.short	0x0000
        /*0054*/ 	.byte	0x00, 0xf5, 0x21, 0x00


	//----- nvinfo : EIATTR_SPARSE_MMA_MASK
	.align		4
.L_332:
        /*0058*/ 	.byte	0x03, 0x50
        /*005a*/ 	.short	0x0000


	//----- nvinfo : EIATTR_MAXREG_COUNT
	.align		4
        /*005c*/ 	.byte	0x03, 0x1b
        /*005e*/ 	.short	0x0080


	//----- nvinfo : EIATTR_NUM_BARRIERS
	.align		4
        /*0060*/ 	.byte	0x02, 0x4c
        /*0062*/ 	.byte	0x01
	.zero		1


	//----- nvinfo : EIATTR_MERCURY_ISA_VERSION
	.align		4
        /*0064*/ 	.byte	0x03, 0x5f
        /*0066*/ 	.short	0x0101


	//----- nvinfo : EIATTR_COOP_GROUP_MASK_REGIDS
	.align		4
        /*0068*/ 	.byte	0x04, 0x29
        /*006a*/ 	.short	(.L_334 - .L_333)


	//   ....[0]....
.L_333:
        /*006c*/ 	.word	0xffffffff


	//   ....[1]....
        /*0070*/ 	.word	0xffffffff


	//   ....[2]....
        /*0074*/ 	.word	0xffffffff


	//   ....[3]....
        /*0078*/ 	.word	0xffffffff


	//   ....[4]....
        /*007c*/ 	.word	0xffffffff


	//----- nvinfo : EIATTR_COOP_GROUP_INSTR_OFFSETS
	.align		4
.L_334:
        /*0080*/ 	.byte	0x04, 0x28
        /*0082*/ 	.short	(.L_336 - .L_335)


	//   ....[0]....
.L_335:
        /*0084*/ 	.word	0x00000df0


	//   ....[1]....
        /*0088*/ 	.word	0x00000e20


	//   ....[2]....
        /*008c*/ 	.word	0x00000e40


	//   ....[3]....
        /*0090*/ 	.word	0x00000e60


	//   ....[4]....
        /*0094*/ 	.word	0x00000e80


	//----- nvinfo : EIATTR_VRC_CTA_INIT_COUNT
	.align		4
.L_336:
        /*0098*/ 	.byte	0x02, 0x4a
	.zero		1
	.zero		1


	//----- nvinfo : EIATTR_EXIT_INSTR_OFFSETS
	.align		4
        /*009c*/ 	.byte	0x04, 0x1c
        /*009e*/ 	.short	(.L_338 - .L_337)


	//   ....[0]....
.L_337:
        /*00a0*/ 	.word	0x00000620


	//   ....[1]....
        /*00a4*/ 	.word	0x00000e90


	//   ....[2]....
        /*00a8*/ 	.word	0x00000ee0


	//----- nvinfo : EIATTR_MAX_THREADS
	.align		4
.L_338:
        /*00ac*/ 	.byte	0x04, 0x05
        /*00ae*/ 	.short	(.L_340 - .L_339)
.L_339:
        /*00b0*/ 	.word	0x00000100
        /*00b4*/ 	.word	0x00000001
        /*00b8*/ 	.word	0x00000001


	//----- nvinfo : EIATTR_CRS_STACK_SIZE
	.align		4
.L_340:
        /*00bc*/ 	.byte	0x04, 0x1e
        /*00be*/ 	.short	(.L_342 - .L_341)
.L_341:
        /*00c0*/ 	.word	0x00000000


	//----- nvinfo : EIATTR_CBANK_PARAM_SIZE
	.align		4
.L_342:
        /*00c4*/ 	.byte	0x03, 0x19
        /*00c6*/ 	.short	0x0020


	//----- nvinfo : EIATTR_PARAM_CBANK
	.align		4
        /*00c8*/ 	.byte	0x04, 0x0a
        /*00ca*/ 	.short	(.L_344 - .L_343)
	.align		4
.L_343:
        /*00cc*/ 	.word	index@(.nv.constant0._Z18gemv_optimized_512ILi32ELi8EEvPKfS1_Pfii)
        /*00d0*/ 	.short	0x0380
        /*00d2*/ 	.short	0x0020


	//----- nvinfo : EIATTR_SW_WAR
	.align		4
.L_344:
        /*00d4*/ 	.byte	0x04, 0x36
        /*00d6*/ 	.short	(.L_346 - .L_345)
.L_345:
        /*00d8*/ 	.word	0x00000008
.L_346:


//--------------------- .nv.info._Z18gemv_optimized_384ILi32ELi8EEvPKfS1_Pfii --------------------------
	.section	.nv.info._Z18gemv_optimized_384ILi32ELi8EEvPKfS1_Pfii,"",@"SHT_CUDA_INFO"
	.sectionflags	@""
	.align	4


	//----- nvinfo : EIATTR_CUDA_API_VERSION
	.align		4
        /*0000*/ 	.byte	0x04, 0x37
        /*0002*/ 	.short	(.L_348 - .L_347)
.L_347:
        /*0004*/ 	.word	0x00000082


	//----- nvinfo : EIATTR_KPARAM_INFO
	.align		4
.L_348:
        /*0008*/ 	.byte	0x04, 0x17
        /*000a*/ 	.short	(.L_350 - .L_349)
.L_349:
        /*000c*/ 	.word	0x00000000
        /*0010*/ 	.short	0x0004
        /*0012*/ 	.short	0x001c
        /*0014*/ 	.byte	0x00, 0xf0, 0x11, 0x00


	//----- nvinfo : EIATTR_KPARAM_INFO
	.align		4
.L_350:
        /*0018*/ 	.byte	0x04, 0x17
        /*001a*/ 	.short	(.L_352 - .L_351)
.L_351:
        /*001c*/ 	.word	0x00000000
        /*0020*/ 	.short	0x0003
        /*0022*/ 	.short	0x0018
        /*0024*/ 	.byte	0x00, 0xf0, 0x11, 0x00


	//----- nvinfo : EIATTR_KPARAM_INFO
	.align		4
.L_352:
        /*0028*/ 	.byte	0x04, 0x17
        /*002a*/ 	.short	(.L_354 - .L_353)
.L_353:
        /*002c*/ 	.word	0x00000000
        /*0030*/ 	.short	0x0002
        /*0032*/ 	.short	0x0010
        /*0034*/ 	.byte	0x00, 0xf5, 0x21, 0x00


	//----- nvinfo : EIATTR_KPARAM_INFO
	.align		4
.L_354:
        /*0038*/ 	.byte	0x04, 0x17
        /*003a*/ 	.short	(.L_356 - .L_355)
.L_355:
        /*003c*/ 	.word	0x00000000
        /*0040*/ 	.short	0x0001
        /*0042*/ 	.short	0x0008
        /*0044*/ 	.byte	0x00, 0xf5, 0x21, 0x00


	//----- nvinfo : EIATTR_KPARAM_INFO
	.align		4
.L_356:
        /*0048*/ 	.byte	0x04, 0x17
        /*004a*/ 	.short	(.L_358 - .L_357)
.L_357:
        /*004c*/ 	.word	0x00000000
        /*0050*/ 	.short	0x0000
        /*0052*/ 	.short	0x0000
        /*0054*/ 	.byte	0x00, 0xf5, 0x21, 0x00


	//----- nvinfo : EIATTR_SPARSE_MMA_MASK
	.align		4
.L_358:
        /*0058*/ 	.byte	0x03, 0x50
        /*005a*/ 	.short	0x0000


	//----- nvinfo : EIATTR_MAXREG_COUNT
	.align		4
        /*005c*/ 	.byte	0x03, 0x1b
        /*005e*/ 	.short	0x0080


	//----- nvinfo : EIATTR_NUM_BARRIERS
	.align		4
        /*0060*/ 	.byte	0x02, 0x4c
        /*0062*/ 	.byte	0x01
	.zero		1


	//----- nvinfo : EIATTR_MERCURY_ISA_VERSION
	.align		4
        /*0064*/ 	.byte	0x03, 0x5f
        /*0066*/ 	.short	0x0101


	//----- nvinfo : EIATTR_COOP_GROUP_MASK_REGIDS
	.align		4
        /*0068*/ 	.byte	0x04, 0x29
        /*006a*/ 	.short	(.L_360 - .L_359)


	//   ....[0]....
.L_359:
        /*006c*/ 	.word	0xffffffff


	//   ....[1]....
        /*0070*/ 	.word	0xffffffff


	//   ....[2]....
        /*0074*/ 	.word	0xffffffff


	//   ....[3]....
        /*0078*/ 	.word	0xffffffff


	//   ....[4]....
        /*007c*/ 	.word	0xffffffff


	//----- nvinfo : EIATTR_COOP_GROUP_INSTR_OFFSETS
	.align		4
.L_360:
        /*0080*/ 	.byte	0x04, 0x28
        /*0082*/ 	.short	(.L_362 - .L_361)


	//   ....[0]....
.L_361:
        /*0084*/ 	.word	0x00000df0


	//   ....[1]....
        /*0088*/ 	.word	0x00000e20


	//   ....[2]....
        /*008c*/ 	.word	0x00000e40


	//   ....[3]....
        /*0090*/ 	.word	0x00000e60


	//   ....[4]....
        /*0094*/ 	.word	0x00000e80


	//----- nvinfo : EIATTR_VRC_CTA_INIT_COUNT
	.align		4
.L_362:
        /*0098*/ 	.byte	0x02, 0x4a
	.zero		1
	.zero		1


	//----- nvinfo : EIATTR_EXIT_INSTR_OFFSETS
	.align		4
        /*009c*/ 	.byte	0x04, 0x1c
        /*009e*/ 	.short	(.L_364 - .L_363)


	//   ....[0]....
.L_363:
        /*00a0*/ 	.word	0x00000620


	//   ....[1]....
        /*00a4*/ 	.word	0x00000e90


	//   ....[2]....
        /*00a8*/ 	.word	0x00000ee0


	//----- nvinfo : EIATTR_MAX_THREADS
	.align		4
.L_364:
        /*00ac*/ 	.byte	0x04, 0x05
        /*00ae*/ 	.short	(.L_366 - .L_365)
.L_365:
        /*00b0*/ 	.word	0x00000100
        /*00b4*/ 	.word	0x00000001
        /*00b8*/ 	.word	0x00000001


	//----- nvinfo : EIATTR_CRS_STACK_SIZE
	.align		4
.L_366:
        /*00bc*/ 	.byte	0x04, 0x1e
        /*00be*/ 	.short	(.L_368 - .L_367)
.L_367:
        /*00c0*/ 	.word	0x00000000


	//----- nvinfo : EIATTR_CBANK_PARAM_SIZE
	.align		4
.L_368:
        /*00c4*/ 	.byte	0x03, 0x19
        /*00c6*/ 	.short	0x0020


	//----- nvinfo : EIATTR_PARAM_CBANK
	.align		4
        /*00c8*/ 	.byte	0x04, 0x0a
        /*00ca*/ 	.short	(.L_370 - .L_369)
	.align		4
.L_369:
        /*00cc*/ 	.word	index@(.nv.constant0._Z18gemv_optimized_384ILi32ELi8EEvPKfS1_Pfii)
        /*00d0*/ 	.short	0x0380
        /*00d2*/ 	.short	0x0020


	//----- nvinfo : EIATTR_SW_WAR
	.align		4
.L_370:
        /*00d4*/ 	.byte	0x04, 0x36
        /*00d6*/ 	.short	(.L_372 - .L_371)
.L_371:
        /*00d8*/ 	.word	0x00000008
.L_372:


//--------------------- .nv.callgraph             --------------------------
	.section	.nv.callgraph,"",@"SHT_CUDA_CALLGRAPH"
	.align	4
	.sectionentsize	8
	.align		4
        /*0000*/ 	.word	0x00000000
	.align		4
        /*0004*/ 	.word	0xffffffff
	.align		4
        /*0008*/ 	.word	0x00000000
	.align		4
        /*000c*/ 	.word	0xfffffffe
	.align		4
        /*0010*/ 	.word	0x00000000
	.align		4
        /*0014*/ 	.word	0xfffffffd
	.align		4
        /*0018*/ 	.word	0x00000000
	.align		4
        /*001c*/ 	.word	0xfffffffc


//--------------------- .nv.constant4             --------------------------
	.section	.nv.constant4,"a",@progbits
	.align	8
	.align		8
.nv.constant4:
        /*0000*/ 	.dword	_ZN34_INTERNAL_9dbd33b0_4_k_cu_1632686f4cuda3std3__45__cpo5beginE
	.align		8
        /*0008*/ 	.dword	_ZN34_INTERNAL_9dbd33b0_4_k_cu_1632686f4cuda3std3__45__cpo3endE
	.align		8
        /*0010*/ 	.dword	_ZN34_INTERNAL_9dbd33b0_4_k_cu_1632686f4cuda3std3__45__cpo6cbeginE
	.align		8
        /*0018*/ 	.dword	_ZN34_INTERNAL_9dbd33b0_4_k_cu_1632686f4cuda3std3__45__cpo4cendE
	.align		8
        /*0020*/ 	.dword	_ZN34_INTERNAL_9dbd33b0_4_k_cu_1632686f4cuda3std3__45__cpo6rbeginE
	.align		8
        /*0028*/ 	.dword	_ZN34_INTERNAL_9dbd33b0_4_k_cu_1632686f4cuda3std3__45__cpo4rendE
	.align		8
        /*0030*/ 	.dword	_ZN34_INTERNAL_9dbd33b0_4_k_cu_1632686f4cuda3std3__45__cpo7crbeginE
	.align		8
        /*0038*/ 	.dword	_ZN34_INTERNAL_9dbd33b0_4_k_cu_1632686f4cuda3std3__45__cpo5crendE
	.align		8
        /*0040*/ 	.dword	_ZN34_INTERNAL_9dbd33b0_4_k_cu_1632686f4cuda3std3__436_GLOBAL__N__9dbd33b0_4_k_cu_1632686f6ignoreE
	.align		8
        /*0048*/ 	.dword	_ZN34_INTERNAL_9dbd33b0_4_k_cu_1632686f4cuda3std3__419piecewise_constructE
	.align		8
        /*0050*/ 	.dword	_ZN34_INTERNAL_9dbd33b0_4_k_cu_1632686f4cuda3std3__48in_placeE
	.align		8
        /*0058*/ 	.dword	_ZN34_INTERNAL_9dbd33b0_4_k_cu_1632686f4cuda3std3__420unreachable_sentinelE
	.align		8
        /*0060*/ 	.dword	_ZN34_INTERNAL_9dbd33b0_4_k_cu_1632686f4cuda3std3__47nulloptE
	.align		8
        /*0068*/ 	.dword	_ZN34_INTERNAL_9dbd33b0_4_k_cu_1632686f4cuda3std3__48unexpectE
	.align		8
        /*0070*/ 	.dword	_ZN34_INTERNAL_9dbd33b0_4_k_cu_1632686f4cuda3std6ranges3__45__cpo4swapE
	.align		8
        /*0078*/ 	.dword	_ZN34_INTERNAL_9dbd33b0_4_k_cu_1632686f4cuda3std6ranges3__45__cpo9iter_moveE
	.align		8
        /*0080*/ 	.dword	_ZN34_INTERNAL_9dbd33b0_4_k_cu_1632686f4cuda3std6ranges3__45__cpo5beginE
	.align		8
        /*0088*/ 	.dword	_ZN34_INTERNAL_9dbd33b0_4_k_cu_1632686f4cuda3std6ranges3__45__cpo3endE
	.align		8
        /*0090*/ 	.dword	_ZN34_INTERNAL_9dbd33b0_4_k_cu_1632686f4cuda3std6ranges3__45__cpo6cbeginE
	.align		8
        /*0098*/ 	.dword	_ZN34_INTERNAL_9dbd33b0_4_k_cu_1632686f4cuda3std6ranges3__45__cpo4cendE
	.align		8
        /*00a0*/ 	.dword	_ZN34_INTERNAL_9dbd33b0_4_k_cu_1632686f4cuda3std6ranges3__45__cpo7advanceE
	.align		8
        /*00a8*/ 	.dword	_ZN34_INTERNAL_9dbd33b0_4_k_cu_1632686f4cuda3std6ranges3__45__cpo9iter_swapE
	.align		8
        /*00b0*/ 	.dword	_ZN34_INTERNAL_9dbd33b0_4_k_cu_1632686f4cuda3std6ranges3__45__cpo4nextE
	.align		8
        /*00b8*/ 	.dword	_ZN34_INTERNAL_9dbd33b0_4_k_cu_1632686f4cuda3std6ranges3__45__cpo4prevE
	.align		8
        /*00c0*/ 	.dword	_ZN34_INTERNAL_9dbd33b0_4_k_cu_1632686f4cuda3std6ranges3__45__cpo4dataE
	.align		8
        /*00c8*/ 	.dword	_ZN34_INTERNAL_9dbd33b0_4_k_cu_1632686f4cuda3std6ranges3__45__cpo5cdataE
	.align		8
        /*00d0*/ 	.dword	_ZN34_INTERNAL_9dbd33b0_4_k_cu_1632686f4cuda3std6ranges3__45__cpo4sizeE
	.align		8
        /*00d8*/ 	.dword	_ZN34_INTERNAL_9dbd33b0_4_k_cu_1632686f4cuda3std6ranges3__45__cpo5ssizeE
	.align		8
        /*00e0*/ 	.dword	_ZN34_INTERNAL_9dbd33b0_4_k_cu_1632686f4cuda3std6ranges3__45__cpo8distanceE
	.align		8
        /*00e8*/ 	.dword	_ZN34_INTERNAL_9dbd33b0_4_k_cu_1632686f6thrust24THRUST_300001_SM_1000_NS8cuda_cub3parE
	.align		8
        /*00f0*/ 	.dword	_ZN34_INTERNAL_9dbd33b0_4_k_cu_1632686f6thrust24THRUST_300001_SM_1000_NS8cuda_cub10par_nosyncE
	.align		8
        /*00f8*/ 	.dword	_ZN34_INTERNAL_9dbd33b0_4_k_cu_1632686f6thrust24THRUST_300001_SM_1000_NS6system6detail10sequential3seqE
	.align		8
        /*0100*/ 	.dword	_ZN34_INTERNAL_9dbd33b0_4_k_cu_1632686f6thrust24THRUST_300001_SM_1000_NS6system3cpp3parE
	.align		8
        /*0108*/ 	.dword	_ZN34_INTERNAL_9dbd33b0_4_k_cu_1632686f6thrust24THRUST_300001_SM_1000_NS12placeholders2_1E
	.align		8
        /*0110*/ 	.dword	_ZN34_INTERNAL_9dbd33b0_4_k_cu_1632686f6thrust24THRUST_300001_SM_1000_NS12placeholders2_2E
	.align		8
        /*0118*/ 	.dword	_ZN34_INTERNAL_9dbd33b0_4_k_cu_1632686f6thrust24THRUST_300001_SM_1000_NS12placeholders2_3E
	.align		8
        /*0120*/ 	.dword	_ZN34_INTERNAL_9dbd33b0_4_k_cu_1632686f6thrust24THRUST_300001_SM_1000_NS12placeholders2_4E
	.align		8
        /*0128*/ 	.dword	_ZN34_INTERNAL_9dbd33b0_4_k_cu_1632686f6thrust24THRUST_300001_SM_1000_NS12placeholders2_5E
	.align		8
        /*0130*/ 	.dword	_ZN34_INTERNAL_9dbd33b0_4_k_cu_1632686f6thrust24THRUST_300001_SM_1000_NS12placeholders2_6E
	.align		8
        /*0138*/ 	.dword	_ZN34_INTERNAL_9dbd33b0_4_k_cu_1632686f6thrust24THRUST_300001_SM_1000_NS12placeholders2_7E
	.align		8
        /*0140*/ 	.dword	_ZN34_INTERNAL_9dbd33b0_4_k_cu_1632686f6thrust24THRUST_300001_SM_1000_NS12placeholders2_8E
	.align		8
        /*0148*/ 	.dword	_ZN34_INTERNAL_9dbd33b0_4_k_cu_1632686f6thrust24THRUST_300001_SM_1000_NS12placeholders2_9E
	.align		8
        /*0150*/ 	.dword	_ZN34_INTERNAL_9dbd33b0_4_k_cu_1632686f6thrust24THRUST_300001_SM_1000_NS12placeholders3_10E
	.align		8
        /*0158*/ 	.dword	_ZN34_INTERNAL_9dbd33b0_4_k_cu_1632686f6thrust24THRUST_300001_SM_1000_NS3seqE
	.align		8
        /*0160*/ 	.dword	_ZN34_INTERNAL_9dbd33b0_4_k_cu_1632686f6thrust24THRUST_300001_SM_1000_NS6deviceE


//--------------------- .text._ZN3cub18CUB_300001_SM_10006detail10radix_sort29DeviceRadixSortOnesweepKernelINS1_5radix10policy_hubIfijE10Policy1000ELNS0_9SortOrderE1EfijiiNS1_21identity_decomposer_tEEEvPT5_SB_PT3_PKSC_PT1_PKSG_PT2_PKSK_T4_iiT6_ --------------------------
	.section	.text._ZN3cub18CUB_300001_SM_10006detail10radix_sort29DeviceRadixSortOnesweepKernelINS1_5radix10policy_hubIfijE10Policy1000ELNS0_9SortOrderE1EfijiiNS1_21identity_decomposer_tEEEvPT5_SB_PT3_PKSC_PT1_PKSG_PT2_PKSK_T4_iiT6_,"ax",@progbits
	.align	128
        .global         _ZN3cub18CUB_300001_SM_10006detail10radix_sort29DeviceRadixSortOnesweepKernelINS1_5radix10policy_hubIfijE10Policy1000ELNS0_9SortOrderE1EfijiiNS1_21identity_decomposer_tEEEvPT5_SB_PT3_PKSC_PT1_PKSG_PT2_PKSK_T4_iiT6_
        .type           _ZN3cub18CUB_300001_SM_10006detail10radix_sort29DeviceRadixSortOnesweepKernelINS1_5radix10policy_hubIfijE10Policy1000ELNS0_9SortOrderE1EfijiiNS1_21identity_decomposer_tEEEvPT5_SB_PT3_PKSC_PT1_PKSG_PT2_PKSK_T4_iiT6_,@function
        .size           _ZN3cub18CUB_300001_SM_10006detail10radix_sort29DeviceRadixSortOnesweepKernelINS1_5radix10policy_hubIfijE10Policy1000ELNS0_9SortOrderE1EfijiiNS1_21identity_decomposer_tEEEvPT5_SB_PT3_PKSC_PT1_PKSG_PT2_PKSK_T4_iiT6_,(.L_x_481 - _ZN3cub18CUB_300001_SM_10006detail10radix_sort29DeviceRadixSortOnesweepKernelINS1_5radix10policy_hubIfijE10Policy1000ELNS0_9SortOrderE1EfijiiNS1_21identity_decomposer_tEEEvPT5_SB_PT3_PKSC_PT1_PKSG_PT2_PKSK_T4_iiT6_)
        .other          _ZN3cub18CUB_300001_SM_10006detail10radix_sort29DeviceRadixSortOnesweepKernelINS1_5radix10policy_hubIfijE10Policy1000ELNS0_9SortOrderE1EfijiiNS1_21identity_decomposer_tEEEvPT5_SB_PT3_PKSC_PT1_PKSG_PT2_PKSK_T4_iiT6_,@"STO_CUDA_ENTRY STV_DEFAULT"
_ZN3cub18CUB_300001_SM_10006detail10radix_sort29DeviceRadixSortOnesweepKernelINS1_5radix10policy_hubIfijE10Policy1000ELNS0_9SortOrderE1EfijiiNS1_21identity_decomposer_tEEEvPT5_SB_PT3_PKSC_PT1_PKSG_PT2_PKSK_T4_iiT6_:
.text._ZN3cub18CUB_300001_SM_10006detail10radix_sort29DeviceRadixSortOnesweepKernelINS1_5radix10policy_hubIfijE10Policy1000ELNS0_9SortOrderE1EfijiiNS1_21identity_decomposer_tEEEvPT5_SB_PT3_PKSC_PT1_PKSG_PT2_PKSK_T4_iiT6_:
[----:B------:R-:W-:Y:S01]  /*0000*/  LDC R1, c[0x0][0x37c] ;  /* 0x0000df00ff017b82 */ /* 0x000fe20000000800 */
[----:B------:R-:W0:Y:S01]  /*0010*/  S2R R35, SR_TID.X ;  /* 0x0000000000237919 */ /* 0x000e220000002100 */
[----:B------:R-:W-:Y:S01]  /*0020*/  MOV R77, 0x400 ;  /* 0x00000400004d7802 */ /* 0x000fe20000000f00 */
[----:B------:R-:W1:Y:S01]  /*0030*/  LDCU.64 UR8, c[0x0][0x358] ;  /* 0x00006b00ff0877ac */ /* 0x000e620008000a00 */
[----:B------:R-:W-:Y:S01]  /*0040*/  BSSY.RECONVERGENT B0, `(.L_x_0) ;  /* 0x000000c000007945 */ /* 0x000fe20003800200 */
[----:B------:R-:W2:Y:S01]  /*0050*/  S2R R0, SR_CgaCtaId ;  /* 0x0000000000007919 */ /* 0x000ea20000008800 */
[----:B0-----:R-:W-:Y:S02]  /*0060*/  ISETP.NE.AND P0, PT, R35, RZ, PT ;  /* 0x000000ff2300720c */ /* 0x001fe40003f05270 */
[----:B--2---:R-:W-:-:S11]  /*0070*/  LEA R77, R0, R77, 0x18 ;  /* 0x0000004d004d7211 */ /* 0x004fd600078ec0ff */
[----:B-1----:R-:W-:Y:S05]  /*0080*/  @P0 BRA `(.L_x_1) ;  /* 0x00000000001c0947 */ /* 0x002fea0003800000 */
[----:B------:R-:W0:Y:S01]  /*0090*/  LDC.64 R2, c[0x0][0x388] ;  /* 0x0000e200ff027b82 */ /* 0x000e220000000a00 */
[----:B------:R-:W-:-:S05]  /*00a0*/  IMAD.MOV.U32 R5, RZ, RZ, 0x1 ;  /* 0x00000001ff057424 */ /* 0x000fca00078e00ff */
[----:B0-----:R-:W2:Y:S02]  /*00b0*/  ATOMG.E.ADD.STRONG.GPU PT, R2, desc[UR8][R2.64], R5 ;  /* 0x80000005020279a8 */ /* 0x001ea400081ef108 */
[----:B------:R-:W0:Y:S01]  /*00c0*/  S2UR UR5, SR_CgaCtaId ;  /* 0x00000000000579c3 */ /* 0x000e220000008800 */
[----:B------:R-:W-:Y:S02]  /*00d0*/  UMOV UR4, 0x400 ;  /* 0x0000040000047882 */ /* 0x000fe40000000000 */
[----:B0-----:R-:W-:-:S09]  /*00e0*/  ULEA UR4, UR5, UR4, 0x18 ;  /* 0x0000000405047291 */ /* 0x001fd2000f8ec0ff */
[----:B--2---:R0:W-:Y:S03]  /*00f0*/  STS [UR4+0x8a00], R2 ;  /* 0x008a0002ff007988 */ /* 0x0041e60008000804 */
.L_x_1:
[----:B------:R-:W-:Y:S05]  /*0100*/  BSYNC.RECONVERGENT B0 ;  /* 0x0000000000007941 */ /* 0x000fea0003800200 */
.L_x_0:
[----:B------:R-:W-:Y:S06]  /*0110*/  BAR.SYNC.DEFER_BLOCKING 0x0 ;  /* 0x0000000000007b1d */ /* 0x000fec0000010000 */
[----:B------:R-:W1:Y:S01]  /*0120*/  LDCU UR4, c[0x0][0x3c0] ;  /* 0x00007800ff0477ac */ /* 0x000e620008000800 */
[----:B------:R-:W2:Y:S01]  /*0130*/  S2R R73, SR_LANEID ;  /* 0x0000000000497919 */ /* 0x000ea20000000000 */
[----:B------:R-:W3:Y:S02]  /*0140*/  LDS R75, [R77+0x8a00] ;  /* 0x008a00004d4b7984 */ /* 0x000ee40000000800 */
[----:B---3--:R-:W-:-:S04]  /*0150*/  IMAD R72, R75, 0x2280, RZ ;  /* 0x000022804b487824 */ /* 0x008fc800078e02ff */
[----:B------:R-:W-:-:S05]  /*0160*/  VIADD R0, R72, 0x2280 ;  /* 0x0000228048007836 */ /* 0x000fca0000000000 */
[----:B-1----:R-:W-:Y:S02]  /*0170*/  ISETP.GT.AND P0, PT, R0, UR4, PT ;  /* 0x0000000400007c0c */ /* 0x002fe4000bf04270 */
[----:B------:R-:W-:-:S11]  /*0180*/  SHF.R.U32.HI R0, RZ, 0x5, R35 ;  /* 0x00000005ff007819 */ /* 0x000fd60000011623 */
[----:B--2---:R-:W-:Y:S05]  /*0190*/  @P0 BRA `(.L_x_2) ;  /* 0x0000000000800947 */ /* 0x004fea0003800000 */
[----:B------:R-:W1:Y:S01]  /*01a0*/  LDCU.64 UR4, c[0x0][0x3a8] ;  /* 0x00007500ff0477ac */ /* 0x000e620008000a00 */
[C---:B------:R-:W-:Y:S02]  /*01b0*/  LOP3.LUT R71, R35.reuse, 0x1f, RZ, 0xc0, !PT ;  /* 0x0000001f23477812 */ /* 0x040fe400078ec0ff */
[----:B0-----:R-:W-:-:S05]  /*01c0*/  LOP3.LUT R2, R35, 0x3e0, RZ, 0xc0, !PT ;  /* 0x000003e023027812 */ /* 0x001fca00078ec0ff */
[----:B------:R-:W-:-:S05]  /*01d0*/  IMAD R71, R2, 0x17, R71 ;  /* 0x0000001702477824 */ /* 0x000fca00078e0247 */
[----:B------:R-:W-:-:S05]  /*01e0*/  IADD3 R39, P0, PT, R72, R71, RZ ;  /* 0x0000004748277210 */ /* 0x000fca0007f1e0ff */
[----:B------:R-:W-:Y:S01]  /*01f0*/  IMAD.X R40, RZ, RZ, RZ, P0 ;  /* 0x000000ffff287224 */ /* 0x000fe200000e06ff */
[----:B-1----:R-:W-:-:S04]  /*0200*/  LEA R2, P0, R39, UR4, 0x2 ;  /* 0x0000000427027c11 */ /* 0x002fc8000f8010ff */
[----:B------:R-:W-:-:S05]  /*0210*/  LEA.HI.X R3, R39, UR5, R40, 0x2, P0 ;  /* 0x0000000527037c11 */ /* 0x000fca00080f1428 */
[----:B------:R0:W5:Y:S04]  /*0220*/  LDG.E R70, desc[UR8][R2.64] ;  /* 0x0000000802467981 */ /* 0x000168000c1e1900 */
        /* <DEDUP_REMOVED lines=21> */
[----:B------:R0:W5:Y:S01]  /*0380*/  LDG.E R48, desc[UR8][R2.64+0xb00] ;  /* 0x000b000802307981 */ /* 0x000162000c1e1900 */
[----:B------:R-:W-:Y:S05]  /*0390*/  BRA `(.L_x_3) ;  /* 0x0000000400907947 */ /* 0x000fea0003800000 */
.L_x_2:
[C---:B------:R-:W-:Y:S01]  /*03a0*/  LOP3.LUT R71, R35.reuse, 0x1f, RZ, 0xc0, !PT ;  /* 0x0000001f23477812 */ /* 0x040fe200078ec0ff */
[----:B------:R-:W1:Y:S01]  /*03b0*/  LDCU.64 UR6, c[0x0][0x3a8] ;  /* 0x00007500ff0677ac */ /* 0x000e620008000a00 */
[----:B0-----:R-:W-:Y:S01]  /*03c0*/  LOP3.LUT R2, R35, 0x3e0, RZ, 0xc0, !PT ;  /* 0x000003e023027812 */ /* 0x001fe200078ec0ff */
[----:B------:R-:W-:Y:S01]  /*03d0*/  IMAD.MOV.U32 R70, RZ, RZ, -0x1 ;  /* 0xffffffffff467424 */ /* 0x000fe200078e00ff */
[----:B------:R-:W-:-:S03]  /*03e0*/  IADD3 R4, PT, PT, -R72, UR4, RZ ;  /* 0x0000000448047c10 */ /* 0x000fc6000fffe1ff */
[----:B------:R-:W-:-:S04]  /*03f0*/  IMAD R71, R2, 0x17, R71 ;  /* 0x0000001702477824 */ /* 0x000fc800078e0247 */
[C---:B------:R-:W-:Y:S01]  /*0400*/  VIADD R5, R71.reuse, 0x40 ;  /* 0x0000004047057836 */ /* 0x040fe20000000000 */
[----:B------:R-:W-:Y:S01]  /*0410*/  IADD3 R39, P2, PT, R72, R71, RZ ;  /* 0x0000004748277210 */ /* 0x000fe20007f5e0ff */
[C---:B------:R-:W-:Y:S01]  /*0420*/  VIADD R3, R71.reuse, 0x20 ;  /* 0x0000002047037836 */ /* 0x040fe20000000000 */
[-C--:B------:R-:W-:Y:S01]  /*0430*/  ISETP.GE.AND P6, PT, R71, R4.reuse, PT ;  /* 0x000000044700720c */ /* 0x080fe20003fc6270 */
[----:B------:R-:W-:Y:S01]  /*0440*/  IMAD.MOV.U32 R69, RZ, RZ, -0x1 ;  /* 0xffffffffff457424 */ /* 0x000fe200078e00ff */
[-C--:B------:R-:W-:Y:S01]  /*0450*/  ISETP.GE.AND P1, PT, R5, R4.reuse, PT ;  /* 0x000000040500720c */ /* 0x080fe20003f26270 */
[----:B------:R-:W-:Y:S01]  /*0460*/  VIADD R5, R71, 0x80 ;  /* 0x0000008047057836 */ /* 0x000fe20000000000 */
[-C--:B------:R-:W-:Y:S01]  /*0470*/  ISETP.GE.AND P0, PT, R3, R4.reuse, PT ;  /* 0x000000040300720c */ /* 0x080fe20003f06270 */
[----:B------:R-:W-:Y:S01]  /*0480*/  VIADD R3, R71, 0x60 ;  /* 0x0000006047037836 */ /* 0x000fe20000000000 */
[----:B-1----:R-:W-:Y:S01]  /*0490*/  LEA R2, P4, R39, UR6, 0x2 ;  /* 0x0000000627027c11 */ /* 0x002fe2000f8810ff */
[----:B------:R-:W-:Y:S01]  /*04a0*/  IMAD.X R40, RZ, RZ, RZ, P2 ;  /* 0x000000ffff287224 */ /* 0x000fe200010e06ff */
[-C--:B------:R-:W-:Y:S01]  /*04b0*/  ISETP.GE.AND P3, PT, R5, R4.reuse, PT ;  /* 0x000000040500720c */ /* 0x080fe20003f66270 */
[----:B------:R-:W-:Y:S01]  /*04c0*/  VIADD R5, R71, 0xa0 ;  /* 0x000000a047057836 */ /* 0x000fe20000000000 */
[----:B------:R-:W-:Y:S01]  /*04d0*/  ISETP.GE.AND P2, PT, R3, R4, PT ;  /* 0x000000040300720c */ /* 0x000fe20003f46270 */
[----:B------:R-:W-:Y:S01]  /*04e0*/  VIADD R7, R71, 0xc0 ;  /* 0x000000c047077836 */ /* 0x000fe20000000000 */
[----:B------:R-:W-:-:S02]  /*04f0*/  LEA.HI.X R3, R39, UR7, R40, 0x2, P4 ;  /* 0x0000000727037c11 */ /* 0x000fc4000a0f1428 */
[-C--:B------:R-:W-:Y:S01]  /*0500*/  ISETP.GE.AND P4, PT, R5, R4.reuse, PT ;  /* 0x000000040500720c */ /* 0x080fe20003f86270 */
[----:B------:R-:W-:Y:S01]  /*0510*/  VIADD R5, R71, 0xe0 ;  /* 0x000000e047057836 */ /* 0x000fe20000000000 */
[-C--:B------:R-:W-:Y:S01]  /*0520*/  ISETP.GE.AND P5, PT, R7, R4.reuse, PT ;  /* 0x000000040700720c */ /* 0x080fe20003fa6270 */
[----:B------:R1:W5:Y:S01]  /*0530*/  @!P6 LDG.E R70, desc[UR8][R2.64] ;  /* 0x000000080246e981 */ /* 0x000362000c1e1900 */
[----:B------:R-:W-:Y:S02]  /*0540*/  IMAD.MOV.U32 R67, RZ, RZ, -0x1 ;  /* 0xffffffffff437424 */ /* 0x000fe400078e00ff */
[-C--:B------:R-:W-:Y:S01]  /*0550*/  ISETP.GE.AND P6, PT, R5, R4.reuse, PT ;  /* 0x000000040500720c */ /* 0x080fe20003fc6270 */
[----:B------:R-:W-:Y:S01]  /*0560*/  VIADD R5, R71, 0x100 ;  /* 0x0000010047057836 */ /* 0x000fe20000000000 */
[----:B------:R1:W5:Y:S01]  /*0570*/  @!P0 LDG.E R69, desc[UR8][R2.64+0x80] ;  /* 0x0000800802458981 */ /* 0x000362000c1e1900 */
[----:B------:R-:W-:Y:S02]  /*0580*/  IMAD.MOV.U32 R66, RZ, RZ, -0x1 ;  /* 0xffffffffff427424 */ /* 0x000fe400078e00ff */
[----:B------:R-:W-:Y:S01]  /*0590*/  IMAD.MOV.U32 R68, RZ, RZ, -0x1 ;  /* 0xffffffffff447424 */ /* 0x000fe200078e00ff */
[----:B------:R-:W-:Y:S01]  /*05a0*/  ISETP.GE.AND P0, PT, R5, R4, PT ;  /* 0x000000040500720c */ /* 0x000fe20003f06270 */
[C---:B------:R-:W-:Y:S01]  /*05b0*/  VIADD R5, R71.reuse, 0x140 ;  /* 0x0000014047057836 */ /* 0x040fe20000000000 */
[----:B------:R1:W5:Y:S01]  /*05c0*/  @!P2 LDG.E R67, desc[UR8][R2.64+0x180] ;  /* 0x000180080243a981 */ /* 0x000362000c1e1900 */
[----:B------:R-:W-:-:S03]  /*05d0*/  VIADD R7, R71, 0x120 ;  /* 0x0000012047077836 */ /* 0x000fc60000000000 */
[----:B------:R-:W-:Y:S01]  /*05e0*/  ISETP.GE.AND P2, PT, R5, R4, PT ;  /* 0x000000040500720c */ /* 0x000fe20003f46270 */
[----:B------:R-:W-:Y:S01]  /*05f0*/  VIADD R5, R71, 0x160 ;  /* 0x0000016047057836 */ /* 0x000fe20000000000 */
[----:B------:R1:W5:Y:S01]  /*0600*/  @!P3 LDG.E R66, desc[UR8][R2.64+0x200] ;  /* 0x000200080242b981 */ /* 0x000362000c1e1900 */
[----:B------:R-:W-:-:S03]  /*0610*/  IMAD.MOV.U32 R64, RZ, RZ, -0x1 ;  /* 0xffffffffff407424 */ /* 0x000fc600078e00ff */
[-C--:B------:R-:W-:Y:S01]  /*0620*/  ISETP.GE.AND P3, PT, R5, R4.reuse, PT ;  /* 0x000000040500720c */ /* 0x080fe20003f66270 */
[----:B------:R-:W-:Y:S01]  /*0630*/  VIADD R5, R71, 0x1a0 ;  /* 0x000001a047057836 */ /* 0x000fe20000000000 */
[----:B------:R1:W5:Y:S01]  /*0640*/  @!P1 LDG.E R68, desc[UR8][R2.64+0x100] ;  /* 0x0001000802449981 */ /* 0x000362000c1e1900 */
[-C--:B------:R-:W-:Y:S01]  /*0650*/  ISETP.GE.AND P1, PT, R7, R4.reuse, PT ;  /* 0x000000040700720c */ /* 0x080fe20003f26270 */
[----:B------:R-:W-:Y:S02]  /*0660*/  IMAD.MOV.U32 R63, RZ, RZ, -0x1 ;  /* 0xffffffffff3f7424 */ /* 0x000fe400078e00ff */
[----:B------:R1:W5:Y:S01]  /*0670*/  @!P5 LDG.E R64, desc[UR8][R2.64+0x300] ;  /* 0x000300080240d981 */ /* 0x000362000c1e1900 */
[-C--:B------:R-:W-:Y:S01]  /*0680*/  ISETP.GE.AND P5, PT, R5, R4.reuse, PT ;  /* 0x000000040500720c */ /* 0x080fe20003fa6270 */
[C---:B------:R-:W-:Y:S02]  /*0690*/  VIADD R5, R71.reuse, 0x1c0 ;  /* 0x000001c047057836 */ /* 0x040fe40000000000 */
[----:B------:R-:W-:Y:S01]  /*06a0*/  IMAD.MOV.U32 R65, RZ, RZ, -0x1 ;  /* 0xffffffffff417424 */ /* 0x000fe200078e00ff */
[----:B------:R1:W5:Y:S01]  /*06b0*/  @!P6 LDG.E R63, desc[UR8][R2.64+0x380] ;  /* 0x00038008023fe981 */ /* 0x000362000c1e1900 */
[----:B------:R-:W-:Y:S01]  /*06c0*/  VIADD R7, R71, 0x180 ;  /* 0x0000018047077836 */ /* 0x000fe20000000000 */
[----:B------:R-:W-:Y:S01]  /*06d0*/  ISETP.GE.AND P6, PT, R5, R4, PT ;  /* 0x000000040500720c */ /* 0x000fe20003fc6270 */
[----:B------:R-:W-:-:S02]  /*06e0*/  IMAD.MOV.U32 R61, RZ, RZ, -0x1 ;  /* 0xffffffffff3d7424 */ /* 0x000fc400078e00ff */
        /* <DEDUP_REMOVED lines=17> */
[----:B------:R-:W-:Y:S01]  /*0800*/  IMAD.MOV.U32 R57, RZ, RZ, -0x1 ;  /* 0xffffffffff397424 */ /* 0x000fe200078e00ff */
[----:B------:R-:W-:Y:S01]  /*0810*/  ISETP.GE.AND P4, PT, R5, R4, PT ;  /* 0x000000040500720c */ /* 0x000fe20003f86270 */
[C---:B------:R-:W-:Y:S01]  /*0820*/  VIADD R7, R71.reuse, 0x240 ;  /* 0x0000024047077836 */ /* 0x040fe20000000000 */
[----:B------:R1:W5:Y:S01]  /*0830*/  @!P3 LDG.E R59, desc[UR8][R2.64+0x580] ;  /* 0x00058008023bb981 */ /* 0x000362000c1e1900 */
[----:B------:R-:W-:-:S02]  /*0840*/  VIADD R5, R71, 0x280 ;  /* 0x0000028047057836 */ /* 0x000fc40000000000 */
[----:B------:R-:W-:Y:S01]  /*0850*/  IMAD.MOV.U32 R56, RZ, RZ, -0x1 ;  /* 0xffffffffff387424 */ /* 0x000fe200078e00ff */
[----:B------:R1:W5:Y:S01]  /*0860*/  @!P5 LDG.E R57, desc[UR8][R2.64+0x680] ;  /* 0x000680080239d981 */ /* 0x000362000c1e1900 */
[----:B------:R-:W-:Y:S01]  /*0870*/  IMAD.MOV.U32 R55, RZ, RZ, -0x1 ;  /* 0xffffffffff377424 */ /* 0x000fe200078e00ff */
[-C--:B------:R-:W-:Y:S01]  /*0880*/  ISETP.GE.AND P3, PT, R7, R4.reuse, PT ;  /* 0x000000040700720c */ /* 0x080fe20003f66270 */
[----:B------:R-:W-:Y:S01]  /*0890*/  VIADD R7, R71, 0x2a0 ;  /* 0x000002a047077836 */ /* 0x000fe20000000000 */
[-C--:B------:R-:W-:Y:S01]  /*08a0*/  ISETP.GE.AND P5, PT, R5, R4.reuse, PT ;  /* 0x000000040500720c */ /* 0x080fe20003fa6270 */
[----:B------:R-:W-:Y:S01]  /*08b0*/  VIADD R5, R71, 0x2c0 ;  /* 0x000002c047057836 */ /* 0x000fe20000000000 */
[----:B------:R1:W5:Y:S02]  /*08c0*/  @!P6 LDG.E R56, desc[UR8][R2.64+0x700] ;  /* 0x000700080238e981 */ /* 0x000364000c1e1900 */
[-C--:B------:R-:W-:Y:S02]  /*08d0*/  ISETP.GE.AND P6, PT, R7, R4.reuse, PT ;  /* 0x000000040700720c */ /* 0x080fe40003fc6270 */
[----:B------:R1:W5:Y:S01]  /*08e0*/  @!P0 LDG.E R55, desc[UR8][R2.64+0x780] ;  /* 0x0007800802378981 */ /* 0x000362000c1e1900 */
[----:B------:R-:W-:Y:S01]  /*08f0*/  ISETP.GE.AND P0, PT, R5, R4, PT ;  /* 0x000000040500720c */ /* 0x000fe20003f06270 */
[----:B------:R-:W-:-:S02]  /*0900*/  IMAD.MOV.U32 R54, RZ, RZ, -0x1 ;  /* 0xffffffffff367424 */ /* 0x000fc400078e00ff */
[----:B------:R-:W-:Y:S02]  /*0910*/  IMAD.MOV.U32 R53, RZ, RZ, -0x1 ;  /* 0xffffffffff357424 */ /* 0x000fe400078e00ff */
[----:B------:R-:W-:Y:S02]  /*0920*/  IMAD.MOV.U32 R52, RZ, RZ, -0x1 ;  /* 0xffffffffff347424 */ /* 0x000fe400078e00ff */
[----:B------:R-:W-:Y:S01]  /*0930*/  IMAD.MOV.U32 R51, RZ, RZ, -0x1 ;  /* 0xffffffffff337424 */ /* 0x000fe200078e00ff */
[----:B------:R1:W5:Y:S01]  /*0940*/  @!P1 LDG.E R54, desc[UR8][R2.64+0x800] ;  /* 0x0008000802369981 */ /* 0x000362000c1e1900 */
[----:B------:R-:W-:Y:S02]  /*0950*/  IMAD.MOV.U32 R50, RZ, RZ, -0x1 ;  /* 0xffffffffff327424 */ /* 0x000fe400078e00ff */
[----:B------:R-:W-:Y:S01]  /*0960*/  IMAD.MOV.U32 R49, RZ, RZ, -0x1 ;  /* 0xffffffffff317424 */ /* 0x000fe200078e00ff */
[----:B------:R1:W5:Y:S01]  /*0970*/  @!P2 LDG.E R53, desc[UR8][R2.64+0x880] ;  /* 0x000880080235a981 */ /* 0x000362000c1e1900 */
[----:B------:R-:W-:-:S03]  /*0980*/  IMAD.MOV.U32 R48, RZ, RZ, -0x1 ;  /* 0xffffffffff307424 */ /* 0x000fc600078e00ff */
[----:B------:R1:W5:Y:S04]  /*0990*/  @!P3 LDG.E R52, desc[UR8][R2.64+0x900] ;  /* 0x000900080234b981 */ /* 0x000368000c1e1900 */
[----:B------:R1:W5:Y:S04]  /*09a0*/  @!P4 LDG.E R51, desc[UR8][R2.64+0x980] ;  /* 0x000980080233c981 */ /* 0x000368000c1e1900 */
[----:B------:R1:W5:Y:S04]  /*09b0*/  @!P5 LDG.E R50, desc[UR8][R2.64+0xa00] ;  /* 0x000a00080232d981 */ /* 0x000368000c1e1900 */
[----:B------:R1:W5:Y:S04]  /*09c0*/  @!P6 LDG.E R49, desc[UR8][R2.64+0xa80] ;  /* 0x000a80080231e981 */ /* 0x000368000c1e1900 */
[----:B------:R1:W5:Y:S02]  /*09d0*/  @!P0 LDG.E R48, desc[UR8][R2.64+0xb00] ;  /* 0x000b000802308981 */ /* 0x000364000c1e1900 */
.L_x_3:
[----:B01----:R-:W-:Y:S01]  /*09e0*/  VIMNMX R2, PT, PT, R73, 0xe0, !PT ;  /* 0x000000e049027848 */ /* 0x003fe20007fe0100 */
[----:B------:R-:W0:Y:S01]  /*09f0*/  LDCU UR4, c[0x0][0x3c8] ;  /* 0x00007900ff0477ac */ /* 0x000e220008000800 */
[----:B-----5:R-:W-:Y:S01]  /*0a00*/  ISETP.GE.AND P6, PT, R70, RZ, PT ;  /* 0x000000ff4600720c */ /* 0x020fe20003fc6270 */
[----:B------:R-:W-:Y:S01]  /*0a10*/  IMAD.SHL.U32 R0, R0, 0x400, RZ ;  /* 0x0000040000007824 */ /* 0x000fe200078e00ff */
[--C-:B------:R-:W-:Y:S01]  /*0a20*/  IADD3 R2, PT, PT, R2, 0x1f, -R73.reuse ;  /* 0x0000001f02027810 */ /* 0x100fe20007ffe849 */
[----:B------:R-:W-:Y:S01]  /*0a30*/  UMOV UR5, 0xffffffff ;  /* 0xffffffff00057882 */ /* 0x000fe20000000000 */
[----:B------:R-:W-:Y:S01]  /*0a40*/  SEL R5, RZ, 0x7fffffff, !P6 ;  /* 0x7fffffffff057807 */ /* 0x000fe20007000000 */
[----:B------:R-:W-:Y:S01]  /*0a50*/  BSSY.RECONVERGENT B0, `(.L_x_4) ;  /* 0x0000034000007945 */ /* 0x000fe20003800200 */
[----:B------:R-:W-:Y:S01]  /*0a60*/  ISETP.GE.U32.AND P6, PT, R2, 0x1e0, PT ;  /* 0x000001e00200780c */ /* 0x000fe20003fc6070 */
[----:B------:R-:W-:Y:S01]  /*0a70*/  IMAD.MOV.U32 R4, RZ, RZ, R73 ;  /* 0x000000ffff047224 */ /* 0x000fe200078e0049 */
[----:B------:R-:W-:Y:S01]  /*0a80*/  ISETP.GE.AND P0, PT, R64, RZ, PT ;  /* 0x000000ff4000720c */ /* 0x000fe20003f06270 */
[----:B------:R-:W-:Y:S01]  /*0a90*/  IMAD.IADD R3, R77, 0x1, R0 ;  /* 0x000000014d037824 */ /* 0x000fe200078e0200 */
[----:B------:R-:W-:-:S02]  /*0aa0*/  ISETP.GE.AND P1, PT, R63, RZ, PT ;  /* 0x000000ff3f00720c */ /* 0x000fc40003f26270 */
[----:B------:R-:W-:Y:S02]  /*0ab0*/  ISETP.GE.AND P2, PT, R62, RZ, PT ;  /* 0x000000ff3e00720c */ /* 0x000fe40003f46270 */
[----:B------:R-:W-:Y:S02]  /*0ac0*/  ISETP.GE.AND P3, PT, R61, RZ, PT ;  /* 0x000000ff3d00720c */ /* 0x000fe40003f66270 */
[----:B------:R-:W-:Y:S01]  /*0ad0*/  LEA.HI R2, R2, 0x1, RZ, 0x1b ;  /* 0x0000000102027811 */ /* 0x000fe200078fd8ff */
[----:B0-----:R-:W-:Y:S01]  /*0ae0*/  USHF.L.U32 UR4, UR5, UR4, URZ ;  /* 0x0000000405047299 */ /* 0x001fe200080006ff */
[----:B------:R-:W-:Y:S02]  /*0af0*/  ISETP.GE.AND P4, PT, R60, RZ, PT ;  /* 0x000000ff3c00720c */ /* 0x000fe40003f86270 */
[----:B------:R-:W-:Y:S02]  /*0b00*/  ISETP.GE.AND P5, PT, R48, RZ, PT ;  /* 0x000000ff3000720c */ /* 0x000fe40003fa6270 */
[----:B------:R-:W-:-:S02]  /*0b10*/  SEL R47, RZ, 0x7fffffff, !P0 ;  /* 0x7fffffffff2f7807 */ /* 0x000fc40004000000 */
[----:B------:R-:W-:Y:S02]  /*0b20*/  SEL R46, RZ, 0x7fffffff, !P1 ;  /* 0x7fffffffff2e7807 */ /* 0x000fe40004800000 */
[----:B------:R-:W-:Y:S02]  /*0b30*/  SEL R45, RZ, 0x7fffffff, !P2 ;  /* 0x7fffffffff2d7807 */ /* 0x000fe40005000000 */
[----:B------:R-:W-:Y:S02]  /*0b40*/  LOP3.LUT R9, R2, 0xf, RZ, 0xc0, !PT ;  /* 0x0000000f02097812 */ /* 0x000fe400078ec0ff */
[----:B------:R-:W-:Y:S02]  /*0b50*/  SEL R44, RZ, 0x7fffffff, !P3 ;  /* 0x7fffffffff2c7807 */ /* 0x000fe40005800000 */
[----:B------:R-:W-:Y:S02]  /*0b60*/  SEL R33, RZ, 0x7fffffff, !P4 ;  /* 0x7fffffffff217807 */ /* 0x000fe40006000000 */
[----:B------:R-:W-:-:S02]  /*0b70*/  SEL R7, RZ, 0x7fffffff, !P5 ;  /* 0x7fffffffff077807 */ /* 0x000fc40006800000 */
[----:B------:R-:W-:Y:S02]  /*0b80*/  ISETP.NE.AND P1, PT, R9, RZ, PT ;  /* 0x000000ff0900720c */ /* 0x000fe40003f25270 */
[----:B------:R-:W-:Y:S02]  /*0b90*/  LOP3.LUT R8, R5, R70, RZ, 0x3c, !PT ;  /* 0x0000004605087212 */ /* 0x000fe400078e3cff */
[----:B------:R-:W-:Y:S02]  /*0ba0*/  LOP3.LUT R47, R47, R64, RZ, 0x3c, !PT ;  /* 0x000000402f2f7212 */ /* 0x000fe400078e3cff */
[----:B------:R-:W-:Y:S02]  /*0bb0*/  LOP3.LUT R46, R46, R63, RZ, 0x3c, !PT ;  /* 0x0000003f2e2e7212 */ /* 0x000fe400078e3cff */
[----:B------:R-:W-:Y:S02]  /*0bc0*/  LOP3.LUT R45, R45, R62, RZ, 0x3c, !PT ;  /* 0x0000003e2d2d7212 */ /* 0x000fe400078e3cff */
[----:B------:R-:W-:Y:S01]  /*0bd0*/  LOP3.LUT R44, R44, R61, RZ, 0x3c, !PT ;  /* 0x0000003d2c2c7212 */ /* 0x000fe200078e3cff */
[----:B------:R-:W-:Y:S06]  /*0be0*/  @!P6 BRA `(.L_x_5) ;  /* 0x000000000068e947 */ /* 0x000fec0003800000 */
[----:B------:R-:W-:Y:S01]  /*0bf0*/  IMAD R6, R73, 0x4, R0 ;  /* 0x0000000449067824 */ /* 0x000fe200078e0200 */
[----:B------:R-:W-:Y:S01]  /*0c00*/  LOP3.LUT R5, R2, 0xffffff0, RZ, 0xc0, !PT ;  /* 0x0ffffff002057812 */ /* 0x000fe200078ec0ff */
[----:B------:R-:W-:-:S03]  /*0c10*/  IMAD.MOV.U32 R4, RZ, RZ, R73 ;  /* 0x000000ffff047224 */ /* 0x000fc600078e0049 */
[----:B------:R-:W-:Y:S01]  /*0c20*/  IADD3 R6, PT, PT, R6, 0x400, R77 ;  /* 0x0000040006067810 */ /* 0x000fe20007ffe04d */
[----:B------:R-:W-:-:S07]  /*0c30*/  IMAD.MOV R5, RZ, RZ, -R5 ;  /* 0x000000ffff057224 */ /* 0x000fce00078e0a05 */
.L_x_6:
[----:B------:R-:W-:Y:S01]  /*0c40*/  VIADD R5, R5, 0x10 ;  /* 0x0000001005057836 */ /* 0x000fe20000000000 */
[----:B------:R-:W-:Y:S01]  /*0c50*/  STS [R6+-0x400], RZ ;  /* 0xfffc00ff06007388 */ /* 0x000fe20000000800 */
[----:B------:R-:W-:-:S03]  /*0c60*/  VIADD R4, R4, 0x200 ;  /* 0x0000020004047836 */ /* 0x000fc60000000000 */
[----:B------:R-:W-:Y:S01]  /*0c70*/  ISETP.NE.AND P0, PT, R5, RZ, PT ;  /* 0x000000ff0500720c */ /* 0x000fe20003f05270 */
[----:B------:R-:W-:Y:S04]  /*0c80*/  STS [R6+-0x380], RZ ;  /* 0xfffc80ff06007388 */ /* 0x000fe80000000800 */
[----:B------:R-:W-:Y:S04]  /*0c90*/  STS [R6+-0x300], RZ ;  /* 0xfffd00ff06007388 */ /* 0x000fe80000000800 */
[----:B------:R-:W-:Y:S04]  /*0ca0*/  STS [R6+-0x280], RZ ;  /* 0xfffd80ff06007388 */ /* 0x000fe80000000800 */
[----:B------:R-:W-:Y:S04]  /*0cb0*/  STS [R6+-0x200], RZ ;  /* 0xfffe00ff06007388 */ /* 0x000fe80000000800 */
[----:B------:R-:W-:Y:S04]  /*0cc0*/  STS [R6+-0x180], RZ ;  /* 0xfffe80ff06007388 */ /* 0x000fe80000000800 */
[----:B------:R-:W-:Y:S04]  /*0cd0*/  STS [R6+-0x100], RZ ;  /* 0xffff00ff06007388 */ /* 0x000fe80000000800 */
[----:B------:R-:W-:Y:S04]  /*0ce0*/  STS [R6+-0x80], RZ ;  /* 0xffff80ff06007388 */ /* 0x000fe80000000800 */
[----:B------:R-:W-:Y:S04]  /*0cf0*/  STS [R6], RZ ;  /* 0x000000ff06007388 */ /* 0x000fe80000000800 */
[----:B------:R-:W-:Y:S04]  /*0d00*/  STS [R6+0x80], RZ ;  /* 0x000080ff06007388 */ /* 0x000fe80000000800 */
[----:B------:R-:W-:Y:S04]  /*0d10*/  STS [R6+0x100], RZ ;  /* 0x000100ff06007388 */ /* 0x000fe80000000800 */
[----:B------:R-:W-:Y:S04]  /*0d20*/  STS [R6+0x180], RZ ;  /* 0x000180ff06007388 */ /* 0x000fe80000000800 */
[----:B------:R-:W-:Y:S04]  /*0d30*/  STS [R6+0x200], RZ ;  /* 0x000200ff06007388 */ /* 0x000fe80000000800 */
[----:B------:R-:W-:Y:S04]  /*0d40*/  STS [R6+0x280], RZ ;  /* 0x000280ff06007388 */ /* 0x000fe80000000800 */
[----:B------:R-:W-:Y:S04]  /*0d50*/  STS [R6+0x300], RZ ;  /* 0x000300ff06007388 */ /* 0x000fe80000000800 */
[----:B------:R0:W-:Y:S02]  /*0d60*/  STS [R6+0x380], RZ ;  /* 0x000380ff06007388 */ /* 0x0001e40000000800 */
[----:B0-----:R-:W-:Y:S01]  /*0d70*/  VIADD R6, R6, 0x800 ;  /* 0x0000080006067836 */ /* 0x001fe20000000000 */
[----:B------:R-:W-:Y:S06]  /*0d80*/  @P0 BRA `(.L_x_6) ;  /* 0xfffffffc00ac0947 */ /* 0x000fec000383ffff */
.L_x_5:
[----:B------:R-:W-:Y:S05]  /*0d90*/  BSYNC.RECONVERGENT B0 ;  /* 0x0000000000007941 */ /* 0x000fea0003800200 */
.L_x_4:
[----:B------:R-:W-:Y:S01]  /*0da0*/  BSSY.RECONVERGENT B0, `(.L_x_7) ;  /* 0x0000027000007945 */ /* 0x000fe20003800200 */
[----:B------:R-:W-:Y:S02]  /*0db0*/  LOP3.LUT R33, R33, R60, RZ, 0x3c, !PT ;  /* 0x0000003c21217212 */ /* 0x000fe400078e3cff */
[----:B------:R-:W-:Y:S01]  /*0dc0*/  LOP3.LUT R32, R7, R48, RZ, 0x3c, !PT ;  /* 0x0000003007207212 */ /* 0x000fe200078e3cff */
[----:B------:R-:W-:Y:S06]  /*0dd0*/  @!P1 BRA `(.L_x_8) ;  /* 0x00000000008c9947 */ /* 0x000fec0003800000 */
[----:B------:R-:W-:Y:S01]  /*0de0*/  ISETP.GE.U32.AND P0, PT, R9, 0x8, PT ;  /* 0x000000080900780c */ /* 0x000fe20003f06070 */
[----:B------:R-:W-:Y:S01]  /*0df0*/  BSSY.RECONVERGENT B1, `(.L_x_9) ;  /* 0x000000e000017945 */ /* 0x000fe20003800200 */
[----:B------:R-:W-:-:S04]  /*0e00*/  LOP3.LUT R6, R2, 0x7, RZ, 0xc0, !PT ;  /* 0x0000000702067812 */ /* 0x000fc800078ec0ff */
[----:B------:R-:W-:-:S07]  /*0e10*/  ISETP.NE.AND P1, PT, R6, RZ, PT ;  /* 0x000000ff0600720c */ /* 0x000fce0003f25270 */
[----:B------:R-:W-:Y:S06]  /*0e20*/  @!P0 BRA `(.L_x_10) ;  /* 0x0000000000288947 */ /* 0x000fec0003800000 */
[C---:B------:R-:W-:Y:S02]  /*0e30*/  IMAD R5, R4.reuse, 0x4, R3 ;  /* 0x0000000404057824 */ /* 0x040fe400078e0203 */
[----:B------:R-:W-:-:S03]  /*0e40*/  VIADD R4, R4, 0x100 ;  /* 0x0000010004047836 */ /* 0x000fc60000000000 */
[----:B------:R0:W-:Y:S04]  /*0e50*/  STS [R5], RZ ;  /* 0x000000ff05007388 */ /* 0x0001e80000000800 */
[----:B------:R0:W-:Y:S04]  /*0e60*/  STS [R5+0x80], RZ ;  /* 0x000080ff05007388 */ /* 0x0001e80000000800 */
[----:B------:R0:W-:Y:S04]  /*0e70*/  STS [R5+0x100], RZ ;  /* 0x000100ff05007388 */ /* 0x0001e80000000800 */
[----:B------:R0:W-:Y:S04]  /*0e80*/  STS [R5+0x180], RZ ;  /* 0x000180ff05007388 */ /* 0x0001e80000000800 */
[----:B------:R0:W-:Y:S04]  /*0e90*/  STS [R5+0x200], RZ ;  /* 0x000200ff05007388 */ /* 0x0001e80000000800 */
[----:B------:R0:W-:Y:S04]  /*0ea0*/  STS [R5+0x280], RZ ;  /* 0x000280ff05007388 */ /* 0x0001e80000000800 */
[----:B------:R0:W-:Y:S04]  /*0eb0*/  STS [R5+0x300], RZ ;  /* 0x000300ff05007388 */ /* 0x0001e80000000800 */
[----:B------:R0:W-:Y:S02]  /*0ec0*/  STS [R5+0x380], RZ ;  /* 0x000380ff05007388 */ /* 0x0001e40000000800 */
.L_x_10:
[----:B------:R-:W-:Y:S05]  /*0ed0*/  BSYNC.RECONVERGENT B1 ;  /* 0x0000000000017941 */ /* 0x000fea0003800200 */
.L_x_9:
[----:B------:R-:W-:Y:S05]  /*0ee0*/  @!P1 BRA `(.L_x_8) ;  /* 0x0000000000489947 */ /* 0x000fea0003800000 */
[----:B------:R-:W-:Y:S02]  /*0ef0*/  ISETP.GE.U32.AND P0, PT, R6, 0x4, PT ;  /* 0x000000040600780c */ /* 0x000fe40003f06070 */
[----:B------:R-:W-:-:S04]  /*0f00*/  LOP3.LUT R2, R2, 0x3, RZ, 0xc0, !PT ;  /* 0x0000000302027812 */ /* 0x000fc800078ec0ff */
[----:B------:R-:W-:-:S07]  /*0f10*/  ISETP.NE.AND P1, PT, R2, RZ, PT ;  /* 0x000000ff0200720c */ /* 0x000fce0003f25270 */
[C---:B0-----:R-:W-:Y:S02]  /*0f20*/  @P0 IMAD R5, R4.reuse, 0x4, R3 ;  /* 0x0000000404050824 */ /* 0x041fe400078e0203 */
[----:B------:R-:W-:-:S03]  /*0f30*/  @P0 VIADD R4, R4, 0x80 ;  /* 0x0000008004040836 */ /* 0x000fc60000000000 */
[----:B------:R1:W-:Y:S04]  /*0f40*/  @P0 STS [R5], RZ ;  /* 0x000000ff05000388 */ /* 0x0003e80000000800 */
[----:B------:R1:W-:Y:S04]  /*0f50*/  @P0 STS [R5+0x80], RZ ;  /* 0x000080ff05000388 */ /* 0x0003e80000000800 */
[----:B------:R1:W-:Y:S04]  /*0f60*/  @P0 STS [R5+0x100], RZ ;  /* 0x000100ff05000388 */ /* 0x0003e80000000800 */
[----:B------:R1:W-:Y:S01]  /*0f70*/  @P0 STS [R5+0x180], RZ ;  /* 0x000180ff05000388 */ /* 0x0003e20000000800 */
[----:B------:R-:W-:Y:S05]  /*0f80*/  @!P1 BRA `(.L_x_8) ;  /* 0x0000000000209947 */ /* 0x000fea0003800000 */
[----:B------:R-:W-:Y:S02]  /*0f90*/  IMAD R0, R4, 0x4, R0 ;  /* 0x0000000404007824 */ /* 0x000fe400078e0200 */
[----:B------:R-:W-:Y:S02]  /*0fa0*/  IMAD.MOV R2, RZ, RZ, -R2 ;  /* 0x000000ffff027224 */ /* 0x000fe400078e0a02 */
[----:B------:R-:W-:-:S07]  /*0fb0*/  IMAD.IADD R0, R77, 0x1, R0 ;  /* 0x000000014d007824 */ /* 0x000fce00078e0200 */
.L_x_11:
[----:B------:R-:W-:Y:S01]  /*0fc0*/  VIADD R2, R2, 0x1 ;  /* 0x0000000102027836 */ /* 0x000fe20000000000 */
[----:B------:R0:W-:Y:S04]  /*0fd0*/  STS [R0], RZ ;  /* 0x000000ff00007388 */ /* 0x0001e80000000800 */
[----:B------:R-:W-:Y:S01]  /*0fe0*/  ISETP.NE.AND P0, PT, R2, RZ, PT ;  /* 0x000000ff0200720c */ /* 0x000fe20003f05270 */
[----:B0-----:R-:W-:-:S12]  /*0ff0*/  VIADD R0, R0, 0x80 ;  /* 0x0000008000007836 */ /* 0x001fd80000000000 */
[----:B------:R-:W-:Y:S05]  /*1000*/  @P0 BRA `(.L_x_11) ;  /* 0xfffffffc00ec0947 */ /* 0x000fea000383ffff */
.L_x_8:
[----:B------:R-:W-:Y:S05]  /*1010*/  BSYNC.RECONVERGENT B0 ;  /* 0x0000000000007941 */ /* 0x000fea0003800200 */
.L_x_7:
[----:B------:R-:W2:Y:S01]  /*1020*/  LDCU UR7, c[0x0][0x3c4] ;  /* 0x00007880ff0777ac */ /* 0x000ea20008000800 */
[----:B------:R-:W-:Y:S01]  /*1030*/  ISETP.GE.AND P0, PT, R69, RZ, PT ;  /* 0x000000ff4500720c */ /* 0x000fe20003f06270 */
[----:B------:R-:W-:Y:S01]  /*1040*/  BSSY.RECONVERGENT B0, `(.L_x_12) ;  /* 0x00000e4000007945 */ /* 0x000fe20003800200 */
[----:B------:R-:W-:Y:S02]  /*1050*/  ISETP.GE.AND P2, PT, R66, RZ, PT ;  /* 0x000000ff4200720c */ /* 0x000fe40003f46270 */
[----:B------:R-:W-:Y:S02]  /*1060*/  SEL R0, RZ, 0x7fffffff, !P0 ;  /* 0x7fffffffff007807 */ /* 0x000fe40004000000 */
[----:B------:R-:W-:Y:S02]  /*1070*/  ISETP.NE.AND P0, PT, R8, 0x7fffffff, PT ;  /* 0x7fffffff0800780c */ /* 0x000fe40003f05270 */
[----:B------:R-:W-:Y:S02]  /*1080*/  LOP3.LUT R31, R0, R69, RZ, 0x3c, !PT ;  /* 0x00000045001f7212 */ /* 0x000fe400078e3cff */
[----:B------:R-:W-:-:S02]  /*1090*/  SEL R0, R8, 0x80000000, P0 ;  /* 0x8000000008007807 */ /* 0x000fc40000000000 */
[C---:B------:R-:W-:Y:S02]  /*10a0*/  ISETP.NE.AND P1, PT, R31.reuse, 0x7fffffff, PT ;  /* 0x7fffffff1f00780c */ /* 0x040fe40003f25270 */
[----:B------:R-:W-:Y:S02]  /*10b0*/  ISETP.GE.AND P0, PT, R68, RZ, PT ;  /* 0x000000ff4400720c */ /* 0x000fe40003f06270 */
[----:B------:R-:W-:Y:S02]  /*10c0*/  SEL R2, R31, 0x80000000, P1 ;  /* 0x800000001f027807 */ /* 0x000fe40000800000 */
[----:B--2---:R-:W-:Y:S02]  /*10d0*/  SHF.R.U32.HI R0, RZ, UR7, R0 ;  /* 0x00000007ff007c19 */ /* 0x004fe40008011600 */
[----:B------:R-:W-:Y:S02]  /*10e0*/  ISETP.GE.AND P1, PT, R67, RZ, PT ;  /* 0x000000ff4300720c */ /* 0x000fe40003f26270 */
[----:B01----:R-:W-:-:S02]  /*10f0*/  SEL R5, RZ, 0x7fffffff, !P0 ;  /* 0x7fffffffff057807 */ /* 0x003fc40004000000 */
[----:B------:R-:W-:Y:S02]  /*1100*/  LOP3.LUT R30, R0, UR4, RZ, 0x30, !PT ;  /* 0x00000004001e7c12 */ /* 0x000fe4000f8e30ff */
[----:B------:R-:W-:Y:S02]  /*1110*/  ISETP.GE.AND P3, PT, R65, RZ, PT ;  /* 0x000000ff4100720c */ /* 0x000fe40003f66270 */
[----:B------:R-:W-:Y:S01]  /*1120*/  SEL R4, RZ, 0x7fffffff, !P1 ;  /* 0x7fffffffff047807 */ /* 0x000fe20004800000 */
[----:B------:R-:W-:Y:S01]  /*1130*/  IMAD R0, R30, 0x4, R3 ;  /* 0x000000041e007824 */ /* 0x000fe200078e0203 */
[----:B------:R-:W-:Y:S01]  /*1140*/  SEL R7, RZ, 0x7fffffff, !P2 ;  /* 0x7fffffffff077807 */ /* 0x000fe20005000000 */
[----:B------:R-:W-:Y:S01]  /*1150*/  NOP ;  /* 0x0000000000007918 */ /* 0x000fe20000000000 */
[----:B------:R-:W-:Y:S02]  /*1160*/  LOP3.LUT R28, R5, R68, RZ, 0x3c, !PT ;  /* 0x00000044051c7212 */ /* 0x000fe400078e3cff */
[----:B------:R0:W-:Y:S01]  /*1170*/  ATOMS.POPC.INC.32 RZ, [R0+URZ] ;  /* 0x0000000000ff7f8c */ /* 0x0001e2000d8000ff */
[----:B------:R-:W-:-:S02]  /*1180*/  SEL R6, RZ, 0x7fffffff, !P3 ;  /* 0x7fffffffff067807 */ /* 0x000fc40005800000 */
[----:B------:R-:W-:Y:S02]  /*1190*/  LOP3.LUT R4, R4, R67, RZ, 0x3c, !PT ;  /* 0x0000004304047212 */ /* 0x000fe400078e3cff */
[----:B------:R-:W-:Y:S02]  /*11a0*/  LOP3.LUT R7, R7, R66, RZ, 0x3c, !PT ;  /* 0x0000004207077212 */ /* 0x000fe400078e3cff */
[----:B------:R-:W-:Y:S02]  /*11b0*/  ISETP.NE.AND P0, PT, R28, 0x7fffffff, PT ;  /* 0x7fffffff1c00780c */ /* 0x000fe40003f05270 */
[----:B------:R-:W-:Y:S02]  /*11c0*/  SHF.R.U32.HI R2, RZ, UR7, R2 ;  /* 0x00000007ff027c19 */ /* 0x000fe40008011602 */
[----:B------:R-:W-:Y:S02]  /*11d0*/  LOP3.LUT R6, R6, R65, RZ, 0x3c, !PT ;  /* 0x0000004106067212 */ /* 0x000fe400078e3cff */
[----:B------:R-:W-:-:S02]  /*11e0*/  ISETP.NE.AND P1, PT, R4, 0x7fffffff, PT ;  /* 0x7fffffff0400780c */ /* 0x000fc40003f25270 */
[----:B------:R-:W-:Y:S02]  /*11f0*/  ISETP.NE.AND P4, PT, R47, 0x7fffffff, PT ;  /* 0x7fffffff2f00780c */ /* 0x000fe40003f85270 */
[----:B------:R-:W-:Y:S02]  /*1200*/  ISETP.NE.AND P2, PT, R7, 0x7fffffff, PT ;  /* 0x7fffffff0700780c */ /* 0x000fe40003f45270 */
[----:B0-----:R-:W-:Y:S02]  /*1210*/  SEL R0, R28, 0x80000000, P0 ;  /* 0x800000001c007807 */ /* 0x001fe40000000000 */
[----:B------:R-:W-:Y:S02]  /*1220*/  LOP3.LUT R29, R2, UR4, RZ, 0x30, !PT ;  /* 0x00000004021d7c12 */ /* 0x000fe4000f8e30ff */
[----:B------:R-:W-:Y:S02]  /*1230*/  ISETP.NE.AND P0, PT, R6, 0x7fffffff, PT ;  /* 0x7fffffff0600780c */ /* 0x000fe40003f05270 */
[----:B------:R-:W-:Y:S01]  /*1240*/  SEL R4, R4, 0x80000000, P1 ;  /* 0x8000000004047807 */ /* 0x000fe20000800000 */
[----:B------:R-:W-:Y:S01]  /*1250*/  IMAD R2, R29, 0x4, R3 ;  /* 0x000000041d027824 */ /* 0x000fe200078e0203 */
[----:B------:R-:W-:-:S02]  /*1260*/  SEL R8, R47, 0x80000000, P4 ;  /* 0x800000002f087807 */ /* 0x000fc40002000000 */
[----:B------:R-:W-:Y:S02]  /*1270*/  SEL R7, R7, 0x80000000, P2 ;  /* 0x8000000007077807 */ /* 0x000fe40001000000 */
[----:B------:R-:W-:Y:S01]  /*1280*/  SHF.R.U32.HI R0, RZ, UR7, R0 ;  /* 0x00000007ff007c19 */ /* 0x000fe20008011600 */
[----:B------:R0:W-:Y:S01]  /*1290*/  ATOMS.POPC.INC.32 RZ, [R2+URZ] ;  /* 0x0000000002ff7f8c */ /* 0x0001e2000d8000ff */
[----:B------:R-:W-:Y:S02]  /*12a0*/  SEL R6, R6, 0x80000000, P0 ;  /* 0x8000000006067807 */ /* 0x000fe40000000000 */
[----:B------:R-:W-:Y:S02]  /*12b0*/  SHF.R.U32.HI R4, RZ, UR7, R4 ;  /* 0x00000007ff047c19 */ /* 0x000fe40008011604 */
[----:B------:R-:W-:Y:S02]  /*12c0*/  SHF.R.U32.HI R8, RZ, UR7, R8 ;  /* 0x00000007ff087c19 */ /* 0x000fe40008011608 */
[----:B------:R-:W-:-:S02]  /*12d0*/  SHF.R.U32.HI R7, RZ, UR7, R7 ;  /* 0x00000007ff077c19 */ /* 0x000fc40008011607 */
[----:B------:R-:W-:Y:S02]  /*12e0*/  LOP3.LUT R27, R0, UR4, RZ, 0x30, !PT ;  /* 0x00000004001b7c12 */ /* 0x000fe4000f8e30ff */
[----:B------:R-:W-:Y:S02]  /*12f0*/  SHF.R.U32.HI R6, RZ, UR7, R6 ;  /* 0x00000007ff067c19 */ /* 0x000fe40008011606 */
[----:B------:R-:W-:Y:S01]  /*1300*/  ISETP.GE.AND P4, PT, R59, RZ, PT ;  /* 0x000000ff3b00720c */ /* 0x000fe20003f86270 */
[--C-:B------:R-:W-:Y:S01]  /*1310*/  IMAD R0, R27, 0x4, R3.reuse ;  /* 0x000000041b007824 */ /* 0x100fe200078e0203 */
[----:B------:R-:W-:Y:S02]  /*1320*/  LOP3.LUT R4, R4, UR4, RZ, 0x30, !PT ;  /* 0x0000000404047c12 */ /* 0x000fe4000f8e30ff */
[----:B0-----:R-:W-:Y:S02]  /*1330*/  LOP3.LUT R2, R7, UR4, RZ, 0x30, !PT ;  /* 0x0000000407027c12 */ /* 0x001fe4000f8e30ff */
[----:B------:R-:W-:Y:S01]  /*1340*/  LOP3.LUT R26, R8, UR4, RZ, 0x30, !PT ;  /* 0x00000004081a7c12 */ /* 0x000fe2000f8e30ff */
[--C-:B------:R-:W-:Y:S01]  /*1350*/  IMAD R4, R4, 0x4, R3.reuse ;  /* 0x0000000404047824 */ /* 0x100fe200078e0203 */
[----:B------:R-:W-:Y:S01]  /*1360*/  LOP3.LUT R6, R6, UR4, RZ, 0x30, !PT ;  /* 0x0000000406067c12 */ /* 0x000fe2000f8e30ff */
[--C-:B------:R-:W-:Y:S01]  /*1370*/  IMAD R2, R2, 0x4, R3.reuse ;  /* 0x0000000402027824 */ /* 0x100fe200078e0203 */
[----:B------:R-:W-:Y:S01]  /*1380*/  SEL R8, RZ, 0x7fffffff, !P4 ;  /* 0x7fffffffff087807 */ /* 0x000fe20006000000 */
[----:B------:R0:W-:Y:S01]  /*1390*/  ATOMS.POPC.INC.32 RZ, [R0+URZ] ;  /* 0x0000000000ff7f8c */ /* 0x0001e2000d8000ff */
[----:B------:R-:W-:Y:S01]  /*13a0*/  ISETP.NE.AND P0, PT, R46, 0x7fffffff, PT ;  /* 0x7fffffff2e00780c */ /* 0x000fe20003f05270 */
[--C-:B------:R-:W-:Y:S01]  /*13b0*/  IMAD R6, R6, 0x4, R3.reuse ;  /* 0x0000000406067824 */ /* 0x100fe200078e0203 */
[----:B------:R-:W-:Y:S01]  /*13c0*/  LOP3.LUT R25, R8, R59, RZ, 0x3c, !PT ;  /* 0x0000003b08197212 */ /* 0x000fe200078e3cff */
[----:B------:R-:W-:Y:S01]  /*13d0*/  IMAD R5, R26, 0x4, R3 ;  /* 0x000000041a057824 */ /* 0x000fe200078e0203 */
[----:B------:R-:W-:Y:S01]  /*13e0*/  ISETP.NE.AND P1, PT, R45, 0x7fffffff, PT ;  /* 0x7fffffff2d00780c */ /* 0x000fe20003f25270 */
[----:B------:R1:W-:Y:S01]  /*13f0*/  ATOMS.POPC.INC.32 RZ, [R4+URZ] ;  /* 0x0000000004ff7f8c */ /* 0x0003e2000d8000ff */
[----:B------:R-:W-:-:S02]  /*1400*/  ISETP.NE.AND P2, PT, R44, 0x7fffffff, PT ;  /* 0x7fffffff2c00780c */ /* 0x000fc40003f45270 */
[----:B0-----:R-:W-:Y:S01]  /*1410*/  SEL R0, R46, 0x80000000, P0 ;  /* 0x800000002e007807 */ /* 0x001fe20000000000 */
[----:B------:R0:W-:Y:S01]  /*1420*/  ATOMS.POPC.INC.32 RZ, [R2+URZ] ;  /* 0x0000000002ff7f8c */ /* 0x0001e2000d8000ff */
[----:B------:R-:W-:Y:S02]  /*1430*/  ISETP.NE.AND P0, PT, R25, 0x7fffffff, PT ;  /* 0x7fffffff1900780c */ /* 0x000fe40003f05270 */
[----:B------:R-:W-:Y:S01]  /*1440*/  ISETP.NE.AND P3, PT, R33, 0x7fffffff, PT ;  /* 0x7fffffff2100780c */ /* 0x000fe20003f65270 */
[----:B------:R2:W-:Y:S01]  /*1450*/  ATOMS.POPC.INC.32 RZ, [R6+URZ] ;  /* 0x0000000006ff7f8c */ /* 0x0005e2000d8000ff */
[----:B-1----:R-:W-:Y:S02]  /*1460*/  SEL R4, R45, 0x80000000, P1 ;  /* 0x800000002d047807 */ /* 0x002fe40000800000 */
[----:B------:R-:W-:Y:S01]  /*1470*/  SHF.R.U32.HI R0, RZ, UR7, R0 ;  /* 0x00000007ff007c19 */ /* 0x000fe20008011600 */
[----:B------:R1:W-:Y:S01]  /*1480*/  ATOMS.POPC.INC.32 RZ, [R5+URZ] ;  /* 0x0000000005ff7f8c */ /* 0x0003e2000d8000ff */
[----:B0-----:R-:W-:-:S02]  /*1490*/  SEL R2, R44, 0x80000000, P2 ;  /* 0x800000002c027807 */ /* 0x001fc40001000000 */
[----:B------:R-:W-:Y:S02]  /*14a0*/  ISETP.GE.AND P1, PT, R57, RZ, PT ;  /* 0x000000ff3900720c */ /* 0x000fe40003f26270 */
[----:B--2---:R-:W-:Y:S02]  /*14b0*/  SEL R6, R33, 0x80000000, P3 ;  /* 0x8000000021067807 */ /* 0x004fe40001800000 */
[----:B------:R-:W-:Y:S02]  /*14c0*/  SHF.R.U32.HI R4, RZ, UR7, R4 ;  /* 0x00000007ff047c19 */ /* 0x000fe40008011604 */
[----:B-1----:R-:W-:Y:S02]  /*14d0*/  SEL R5, R25, 0x80000000, P0 ;  /* 0x8000000019057807 */ /* 0x002fe40000000000 */
[----:B------:R-:W-:Y:S02]  /*14e0*/  ISETP.GE.AND P0, PT, R58, RZ, PT ;  /* 0x000000ff3a00720c */ /* 0x000fe40003f06270 */
[----:B------:R-:W-:-:S02]  /*14f0*/  SHF.R.U32.HI R2, RZ, UR7, R2 ;  /* 0x00000007ff027c19 */ /* 0x000fc40008011602 */
[----:B------:R-:W-:Y:S02]  /*1500*/  SEL R19, RZ, 0x7fffffff, !P0 ;  /* 0x7fffffffff137807 */ /* 0x000fe40004000000 */
[----:B------:R-:W-:Y:S02]  /*1510*/  LOP3.LUT R24, R0, UR4, RZ, 0x30, !PT ;  /* 0x0000000400187c12 */ /* 0x000fe4000f8e30ff */
[----:B------:R-:W-:Y:S02]  /*1520*/  ISETP.GE.AND P2, PT, R56, RZ, PT ;  /* 0x000000ff3800720c */ /* 0x000fe40003f46270 */
[----:B------:R-:W-:Y:S01]  /*1530*/  SEL R18, RZ, 0x7fffffff, !P1 ;  /* 0x7fffffffff127807 */ /* 0x000fe20004800000 */
[----:B------:R-:W-:Y:S01]  /*1540*/  IMAD R0, R24, 0x4, R3 ;  /* 0x0000000418007824 */ /* 0x000fe200078e0203 */
[----:B------:R-:W-:Y:S02]  /*1550*/  SHF.R.U32.HI R6, RZ, UR7, R6 ;  /* 0x00000007ff067c19 */ /* 0x000fe40008011606 */
[----:B------:R-:W-:-:S02]  /*1560*/  LOP3.LUT R23, R4, UR4, RZ, 0x30, !PT ;  /* 0x0000000404177c12 */ /* 0x000fc4000f8e30ff */
[----:B------:R-:W-:Y:S01]  /*1570*/  ISETP.GE.AND P3, PT, R55, RZ, PT ;  /* 0x000000ff3700720c */ /* 0x000fe20003f66270 */
[----:B------:R0:W-:Y:S01]  /*1580*/  ATOMS.POPC.INC.32 RZ, [R0+URZ] ;  /* 0x0000000000ff7f8c */ /* 0x0001e2000d8000ff */
[----:B------:R-:W-:Y:S02]  /*1590*/  ISETP.GE.AND P4, PT, R54, RZ, PT ;  /* 0x000000ff3600720c */ /* 0x000fe40003f86270 */
[----:B------:R-:W-:Y:S02]  /*15a0*/  SHF.R.U32.HI R5, RZ, UR7, R5 ;  /* 0x00000007ff057c19 */ /* 0x000fe40008011605 */
[----:B------:R-:W-:Y:S02]  /*15b0*/  LOP3.LUT R19, R19, R58, RZ, 0x3c, !PT ;  /* 0x0000003a13137212 */ /* 0x000fe400078e3cff */
[----:B------:R-:W-:Y:S01]  /*15c0*/  LOP3.LUT R22, R2, UR4, RZ, 0x30, !PT ;  /* 0x0000000402167c12 */ /* 0x000fe2000f8e30ff */
[----:B------:R-:W-:Y:S01]  /*15d0*/  IMAD R2, R23, 0x4, R3 ;  /* 0x0000000417027824 */ /* 0x000fe200078e0203 */
[----:B------:R-:W-:-:S02]  /*15e0*/  SEL R17, RZ, 0x7fffffff, !P2 ;  /* 0x7fffffffff117807 */ /* 0x000fc40005000000 */
[----:B------:R-:W-:Y:S01]  /*15f0*/  LOP3.LUT R18, R18, R57, RZ, 0x3c, !PT ;  /* 0x0000003912127212 */ /* 0x000fe200078e3cff */
[--C-:B------:R-:W-:Y:S01]  /*1600*/  IMAD R4, R22, 0x4, R3.reuse ;  /* 0x0000000416047824 */ /* 0x100fe200078e0203 */
[----:B------:R-:W-:Y:S01]  /*1610*/  LOP3.LUT R21, R6, UR4, RZ, 0x30, !PT ;  /* 0x0000000406157c12 */ /* 0x000fe2000f8e30ff */
[----:B------:R1:W-:Y:S01]  /*1620*/  ATOMS.POPC.INC.32 RZ, [R2+URZ] ;  /* 0x0000000002ff7f8c */ /* 0x0003e2000d8000ff */
[----:B------:R-:W-:Y:S02]  /*1630*/  SEL R16, RZ, 0x7fffffff, !P3 ;  /* 0x7fffffffff107807 */ /* 0x000fe40005800000 */
[----:B------:R-:W-:Y:S01]  /*1640*/  SEL R15, RZ, 0x7fffffff, !P4 ;  /* 0x7fffffffff0f7807 */ /* 0x000fe20006000000 */
[----:B------:R2:W-:Y:S01]  /*1650*/  ATOMS.POPC.INC.32 RZ, [R4+URZ] ;  /* 0x0000000004ff7f8c */ /* 0x0005e2000d8000ff */
[----:B------:R-:W-:Y:S01]  /*1660*/  LOP3.LUT R20, R5, UR4, RZ, 0x30, !PT ;  /* 0x0000000405147c12 */ /* 0x000fe2000f8e30ff */
[----:B------:R-:W-:Y:S01]  /*1670*/  IMAD R5, R21, 0x4, R3 ;  /* 0x0000000415057824 */ /* 0x000fe200078e0203 */
[----:B------:R-:W-:-:S02]  /*1680*/  ISETP.NE.AND P0, PT, R19, 0x7fffffff, PT ;  /* 0x7fffffff1300780c */ /* 0x000fc40003f05270 */
[----:B------:R-:W-:Y:S01]  /*1690*/  LOP3.LUT R17, R17, R56, RZ, 0x3c, !PT ;  /* 0x0000003811117212 */ /* 0x000fe200078e3cff */
[----:B------:R-:W-:Y:S01]  /*16a0*/  IMAD R6, R20, 0x4, R3 ;  /* 0x0000000414067824 */ /* 0x000fe200078e0203 */
[----:B------:R-:W-:Y:S01]  /*16b0*/  ISETP.NE.AND P1, PT, R18, 0x7fffffff, PT ;  /* 0x7fffffff1200780c */ /* 0x000fe20003f25270 */
[----:B------:R3:W-:Y:S01]  /*16c0*/  ATOMS.POPC.INC.32 RZ, [R5+URZ] ;  /* 0x0000000005ff7f8c */ /* 0x0007e2000d8000ff */
[----:B------:R-:W-:Y:S02]  /*16d0*/  LOP3.LUT R16, R16, R55, RZ, 0x3c, !PT ;  /* 0x0000003710107212 */ /* 0x000fe400078e3cff */
[----:B------:R-:W-:Y:S01]  /*16e0*/  LOP3.LUT R15, R15, R54, RZ, 0x3c, !PT ;  /* 0x000000360f0f7212 */ /* 0x000fe200078e3cff */
[----:B------:R4:W-:Y:S01]  /*16f0*/  ATOMS.POPC.INC.32 RZ, [R6+URZ] ;  /* 0x0000000006ff7f8c */ /* 0x0009e2000d8000ff */
[----:B0-----:R-:W-:Y:S02]  /*1700*/  SEL R0, R19, 0x80000000, P0 ;  /* 0x8000000013007807 */ /* 0x001fe40000000000 */
[----:B------:R-:W-:-:S02]  /*1710*/  ISETP.NE.AND P0, PT, R17, 0x7fffffff, PT ;  /* 0x7fffffff1100780c */ /* 0x000fc40003f05270 */
[----:B-1----:R-:W-:Y:S02]  /*1720*/  SEL R2, R18, 0x80000000, P1 ;  /* 0x8000000012027807 */ /* 0x002fe40000800000 */
[----:B------:R-:W-:Y:S02]  /*1730*/  ISETP.NE.AND P2, PT, R16, 0x7fffffff, PT ;  /* 0x7fffffff1000780c */ /* 0x000fe40003f45270 */
[----:B------:R-:W-:Y:S02]  /*1740*/  ISETP.NE.AND P1, PT, R15, 0x7fffffff, PT ;  /* 0x7fffffff0f00780c */ /* 0x000fe40003f25270 */
[----:B------:R-:W-:Y:S02]  /*1750*/  SHF.R.U32.HI R0, RZ, UR7, R0 ;  /* 0x00000007ff007c19 */ /* 0x000fe40008011600 */
[----:B--2---:R-:W-:Y:S02]  /*1760*/  SEL R4, R17, 0x80000000, P0 ;  /* 0x8000000011047807 */ /* 0x004fe40000000000 */
[----:B------:R-:W-:-:S02]  /*1770*/  SHF.R.U32.HI R2, RZ, UR7, R2 ;  /* 0x00000007ff027c19 */ /* 0x000fc40008011602 */
[----:B---3--:R-:W-:Y:S02]  /*1780*/  SEL R5, R16, 0x80000000, P2 ;  /* 0x8000000010057807 */ /* 0x008fe40001000000 */
[----:B----4-:R-:W-:Y:S02]  /*1790*/  SEL R6, R15, 0x80000000, P1 ;  /* 0x800000000f067807 */ /* 0x010fe40000800000 */
[----:B------:R-:W-:Y:S02]  /*17a0*/  LOP3.LUT R14, R0, UR4, RZ, 0x30, !PT ;  /* 0x00000004000e7c12 */ /* 0x000fe4000f8e30ff */
[----:B------:R-:W-:Y:S02]  /*17b0*/  SHF.R.U32.HI R4, RZ, UR7, R4 ;  /* 0x00000007ff047c19 */ /* 0x000fe40008011604 */
[----:B------:R-:W-:Y:S01]  /*17c0*/  LOP3.LUT R13, R2, UR4, RZ, 0x30, !PT ;  /* 0x00000004020d7c12 */ /* 0x000fe2000f8e30ff */
[----:B------:R-:W-:Y:S01]  /*17d0*/  IMAD R0, R14, 0x4, R3 ;  /* 0x000000040e007824 */ /* 0x000fe200078e0203 */
[----:B------:R-:W-:-:S02]  /*17e0*/  SHF.R.U32.HI R5, RZ, UR7, R5 ;  /* 0x00000007ff057c19 */ /* 0x000fc40008011605 */
[----:B------:R-:W-:Y:S01]  /*17f0*/  SHF.R.U32.HI R6, RZ, UR7, R6 ;  /* 0x00000007ff067c19 */ /* 0x000fe20008011606 */
[--C-:B------:R-:W-:Y:S01]  /*1800*/  IMAD R2, R13, 0x4, R3.reuse ;  /* 0x000000040d027824 */ /* 0x100fe200078e0203 */
[----:B------:R-:W-:Y:S01]  /*1810*/  ISETP.GE.AND P0, PT, R53, RZ, PT ;  /* 0x000000ff3500720c */ /* 0x000fe20003f06270 */
[----:B------:R0:W-:Y:S01]  /*1820*/  ATOMS.POPC.INC.32 RZ, [R0+URZ] ;  /* 0x0000000000ff7f8c */ /* 0x0001e2000d8000ff */
[----:B------:R-:W-:Y:S02]  /*1830*/  ISETP.GE.AND P1, PT, R52, RZ, PT ;  /* 0x000000ff3400720c */ /* 0x000fe40003f26270 */
[----:B------:R-:W-:Y:S01]  /*1840*/  LOP3.LUT R12, R4, UR4, RZ, 0x30, !PT ;  /* 0x00000004040c7c12 */ /* 0x000fe2000f8e30ff */
[----:B------:R1:W-:Y:S01]  /*1850*/  ATOMS.POPC.INC.32 RZ, [R2+URZ] ;  /* 0x0000000002ff7f8c */ /* 0x0003e2000d8000ff */
[----:B------:R-:W-:Y:S02]  /*1860*/  LOP3.LUT R11, R5, UR4, RZ, 0x30, !PT ;  /* 0x00000004050b7c12 */ /* 0x000fe4000f8e30ff */
[----:B------:R-:W-:Y:S01]  /*1870*/  LOP3.LUT R10, R6, UR4, RZ, 0x30, !PT ;  /* 0x00000004060a7c12 */ /* 0x000fe2000f8e30ff */
[--C-:B------:R-:W-:Y:S01]  /*1880*/  IMAD R4, R12, 0x4, R3.reuse ;  /* 0x000000040c047824 */ /* 0x100fe200078e0203 */
[----:B------:R-:W-:Y:S01]  /*1890*/  SEL R6, RZ, 0x7fffffff, !P0 ;  /* 0x7fffffffff067807 */ /* 0x000fe20004000000 */
[--C-:B------:R-:W-:Y:S01]  /*18a0*/  IMAD R5, R11, 0x4, R3.reuse ;  /* 0x000000040b057824 */ /* 0x100fe200078e0203 */
[----:B------:R-:W-:Y:S01]  /*18b0*/  ISETP.GE.AND P0, PT, R51, RZ, PT ;  /* 0x000000ff3300720c */ /* 0x000fe20003f06270 */
[----:B0-----:R-:W-:Y:S01]  /*18c0*/  IMAD R0, R10, 0x4, R3 ;  /* 0x000000040a007824 */ /* 0x001fe200078e0203 */
[----:B------:R-:W-:Y:S01]  /*18d0*/  SEL R7, RZ, 0x7fffffff, !P1 ;  /* 0x7fffffffff077807 */ /* 0x000fe20004800000 */
[----:B------:R-:W-:Y:S01]  /*18e0*/  ATOMS.POPC.INC.32 RZ, [R4+URZ] ;  /* 0x0000000004ff7f8c */ /* 0x000fe2000d8000ff */
[----:B------:R-:W-:-:S02]  /*18f0*/  LOP3.LUT R9, R6, R53, RZ, 0x3c, !PT ;  /* 0x0000003506097212 */ /* 0x000fc400078e3cff */
[----:B-1----:R-:W-:Y:S01]  /*1900*/  SEL R2, RZ, 0x7fffffff, !P0 ;  /* 0x7fffffffff027807 */ /* 0x002fe20004000000 */
[----:B------:R0:W-:Y:S01]  /*1910*/  ATOMS.POPC.INC.32 RZ, [R5+URZ] ;  /* 0x0000000005ff7f8c */ /* 0x0001e2000d8000ff */
[----:B------:R-:W-:Y:S02]  /*1920*/  LOP3.LUT R8, R7, R52, RZ, 0x3c, !PT ;  /* 0x0000003407087212 */ /* 0x000fe400078e3cff */
[----:B------:R-:W-:Y:S01]  /*1930*/  ISETP.GE.AND P2, PT, R50, RZ, PT ;  /* 0x000000ff3200720c */ /* 0x000fe20003f46270 */
[----:B------:R1:W-:Y:S01]  /*1940*/  ATOMS.POPC.INC.32 RZ, [R0+URZ] ;  /* 0x0000000000ff7f8c */ /* 0x0003e2000d8000ff */
[----:B------:R-:W-:Y:S02]  /*1950*/  ISETP.GE.AND P3, PT, R49, RZ, PT ;  /* 0x000000ff3100720c */ /* 0x000fe40003f66270 */
[----:B------:R-:W-:Y:S02]  /*1960*/  ISETP.NE.AND P0, PT, R9, 0x7fffffff, PT ;  /* 0x7fffffff0900780c */ /* 0x000fe40003f05270 */
[----:B------:R-:W-:-:S02]  /*1970*/  LOP3.LUT R7, R2, R51, RZ, 0x3c, !PT ;  /* 0x0000003302077212 */ /* 0x000fc400078e3cff */
[C---:B------:R-:W-:Y:S02]  /*1980*/  ISETP.NE.AND P1, PT, R8.reuse, 0x7fffffff, PT ;  /* 0x7fffffff0800780c */ /* 0x040fe40003f25270 */
[----:B0-----:R-:W-:Y:S02]  /*1990*/  SEL R5, RZ, 0x7fffffff, !P2 ;  /* 0x7fffffffff057807 */ /* 0x001fe40005000000 */
[----:B------:R-:W-:Y:S02]  /*19a0*/  SEL R36, RZ, 0x7fffffff, !P3 ;  /* 0x7fffffffff247807 */ /* 0x000fe40005800000 */
[----:B------:R-:W-:Y:S02]  /*19b0*/  SEL R2, R9, 0x80000000, P0 ;  /* 0x8000000009027807 */ /* 0x000fe40000000000 */
[----:B------:R-:W-:Y:S02]  /*19c0*/  ISETP.NE.AND P0, PT, R7, 0x7fffffff, PT ;  /* 0x7fffffff0700780c */ /* 0x000fe40003f05270 */
[----:B------:R-:W-:-:S02]  /*19d0*/  SEL R4, R8, 0x80000000, P1 ;  /* 0x8000000008047807 */ /* 0x000fc40000800000 */
[----:B------:R-:W-:Y:S02]  /*19e0*/  LOP3.LUT R6, R5, R50, RZ, 0x3c, !PT ;  /* 0x0000003205067212 */ /* 0x000fe400078e3cff */
[----:B------:R-:W-:Y:S02]  /*19f0*/  LOP3.LUT R5, R36, R49, RZ, 0x3c, !PT ;  /* 0x0000003124057212 */ /* 0x000fe400078e3cff */
[----:B------:R-:W-:Y:S02]  /*1a00*/  SHF.R.U32.HI R2, RZ, UR7, R2 ;  /* 0x00000007ff027c19 */ /* 0x000fe40008011602 */
[----:B-1----:R-:W-:Y:S02]  /*1a10*/  SEL R0, R7, 0x80000000, P0 ;  /* 0x8000000007007807 */ /* 0x002fe40000000000 */
[----:B------:R-:W-:Y:S02]  /*1a20*/  SHF.R.U32.HI R4, RZ, UR7, R4 ;  /* 0x00000007ff047c19 */ /* 0x000fe40008011604 */
[----:B------:R-:W-:-:S02]  /*1a30*/  ISETP.NE.AND P0, PT, R6, 0x7fffffff, PT ;  /* 0x7fffffff0600780c */ /* 0x000fc40003f05270 */
[C---:B------:R-:W-:Y:S02]  /*1a40*/  ISETP.NE.AND P1, PT, R5.reuse, 0x7fffffff, PT ;  /* 0x7fffffff0500780c */ /* 0x040fe40003f25270 */
[----:B------:R-:W-:Y:S02]  /*1a50*/  LOP3.LUT R2, R2, UR4, RZ, 0x30, !PT ;  /* 0x0000000402027c12 */ /* 0x000fe4000f8e30ff */
[----:B------:R-:W-:Y:S02]  /*1a60*/  ISETP.NE.AND P2, PT, R32, 0x7fffffff, PT ;  /* 0x7fffffff2000780c */ /* 0x000fe40003f45270 */
[----:B------:R-:W-:Y:S01]  /*1a70*/  LOP3.LUT R4, R4, UR4, RZ, 0x30, !PT ;  /* 0x0000000404047c12 */ /* 0x000fe2000f8e30ff */
[--C-:B------:R-:W-:Y:S01]  /*1a80*/  IMAD R2, R2, 0x4, R3.reuse ;  /* 0x0000000402027824 */ /* 0x100fe200078e0203 */
[----:B------:R-:W-:Y:S02]  /*1a90*/  SHF.R.U32.HI R0, RZ, UR7, R0 ;  /* 0x00000007ff007c19 */ /* 0x000fe40008011600 */
[----:B------:R-:W-:Y:S01]  /*1aa0*/  SEL R36, R6, 0x80000000, P0 ;  /* 0x8000000006247807 */ /* 0x000fe20000000000 */
[----:B------:R-:W-:Y:S01]  /*1ab0*/  IMAD R4, R4, 0x4, R3 ;  /* 0x0000000404047824 */ /* 0x000fe200078e0203 */
[----:B------:R-:W-:Y:S01]  /*1ac0*/  SEL R37, R5, 0x80000000, P1 ;  /* 0x8000000005257807 */ /* 0x000fe20000800000 */
[----:B------:R0:W-:Y:S01]  /*1ad0*/  ATOMS.POPC.INC.32 RZ, [R2+URZ] ;  /* 0x0000000002ff7f8c */ /* 0x0001e2000d8000ff */
[----:B------:R-:W-:-:S02]  /*1ae0*/  SEL R38, R32, 0x80000000, P2 ;  /* 0x8000000020267807 */ /* 0x000fc40001000000 */
[----:B------:R-:W-:Y:S01]  /*1af0*/  LOP3.LUT R0, R0, UR4, RZ, 0x30, !PT ;  /* 0x0000000400007c12 */ /* 0x000fe2000f8e30ff */
[----:B------:R1:W-:Y:S01]  /*1b00*/  ATOMS.POPC.INC.32 RZ, [R4+URZ] ;  /* 0x0000000004ff7f8c */ /* 0x0003e2000d8000ff */
[----:B------:R-:W-:Y:S02]  /*1b10*/  SHF.R.U32.HI R36, RZ, UR7, R36 ;  /* 0x00000007ff247c19 */ /* 0x000fe40008011624 */
[----:B------:R-:W-:Y:S01]  /*1b20*/  SHF.R.U32.HI R37, RZ, UR7, R37 ;  /* 0x00000007ff257c19 */ /* 0x000fe20008011625 */
[--C-:B------:R-:W-:Y:S01]  /*1b30*/  IMAD R0, R0, 0x4, R3.reuse ;  /* 0x0000000400007824 */ /* 0x100fe200078e0203 */
[----:B------:R-:W-:Y:S02]  /*1b40*/  SHF.R.U32.HI R38, RZ, UR7, R38 ;  /* 0x00000007ff267c19 */ /* 0x000fe40008011626 */
[----:B------:R-:W-:Y:S02]  /*1b50*/  LOP3.LUT R36, R36, UR4, RZ, 0x30, !PT ;  /* 0x0000000424247c12 */ /* 0x000fe4000f8e30ff */
[----:B0-----:R-:W-:Y:S01]  /*1b60*/  LOP3.LUT R2, R37, UR4, RZ, 0x30, !PT ;  /* 0x0000000425027c12 */ /* 0x001fe2000f8e30ff */
[----:B------:R0:W-:Y:S01]  /*1b70*/  ATOMS.POPC.INC.32 RZ, [R0+URZ] ;  /* 0x0000000000ff7f8c */ /* 0x0001e2000d8000ff */
[----:B------:R-:W-:Y:S01]  /*1b80*/  ISETP.GT.U32.AND P5, PT, R35, 0xff, PT ;  /* 0x000000ff2300780c */ /* 0x000fe20003fa4070 */
[--C-:B------:R-:W-:Y:S01]  /*1b90*/  IMAD R36, R36, 0x4, R3.reuse ;  /* 0x0000000424247824 */ /* 0x100fe200078e0203 */
[----:B-1----:R-:W-:Y:S01]  /*1ba0*/  LOP3.LUT R4, R38, UR4, RZ, 0x30, !PT ;  /* 0x0000000426047c12 */ /* 0x002fe2000f8e30ff */
[--C-:B------:R-:W-:Y:S01]  /*1bb0*/  IMAD R37, R2, 0x4, R3.reuse ;  /* 0x0000000402257824 */ /* 0x100fe200078e0203 */
[----:B------:R-:W-:Y:S01]  /*1bc0*/  P2R R74, PR, RZ, 0x20 ;  /* 0x00000020ff4a7803 */ /* 0x000fe20000000000 */
[----:B------:R-:W-:Y:S01]  /*1bd0*/  IMAD.MOV.U32 R2, RZ, RZ, RZ ;  /* 0x000000ffff027224 */ /* 0x000fe200078e00ff */
[----:B------:R1:W-:Y:S01]  /*1be0*/  ATOMS.POPC.INC.32 RZ, [R36+URZ] ;  /* 0x0000000024ff7f8c */ /* 0x0003e2000d8000ff */
[----:B0-----:R-:W-:-:S02]  /*1bf0*/  IMAD R0, R4, 0x4, R3 ;  /* 0x0000000404007824 */ /* 0x001fc400078e0203 */
[----:B------:R-:W-:Y:S01]  /*1c00*/  IMAD R3, R35, 0x4, R77 ;  /* 0x0000000423037824 */ /* 0x000fe200078e024d */
[----:B------:R1:W-:Y:S04]  /*1c10*/  ATOMS.POPC.INC.32 RZ, [R37+URZ] ;  /* 0x0000000025ff7f8c */ /* 0x0003e8000d8000ff */
[----:B------:R1:W-:Y:S01]  /*1c20*/  ATOMS.POPC.INC.32 RZ, [R0+URZ] ;  /* 0x0000000000ff7f8c */ /* 0x0003e2000d8000ff */
[----:B------:R-:W-:Y:S06]  /*1c30*/  BAR.SYNC.DEFER_BLOCKING 0x0 ;  /* 0x0000000000007b1d */ /* 0x000fec0000010000 */
[----:B------:R-:W-:Y:S05]  /*1c40*/  @P5 BRA `(.L_x_13) ;  /* 0x00000000008c5947 */ /* 0x000fea0003800000 */
[----:B-1----:R-:W0:Y:S04]  /*1c50*/  LDS R0, [R3] ;  /* 0x0000000003007984 */ /* 0x002e280000000800 */
[----:B------:R-:W1:Y:S04]  /*1c60*/  LDS R37, [R3+0x400] ;  /* 0x0004000003257984 */ /* 0x000e680000000800 */
[----:B------:R-:W2:Y:S04]  /*1c70*/  LDS R41, [R3+0x800] ;  /* 0x0008000003297984 */ /* 0x000ea80000000800 */
[----:B------:R-:W3:Y:S04]  /*1c80*/  LDS R43, [R3+0xc00] ;  /* 0x000c0000032b7984 */ /* 0x000ee80000000800 */
[----:B------:R-:W4:Y:S04]  /*1c90*/  LDS R2, [R3+0x1000] ;  /* 0x0010000003027984 */ /* 0x000f280000000800 */
[----:B------:R-:W-:Y:S04]  /*1ca0*/  LDS R36, [R3+0x2000] ;  /* 0x0020000003247984 */ /* 0x000fe80000000800 */
[----:B------:R-:W-:Y:S04]  /*1cb0*/  STS [R3], RZ ;  /* 0x000000ff03007388 */ /* 0x000fe80000000800 */
[----:B0-----:R-:W-:Y:S01]  /*1cc0*/  STS [R3+0x400], R0 ;  /* 0x0004000003007388 */ /* 0x001fe20000000800 */
[----:B-1----:R-:W-:-:S03]  /*1cd0*/  IMAD.IADD R38, R0, 0x1, R37 ;  /* 0x0000000100267824 */ /* 0x002fc600078e0225 */
[----:B------:R-:W-:Y:S01]  /*1ce0*/  LDS R37, [R3+0x1c00] ;  /* 0x001c000003257984 */ /* 0x000fe20000000800 */
[----:B--2---:R-:W-:-:S03]  /*1cf0*/  IMAD.IADD R42, R38, 0x1, R41 ;  /* 0x00000001262a7824 */ /* 0x004fc600078e0229 */
[----:B------:R-:W-:Y:S01]  /*1d00*/  LDS R0, [R3+0x2800] ;  /* 0x0028000003007984 */ /* 0x000fe20000000800 */
[----:B---3--:R-:W-:-:S03]  /*1d10*/  IMAD.IADD R76, R42, 0x1, R43 ;  /* 0x000000012a4c7824 */ /* 0x008fc600078e022b */
[----:B------:R-:W0:Y:S01]  /*1d20*/  LDS R43, [R3+0x1400] ;  /* 0x00140000032b7984 */ /* 0x000e220000000800 */
[----:B----4-:R-:W-:-:S03]  /*1d30*/  IMAD.IADD R41, R76, 0x1, R2 ;  /* 0x000000014c297824 */ /* 0x010fc600078e0202 */
[----:B------:R-:W-:Y:S04]  /*1d40*/  STS [R3+0xc00], R42 ;  /* 0x000c002a03007388 */ /* 0x000fe80000000800 */
[----:B------:R-:W1:Y:S04]  /*1d50*/  LDS R42, [R3+0x1800] ;  /* 0x00180000032a7984 */ /* 0x000e680000000800 */
[----:B------:R-:W2:Y:S04]  /*1d60*/  LDS R2, [R3+0x2400] ;  /* 0x0024000003027984 */ /* 0x000ea80000000800 */
[----:B------:R-:W-:Y:S04]  /*1d70*/  STS [R3+0x800], R38 ;  /* 0x0008002603007388 */ /* 0x000fe80000000800 */
[----:B------:R-:W3:Y:S04]  /*1d80*/  LDS R38, [R3+0x2c00] ;  /* 0x002c000003267984 */ /* 0x000ee80000000800 */
[----:B------:R2:W-:Y:S04]  /*1d90*/  STS [R3+0x1000], R76 ;  /* 0x0010004c03007388 */ /* 0x0005e80000000800 */
[----:B------:R4:W-:Y:S01]  /*1da0*/  STS [R3+0x1400], R41 ;  /* 0x0014002903007388 */ /* 0x0009e20000000800 */
[----:B0-----:R-:W-:-:S05]  /*1db0*/  IMAD.IADD R43, R41, 0x1, R43 ;  /* 0x00000001292b7824 */ /* 0x001fca00078e022b */
[----:B------:R4:W-:Y:S01]  /*1dc0*/  STS [R3+0x1800], R43 ;  /* 0x0018002b03007388 */ /* 0x0009e20000000800 */
[----:B-1----:R-:W-:-:S04]  /*1dd0*/  IMAD.IADD R42, R43, 0x1, R42 ;  /* 0x000000012b2a7824 */ /* 0x002fc800078e022a */
[----:B------:R-:W-:Y:S01]  /*1de0*/  IMAD.IADD R37, R42, 0x1, R37 ;  /* 0x000000012a257824 */ /* 0x000fe200078e0225 */
[----:B------:R4:W-:Y:S03]  /*1df0*/  STS [R3+0x1c00], R42 ;  /* 0x001c002a03007388 */ /* 0x0009e60000000800 */
[----:B------:R-:W-:Y:S01]  /*1e00*/  IMAD.IADD R36, R37, 0x1, R36 ;  /* 0x0000000125247824 */ /* 0x000fe200078e0224 */
[----:B------:R4:W-:Y:S03]  /*1e10*/  STS [R3+0x2000], R37 ;  /* 0x0020002503007388 */ /* 0x0009e60000000800 */
[----:B--2---:R-:W-:Y:S01]  /*1e20*/  IMAD.IADD R76, R36, 0x1, R2 ;  /* 0x00000001244c7824 */ /* 0x004fe200078e0202 */
[----:B------:R4:W-:Y:S03]  /*1e30*/  STS [R3+0x2400], R36 ;  /* 0x0024002403007388 */ /* 0x0009e60000000800 */
[----:B------:R-:W-:Y:S01]  /*1e40*/  IMAD.IADD R0, R76, 0x1, R0 ;  /* 0x000000014c007824 */ /* 0x000fe200078e0200 */
[----:B------:R4:W-:Y:S03]  /*1e50*/  STS [R3+0x2800], R76 ;  /* 0x0028004c03007388 */ /* 0x0009e60000000800 */
[----:B---3--:R-:W-:Y:S01]  /*1e60*/  IMAD.IADD R2, R0, 0x1, R38 ;  /* 0x0000000100027824 */ /* 0x008fe200078e0226 */
[----:B------:R4:W-:Y:S06]  /*1e70*/  STS [R3+0x2c00], R0 ;  /* 0x002c000003007388 */ /* 0x0009ec0000000800 */
.L_x_13:
[----:B------:R-:W-:Y:S05]  /*1e80*/  BSYNC.RECONVERGENT B0 ;  /* 0x0000000000007941 */ /* 0x000fea0003800200 */
.L_x_12:
[----:B-1--4-:R-:W0:Y:S01]  /*1e90*/  LDC.64 R36, c[0x0][0x380] ;  /* 0x0000e000ff247b82 */ /* 0x012e220000000a00 */
[----:B------:R-:W1:Y:S01]  /*1ea0*/  LDCU.64 UR10, c[0x0][0x3b8] ;  /* 0x00007700ff0a77ac */ /* 0x000e620008000a00 */
[C---:B------:R-:W-:Y:S01]  /*1eb0*/  ISETP.NE.AND P0, PT, R2.reuse, 0x2280, PT ;  /* 0x000022800200780c */ /* 0x040fe20003f05270 */
[----:B------:R-:W-:Y:S01]  /*1ec0*/  IMAD R0, R75, 0x100, R35 ;  /* 0x000001004b007824 */ /* 0x000fe200078e0223 */
[----:B------:R-:W-:Y:S02]  /*1ed0*/  @!P5 LOP3.LUT R76, R2, 0x40000000, RZ, 0xfc, !PT ;  /* 0x40000000024cd812 */ /* 0x000fe400078efcff */
[----:B------:R-:W-:Y:S02]  /*1ee0*/  ISETP.LT.U32.AND P0, PT, R35, 0x100, !P0 ;  /* 0x000001002300780c */ /* 0x000fe40004701070 */
[----:B------:R-:W2:Y:S01]  /*1ef0*/  LDC.64 R42, c[0x0][0x398] ;  /* 0x0000e600ff2a7b82 */ /* 0x000ea20000000a00 */
[----:B-1----:R-:W-:-:S04]  /*1f00*/  LEA R38, P1, R39, UR10, 0x2 ;  /* 0x0000000a27267c11 */ /* 0x002fc8000f8210ff */
[----:B------:R-:W-:Y:S01]  /*1f10*/  LEA.HI.X R39, R39, UR11, R40, 0x2, P1 ;  /* 0x0000000b27277c11 */ /* 0x000fe200088f1428 */
[----:B0-----:R-:W-:Y:S02]  /*1f20*/  IMAD.WIDE R36, R0, 0x4, R36 ;  /* 0x0000000400247825 */ /* 0x001fe400078e0224 */
[----:B------:R-:W0:Y:S03]  /*1f30*/  LDC.64 R40, c[0x0][0x390] ;  /* 0x0000e400ff287b82 */ /* 0x000e260000000a00 */
[----:B------:R1:W-:Y:S01]  /*1f40*/  @!P5 STG.E.STRONG.SYS desc[UR8][R36.64], R76 ;  /* 0x0000004c2400d986 */ /* 0x0003e2000c115908 */
[----:B--2---:R-:W-:-:S04]  /*1f50*/  IMAD.WIDE.U32 R42, R35, 0x4, R42 ;  /* 0x00000004232a7825 */ /* 0x004fc800078e002a */
[----:B0-----:R-:W-:Y:S01]  /*1f60*/  IMAD.WIDE.U32 R40, R35, 0x4, R40 ;  /* 0x0000000423287825 */ /* 0x001fe200078e0028 */
[----:B------:R-:W-:Y:S06]  /*1f70*/  BAR.RED.OR.DEFER_BLOCKING 0x0, P0 ;  /* 0x0000000000007b1d */ /* 0x000fec0000014800 */
[----:B------:R-:W0:Y:S02]  /*1f80*/  B2R.RESULT RZ, P0 ;  /* 0x0000000000ff731c */ /* 0x000e240000004000 */
[----:B01----:R-:W-:Y:S05]  /*1f90*/  @!P0 BRA `(.L_x_14) ;  /* 0x0000001400a08947 */ /* 0x003fea0003800000 */
[----:B------:R-:W-:Y:S01]  /*1fa0*/  ISETP.GT.U32.AND P0, PT, R35, R30, PT ;  /* 0x0000001e2300720c */ /* 0x000fe20003f04070 */
[----:B------:R-:W-:Y:S03]  /*1fb0*/  BSSY B1, `(.L_x_15) ;  /* 0x0000028000017945 */ /* 0x000fe60003800000 */
[----:B------:R-:W-:Y:S01]  /*1fc0*/  SEL R11, RZ, 0x2280, !P0 ;  /* 0x00002280ff0b7807 */ /* 0x000fe20004000000 */
[----:B------:R-:W-:Y:S08]  /*1fd0*/  @P5 BRA `(.L_x_16) ;  /* 0x0000000000945947 */ /* 0x000ff00003800000 */
[----:B------:R-:W2:Y:S01]  /*1fe0*/  LDG.E R42, desc[UR8][R42.64] ;  /* 0x000000082a2a7981 */ /* 0x000ea2000c1e1900 */
[----:B------:R-:W-:Y:S01]  /*1ff0*/  ISETP.GE.AND P0, PT, R75, 0x1, PT ;  /* 0x000000014b00780c */ /* 0x000fe20003f06270 */
[----:B------:R-:W-:Y:S02]  /*2000*/  IMAD.MOV.U32 R7, RZ, RZ, R2 ;  /* 0x000000ffff077224 */ /* 0x000fe400078e0002 */
[----:B--2---:R-:W-:-:S05]  /*2010*/  IMAD.IADD R0, R42, 0x1, -R11 ;  /* 0x000000012a007824 */ /* 0x004fca00078e0a0b */
[----:B------:R0:W-:Y:S05]  /*2020*/  STS [R3+0x8a00], R0 ;  /* 0x008a000003007388 */ /* 0x0001ea0000000800 */
[----:B------:R-:W-:Y:S05]  /*2030*/  @!P0 BRA `(.L_x_17) ;  /* 0x00000000006c8947 */ /* 0x000fea0003800000 */
[----:B------:R-:W-:Y:S01]  /*2040*/  BSSY B0, `(.L_x_18) ;  /* 0x0000019000007945 */ /* 0x000fe20003800000 */
[----:B0-----:R-:W-:Y:S02]  /*2050*/  IMAD.MOV.U32 R0, RZ, RZ, -0x1 ;  /* 0xffffffffff007424 */ /* 0x001fe400078e00ff */
[----:B------:R-:W-:Y:S02]  /*2060*/  IMAD.MOV.U32 R6, RZ, RZ, R75 ;  /* 0x000000ffff067224 */ /* 0x000fe400078e004b */
[----:B------:R-:W-:-:S07]  /*2070*/  IMAD.MOV.U32 R7, RZ, RZ, R2 ;  /* 0x000000ffff077224 */ /* 0x000fce00078e0002 */
.L_x_22:
[----:B------:R-:W0:Y:S01]  /*2080*/  LDC.64 R4, c[0x0][0x380] ;  /* 0x0000e000ff047b82 */ /* 0x000e220000000a00 */
[----:B------:R-:W-:Y:S01]  /*2090*/  VIADD R13, R6, 0xffffffff ;  /* 0xffffffff060d7836 */ /* 0x000fe20000000000 */
[----:B------:R-:W-:Y:S03]  /*20a0*/  BSSY B2, `(.L_x_19) ;  /* 0x0000008000027945 */ /* 0x000fe60003800000 */
[----:B------:R-:W-:-:S04]  /*20b0*/  IMAD R9, R13, 0x100, R35 ;  /* 0x000001000d097824 */ /* 0x000fc800078e0223 */
[----:B0-----:R-:W-:-:S07]  /*20c0*/  IMAD.WIDE R4, R9, 0x4, R4 ;  /* 0x0000000409047825 */ /* 0x001fce00078e0204 */
.L_x_20:
[----:B------:R-:W-:Y:S05]  /*20d0*/  YIELD ;  /* 0x0000000000007946 */ /* 0x000fea0003800000 */
[----:B------:R0:W-:Y:S06]  /*20e0*/  MEMBAR.SC.CTA ;  /* 0x0000000000007992 */ /* 0x0001ec0000000000 */
[----:B0-----:R-:W2:Y:S02]  /*20f0*/  LDG.E.STRONG.SYS R8, desc[UR8][R4.64] ;  /* 0x0000000804087981 */ /* 0x001ea4000c1f5900 */
[----:B--2---:R-:W-:-:S13]  /*2100*/  ISETP.NE.AND P0, PT, R8, RZ, PT ;  /* 0x000000ff0800720c */ /* 0x004fda0003f05270 */
[----:B------:R-:W-:Y:S05]  /*2110*/  @!P0 BRA `(.L_x_20) ;  /* 0xfffffffc00ec8947 */ /* 0x000fea000383ffff */
[----:B------:R-:W-:Y:S05]  /*2120*/  BSYNC B2 ;  /* 0x0000000000027941 */ /* 0x000fea0003800000 */
.L_x_19:
[----:B------:R-:W-:Y:S01]  /*2130*/  BSSY.RECONVERGENT B2, `(.L_x_21) ;  /* 0x0000006000027945 */ /* 0x000fe20003800200 */
[C---:B------:R-:W-:Y:S02]  /*2140*/  ISETP.GT.AND P0, PT, R8.reuse, -0x1, PT ;  /* 0xffffffff0800780c */ /* 0x040fe40003f04270 */
[----:B------:R-:W-:Y:S01]  /*2150*/  LOP3.LUT R8, R8, 0x3fffffff, RZ, 0xc0, !PT ;  /* 0x3fffffff08087812 */ /* 0x000fe200078ec0ff */
[----:B------:R-:W-:Y:S05]  /*2160*/  WARPSYNC.EXCLUSIVE R0 ;  /* 0x0000000000007348 */ /* 0x000fea0003a00000 */
[----:B------:R-:W-:-:S05]  /*2170*/  IMAD.IADD R7, R8, 0x1, R7 ;  /* 0x0000000108077824 */ /* 0x000fca00078e0207 */
[----:B------:R-:W-:-:S07]  /*2180*/  VOTE.ANY R0, PT, P0 ;  /* 0x0000000000007806 */ /* 0x000fce00000e0100 */
[----:B------:R-:W-:Y:S05]  /*2190*/  BSYNC.RECONVERGENT B2 ;  /* 0x0000000000027941 */ /* 0x000fea0003800200 */
.L_x_21:
[----:B------:R-:W-:Y:S01]  /*21a0*/  ISETP.GT.U32.AND P1, PT, R6, 0x1, PT ;  /* 0x000000010600780c */ /* 0x000fe20003f24070 */
[----:B------:R-:W-:-:S12]  /*21b0*/  IMAD.MOV.U32 R6, RZ, RZ, R13 ;  /* 0x000000ffff067224 */ /* 0x000fd800078e000d */
[----:B------:R-:W-:Y:S05]  /*21c0*/  @P0 BRA P1, `(.L_x_22) ;  /* 0xfffffffc00ac0947 */ /* 0x000fea000083ffff */
[----:B------:R-:W-:Y:S05]  /*21d0*/  BSYNC B0 ;  /* 0x0000000000007941 */ /* 0x000fea0003800000 */
.L_x_18:
[----:B------:R1:W2:Y:S02]  /*21e0*/  LDS R0, [R3+0x8a00] ;  /* 0x008a000003007984 */ /* 0x0002a40000000800 */
.L_x_17:
[----:B------:R-:W-:Y:S02]  /*21f0*/  LOP3.LUT R5, R7, 0x80000000, RZ, 0xfc, !PT ;  /* 0x8000000007057812 */ /* 0x000fe400078efcff */
[----:B0-2---:R-:W-:-:S03]  /*2200*/  IADD3 R0, PT, PT, R0, R7, -R2 ;  /* 0x0000000700007210 */ /* 0x005fc60007ffe802 */
[----:B------:R0:W-:Y:S04]  /*2210*/  STG.E.STRONG.SYS desc[UR8][R36.64], R5 ;  /* 0x0000000524007986 */ /* 0x0001e8000c115908 */
[----:B------:R0:W-:Y:S02]  /*2220*/  STS [R3+0x8a00], R0 ;  /* 0x008a000003007388 */ /* 0x0001e40000000800 */
.L_x_16:
[----:B------:R-:W-:Y:S05]  /*2230*/  BSYNC B1 ;  /* 0x0000000000017941 */ /* 0x000fea0003800000 */
.L_x_15:
[----:B0-----:R-:W0:Y:S01]  /*2240*/  LDC.64 R4, c[0x0][0x390] ;  /* 0x0000e400ff047b82 */ /* 0x001e220000000a00 */
[----:B------:R-:W-:Y:S01]  /*2250*/  VIADD R7, R72, 0x2280 ;  /* 0x0000228048077836 */ /* 0x000fe20000000000 */
[----:B------:R-:W-:Y:S05]  /*2260*/  WARPSYNC.ALL ;  /* 0x0000000000007948 */ /* 0x000fea0003800000 */
[----:B------:R-:W-:Y:S01]  /*2270*/  UMOV UR5, 0x400 ;  /* 0x0000040000057882 */ /* 0x000fe20000000000 */
[----:B------:R-:W2:Y:S08]  /*2280*/  LDC R0, c[0x0][0x3c0] ;  /* 0x0000f000ff007b82 */ /* 0x000eb00000000800 */
[----:B------:R-:W3:Y:S01]  /*2290*/  S2UR UR6, SR_CgaCtaId ;  /* 0x00000000000679c3 */ /* 0x000ee20000008800 */
[----:B0-----:R-:W-:-:S02]  /*22a0*/  ISETP.EQ.U32.AND P1, PT, R4, RZ, PT ;  /* 0x000000ff0400720c */ /* 0x001fc40003f22070 */
[----:B--2---:R-:W-:-:S04]  /*22b0*/  ISETP.GE.AND P0, PT, R7, R0, PT ;  /* 0x000000000700720c */ /* 0x004fc80003f06270 */
[----:B------:R-:W-:-:S04]  /*22c0*/  ISETP.EQ.OR.EX P0, PT, R5, RZ, !P0, P1 ;  /* 0x000000ff0500720c */ /* 0x000fc80004702710 */
[----:B------:R-:W-:Y:S01]  /*22d0*/  ISETP.GT.U32.OR P0, PT, R35, 0xff, P0 ;  /* 0x000000ff2300780c */ /* 0x000fe20000704470 */
[----:B---3--:R-:W-:-:S06]  /*22e0*/  ULEA UR5, UR6, UR5, 0x18 ;  /* 0x0000000506057291 */ /* 0x008fcc000f8ec0ff */
[----:B------:R-:W-:-:S06]  /*22f0*/  LEA R30, R30, UR5, 0x2 ;  /* 0x000000051e1e7c11 */ /* 0x000fcc000f8e10ff */
[----:B------:R-:W0:Y:S02]  /*2300*/  @!P0 LDS R5, [R3+0x8a00] ;  /* 0x008a000003058984 */ /* 0x000e240000000800 */
[----:B0-----:R-:W-:-:S05]  /*2310*/  @!P0 IADD3 R5, PT, PT, R5, R11, R2 ;  /* 0x0000000b05058210 */ /* 0x001fca0007ffe002 */
[----:B------:R0:W-:Y:S01]  /*2320*/  @!P0 STG.E desc[UR8][R40.64], R5 ;  /* 0x0000000528008986 */ /* 0x0001e2000c101908 */
[----:B------:R-:W-:Y:S01]  /*2330*/  BAR.SYNC.DEFER_BLOCKING 0x0 ;  /* 0x0000000000007b1d */ /* 0x000fe20000010000 */
[----:B------:R-:W-:-:S05]  /*2340*/  ISETP.GT.AND P0, PT, R7, R0, PT ;  /* 0x000000000700720c */ /* 0x000fca0003f04270 */
[----:B------:R0:W2:Y:S08]  /*2350*/  LDS R4, [R30+0x8a00] ;  /* 0x008a00001e047984 */ /* 0x0000b00000000800 */
[----:B0-----:R-:W-:Y:S05]  /*2360*/  @P0 BRA `(.L_x_23) ;  /* 0x0000000000740947 */ /* 0x001fea0003800000 */
[----:B------:R-:W0:Y:S01]  /*2370*/  LDCU.64 UR4, c[0x0][0x3a0] ;  /* 0x00007400ff0477ac */ /* 0x000e220008000a00 */
[----:B--2---:R-:W-:-:S05]  /*2380*/  IADD3 R4, P1, PT, R71, R4, RZ ;  /* 0x0000000447047210 */ /* 0x004fca0007f3e0ff */
[----:B------:R-:W-:Y:S01]  /*2390*/  IMAD.X R5, RZ, RZ, RZ, P1 ;  /* 0x000000ffff057224 */ /* 0x000fe200008e06ff */
[----:B0-----:R-:W-:-:S04]  /*23a0*/  LEA R2, P1, R4, UR4, 0x2 ;  /* 0x0000000404027c11 */ /* 0x001fc8000f8210ff */
[----:B-1----:R-:W-:-:S05]  /*23b0*/  LEA.HI.X R3, R4, UR5, R5, 0x2, P1 ;  /* 0x0000000504037c11 */ /* 0x002fca00088f1405 */
[----:B------:R1:W-:Y:S04]  /*23c0*/  STG.E desc[UR8][R2.64], R70 ;  /* 0x0000004602007986 */ /* 0x0003e8000c101908 */
        /* <DEDUP_REMOVED lines=21> */
[----:B------:R1:W-:Y:S01]  /*2520*/  STG.E desc[UR8][R2.64+0xb00], R48 ;  /* 0x000b003002007986 */ /* 0x0003e2000c101908 */
[----:B------:R-:W-:Y:S05]  /*2530*/  BRA `(.L_x_24) ;  /* 0x0000000400287947 */ /* 0x000fea0003800000 */
.L_x_23:
[----:B------:R-:W0:Y:S01]  /*2540*/  LDCU.64 UR4, c[0x0][0x3a0] ;  /* 0x00007400ff0477ac */ /* 0x000e220008000a00 */
[----:B------:R-:W-:Y:S01]  /*2550*/  IMAD R6, R75, -0x2280, R0 ;  /* 0xffffdd804b067824 */ /* 0x000fe200078e0200 */
[C---:B--2---:R-:W-:Y:S01]  /*2560*/  IADD3 R4, P2, PT, R71.reuse, R4, RZ ;  /* 0x0000000447047210 */ /* 0x044fe20007f5e0ff */
[C---:B------:R-:W-:Y:S02]  /*2570*/  VIADD R5, R71.reuse, 0x40 ;  /* 0x0000004047057836 */ /* 0x040fe40000000000 */
[C---:B-1----:R-:W-:Y:S01]  /*2580*/  VIADD R3, R71.reuse, 0x20 ;  /* 0x0000002047037836 */ /* 0x042fe20000000000 */
[CC--:B------:R-:W-:Y:S01]  /*2590*/  ISETP.GE.AND P1, PT, R71.reuse, R6.reuse, PT ;  /* 0x000000064700720c */ /* 0x0c0fe20003f26270 */
[----:B------:R-:W-:Y:S01]  /*25a0*/  VIADD R7, R71, 0x60 ;  /* 0x0000006047077836 */ /* 0x000fe20000000000 */
[-C--:B------:R-:W-:Y:S01]  /*25b0*/  ISETP.GE.AND P6, PT, R5, R6.reuse, PT ;  /* 0x000000060500720c */ /* 0x080fe20003fc6270 */
[----:B------:R-:W-:Y:S01]  /*25c0*/  IMAD.X R5, RZ, RZ, RZ, P2 ;  /* 0x000000ffff057224 */ /* 0x000fe200010e06ff */
[-C--:B------:R-:W-:Y:S01]  /*25d0*/  ISETP.GE.AND P4, PT, R3, R6.reuse, PT ;  /* 0x000000060300720c */ /* 0x080fe20003f86270 */
[----:B------:R-:W-:Y:S01]  /*25e0*/  VIADD R9, R71, 0x80 ;  /* 0x0000008047097836 */ /* 0x000fe20000000000 */
[----:B------:R-:W-:Y:S01]  /*25f0*/  ISETP.GE.AND P5, PT, R7, R6, PT ;  /* 0x000000060700720c */ /* 0x000fe20003fa6270 */
[----:B------:R-:W-:-:S02]  /*2600*/  VIADD R7, R71, 0xc0 ;  /* 0x000000c047077836 */ /* 0x000fc40000000000 */
[----:B------:R-:W-:Y:S01]  /*2610*/  VIADD R11, R71, 0xa0 ;  /* 0x000000a0470b7836 */ /* 0x000fe20000000000 */
[----:B------:R-:W-:Y:S01]  /*2620*/  ISETP.GE.AND P3, PT, R9, R6, PT ;  /* 0x000000060900720c */ /* 0x000fe20003f66270 */
[----:B------:R-:W-:Y:S01]  /*2630*/  VIADD R9, R71, 0xe0 ;  /* 0x000000e047097836 */ /* 0x000fe20000000000 */
[----:B0-----:R-:W-:-:S04]  /*2640*/  LEA R2, P2, R4, UR4, 0x2 ;  /* 0x0000000404027c11 */ /* 0x001fc8000f8410ff */
[----:B------:R-:W-:Y:S02]  /*2650*/  LEA.HI.X R3, R4, UR5, R5, 0x2, P2 ;  /* 0x0000000504037c11 */ /* 0x000fe400090f1405 */
[----:B------:R-:W-:-:S03]  /*2660*/  ISETP.GE.AND P2, PT, R11, R6, PT ;  /* 0x000000060b00720c */ /* 0x000fc60003f46270 */
[----:B------:R0:W-:Y:S01]  /*2670*/  @!P1 STG.E desc[UR8][R2.64], R70 ;  /* 0x0000004602009986 */ /* 0x0001e2000c101908 */
[-C--:B------:R-:W-:Y:S01]  /*2680*/  ISETP.GE.AND P1, PT, R7, R6.reuse, PT ;  /* 0x000000060700720c */ /* 0x080fe20003f26270 */
[----:B------:R-:W-:Y:S02]  /*2690*/  VIADD R7, R71, 0x100 ;  /* 0x0000010047077836 */ /* 0x000fe40000000000 */
[----:B------:R0:W-:Y:S01]  /*26a0*/  @!P4 STG.E desc[UR8][R2.64+0x80], R69 ;  /* 0x000080450200c986 */ /* 0x0001e2000c101908 */
[-C--:B------:R-:W-:Y:S01]  /*26b0*/  ISETP.GE.AND P4, PT, R9, R6.reuse, PT ;  /* 0x000000060900720c */ /* 0x080fe20003f86270 */
[----:B------:R-:W-:Y:S02]  /*26c0*/  VIADD R9, R71, 0x120 ;  /* 0x0000012047097836 */ /* 0x000fe40000000000 */
[----:B------:R0:W-:Y:S01]  /*26d0*/  @!P6 STG.E desc[UR8][R2.64+0x100], R68 ;  /* 0x000100440200e986 */ /* 0x0001e2000c101908 */
[----:B------:R-:W-:Y:S01]  /*26e0*/  ISETP.GE.AND P6, PT, R7, R6, PT ;  /* 0x000000060700720c */ /* 0x000fe20003fc6270 */
[----:B------:R-:W-:-:S02]  /*26f0*/  VIADD R7, R71, 0x140 ;  /* 0x0000014047077836 */ /* 0x000fc40000000000 */
        /* <DEDUP_REMOVED lines=37> */
[----:B------:R-:W-:-:S03]  /*2950*/  ISETP.GE.AND P5, PT, R9, R6, PT ;  /* 0x000000060900720c */ /* 0x000fc60003fa6270 */
[----:B------:R0:W-:Y:S01]  /*2960*/  @!P3 STG.E desc[UR8][R2.64+0x800], R54 ;  /* 0x000800360200b986 */ /* 0x0001e2000c101908 */
[----:B------:R-:W-:-:S03]  /*2970*/  ISETP.GE.AND P3, PT, R7, R6, PT ;  /* 0x000000060700720c */ /* 0x000fc60003f66270 */
[----:B------:R0:W-:Y:S04]  /*2980*/  @!P2 STG.E desc[UR8][R2.64+0x880], R53 ;  /* 0x000880350200a986 */ /* 0x0001e8000c101908 */
[----:B------:R0:W-:Y:S04]  /*2990*/  @!P1 STG.E desc[UR8][R2.64+0x900], R52 ;  /* 0x0009003402009986 */ /* 0x0001e8000c101908 */
[----:B------:R0:W-:Y:S04]  /*29a0*/  @!P4 STG.E desc[UR8][R2.64+0x980], R51 ;  /* 0x000980330200c986 */ /* 0x0001e8000c101908 */
[----:B------:R0:W-:Y:S04]  /*29b0*/  @!P6 STG.E desc[UR8][R2.64+0xa00], R50 ;  /* 0x000a00320200e986 */ /* 0x0001e8000c101908 */
[----:B------:R0:W-:Y:S04]  /*29c0*/  @!P5 STG.E desc[UR8][R2.64+0xa80], R49 ;  /* 0x000a80310200d986 */ /* 0x0001e8000c101908 */
[----:B------:R0:W-:Y:S02]  /*29d0*/  @!P3 STG.E desc[UR8][R2.64+0xb00], R48 ;  /* 0x000b00300200b986 */ /* 0x0001e4000c101908 */
.L_x_24:
[----:B------:R-:W-:Y:S05]  /*29e0*/  @P0 BRA `(.L_x_25) ;  /* 0x0000000000600947 */ /* 0x000fea0003800000 */
        /* <DEDUP_REMOVED lines=11> */
[----:B01----:R2:W5:Y:S04]  /*2aa0*/  LDG.E R49, desc[UR8][R38.64+0x500] ;  /* 0x0005000826317981 */ /* 0x003568000c1e1900 */
        /* <DEDUP_REMOVED lines=12> */
.L_x_25:
[----:B------:R-:W-:Y:S02]  /*2b70*/  IMAD.IADD R72, R0, 0x1, -R72 ;  /* 0x0000000100487824 */ /* 0x000fe400078e0a48 */
[C---:B01----:R-:W-:Y:S02]  /*2b80*/  VIADD R3, R71.reuse, 0x20 ;  /* 0x0000002047037836 */ /* 0x043fe40000000000 */
[C---:B------:R-:W-:Y:S01]  /*2b90*/  VIADD R55, R71.reuse, 0x40 ;  /* 0x0000004047377836 */ /* 0x040fe20000000000 */
[CC--:B------:R-:W-:Y:S01]  /*2ba0*/  ISETP.GE.AND P1, PT, R71.reuse, R72.reuse, PT ;  /* 0x000000484700720c */ /* 0x0c0fe20003f26270 */
[----:B------:R-:W-:Y:S01]  /*2bb0*/  VIADD R57, R71, 0x80 ;  /* 0x0000008047397836 */ /* 0x000fe20000000000 */
[-C--:B------:R-:W-:Y:S01]  /*2bc0*/  ISETP.GE.AND P4, PT, R3, R72.reuse, PT ;  /* 0x000000480300720c */ /* 0x080fe20003f86270 */
[----:B------:R-:W-:Y:S01]  /*2bd0*/  VIADD R3, R71, 0x60 ;  /* 0x0000006047037836 */ /* 0x000fe20000000000 */
[-C--:B------:R-:W-:Y:S01]  /*2be0*/  ISETP.GE.AND P6, PT, R55, R72.reuse, PT ;  /* 0x000000483700720c */ /* 0x080fe20003fc6270 */
[----:B------:R-:W-:Y:S01]  /*2bf0*/  VIADD R55, R71, 0xa0 ;  /* 0x000000a047377836 */ /* 0x000fe20000000000 */
[----:B------:R-:W-:-:S02]  /*2c00*/  ISETP.GE.AND P3, PT, R57, R72, PT ;  /* 0x000000483900720c */ /* 0x000fc40003f66270 */
[-C--:B------:R-:W-:Y:S01]  /*2c10*/  ISETP.GE.AND P5, PT, R3, R72.reuse, PT ;  /* 0x000000480300720c */ /* 0x080fe20003fa6270 */
[----:B------:R-:W-:Y:S01]  /*2c20*/  VIADD R3, R71, 0xc0 ;  /* 0x000000c047037836 */ /* 0x000fe20000000000 */
[-C--:B------:R-:W-:Y:S01]  /*2c30*/  ISETP.GE.AND P2, PT, R55, R72.reuse, PT ;  /* 0x000000483700720c */ /* 0x080fe20003f46270 */
[----:B------:R-:W-:Y:S02]  /*2c40*/  VIADD R55, R71, 0xe0 ;  /* 0x000000e047377836 */ /* 0x000fe40000000000 */
[----:B------:R0:W5:Y:S01]  /*2c50*/  @!P1 LDG.E R27, desc[UR8][R38.64] ;  /* 0x00000008261b9981 */ /* 0x000162000c1e1900 */
[-C--:B------:R-:W-:Y:S01]  /*2c60*/  ISETP.GE.AND P1, PT, R3, R72.reuse, PT ;  /* 0x000000480300720c */ /* 0x080fe20003f26270 */
[----:B------:R-:W-:Y:S02]  /*2c70*/  VIADD R3, R71, 0x100 ;  /* 0x0000010047037836 */ /* 0x000fe40000000000 */
[----:B------:R0:W5:Y:S01]  /*2c80*/  @!P4 LDG.E R29, desc[UR8][R38.64+0x80] ;  /* 0x00008008261dc981 */ /* 0x000162000c1e1900 */
[----:B------:R-:W-:Y:S01]  /*2c90*/  ISETP.GE.AND P4, PT, R55, R72, PT ;  /* 0x000000483700720c */ /* 0x000fe20003f86270 */
[----:B------:R-:W-:-:S02]  /*2ca0*/  VIADD R55, R71, 0x120 ;  /* 0x0000012047377836 */ /* 0x000fc40000000000 */
[----:B------:R0:W5:Y:S01]  /*2cb0*/  @!P6 LDG.E R31, desc[UR8][R38.64+0x100] ;  /* 0x00010008261fe981 */ /* 0x000162000c1e1900 */
        /* <DEDUP_REMOVED lines=39> */
[----:B------:R-:W-:-:S03]  /*2f30*/  ISETP.GE.AND P5, PT, R55, R72, PT ;  /* 0x000000483700720c */ /* 0x000fc60003fa6270 */
[----:B------:R0:W5:Y:S01]  /*2f40*/  @!P3 LDG.E R19, desc[UR8][R38.64+0x800] ;  /* 0x000800082613b981 */ /* 0x000162000c1e1900 */
[----:B------:R-:W-:-:S03]  /*2f50*/  ISETP.GE.AND P3, PT, R3, R72, PT ;  /* 0x000000480300720c */ /* 0x000fc60003f66270 */
[----:B------:R0:W5:Y:S04]  /*2f60*/  @!P2 LDG.E R17, desc[UR8][R38.64+0x880] ;  /* 0x000880082611a981 */ /* 0x000168000c1e1900 */
[----:B------:R0:W5:Y:S04]  /*2f70*/  @!P1 LDG.E R15, desc[UR8][R38.64+0x900] ;  /* 0x00090008260f9981 */ /* 0x000168000c1e1900 */
[----:B------:R0:W5:Y:S04]  /*2f80*/  @!P4 LDG.E R13, desc[UR8][R38.64+0x980] ;  /* 0x00098008260dc981 */ /* 0x000168000c1e1900 */
[----:B------:R0:W5:Y:S04]  /*2f90*/  @!P6 LDG.E R11, desc[UR8][R38.64+0xa00] ;  /* 0x000a0008260be981 */ /* 0x000168000c1e1900 */
[----:B------:R0:W5:Y:S04]  /*2fa0*/  @!P5 LDG.E R9, desc[UR8][R38.64+0xa80] ;  /* 0x000a80082609d981 */ /* 0x000168000c1e1900 */
[----:B------:R0:W5:Y:S02]  /*2fb0*/  @!P3 LDG.E R7, desc[UR8][R38.64+0xb00] ;  /* 0x000b00082607b981 */ /* 0x000164000c1e1900 */
.L_x_26:
[----:B------:R-:W-:Y:S05]  /*2fc0*/  @P0 BRA `(.L_x_27) ;  /* 0x00000000006c0947 */ /* 0x000fea0003800000 */
[----:B------:R-:W1:Y:S02]  /*2fd0*/  LDCU.64 UR4, c[0x0][0x3b0] ;  /* 0x00007600ff0477ac */ /* 0x000e640008000a00 */
[----:B-1----:R-:W-:-:S04]  /*2fe0*/  LEA R2, P0, R4, UR4, 0x2 ;  /* 0x0000000404027c11 */ /* 0x002fc8000f8010ff */
[----:B------:R-:W-:-:S05]  /*2ff0*/  LEA.HI.X R3, R4, UR5, R5, 0x2, P0 ;  /* 0x0000000504037c11 */ /* 0x000fca00080f1405 */
[----:B-----5:R-:W-:Y:S04]  /*3000*/  STG.E desc[UR8][R2.64], R27 ;  /* 0x0000001b02007986 */ /* 0x020fe8000c101908 */
[----:B------:R-:W-:Y:S04]  /*3010*/  STG.E desc[UR8][R2.64+0x80], R29 ;  /* 0x0000801d02007986 */ /* 0x000fe8000c101908 */
        /* <DEDUP_REMOVED lines=20> */
[----:B------:R-:W-:Y:S01]  /*3160*/  STG.E desc[UR8][R2.64+0xb00], R7 ;  /* 0x000b000702007986 */ /* 0x000fe2000c101908 */
[----:B------:R-:W-:Y:S05]  /*3170*/  EXIT ;  /* 0x000000000000794d */ /* 0x000fea0003800000 */
.L_x_27:
[----:B------:R-:W1:Y:S01]  /*3180*/  LDCU.64 UR4, c[0x0][0x3b0] ;  /* 0x00007600ff0477ac */ /* 0x000e620008000a00 */
[----:B------:R-:W-:Y:S02]  /*3190*/  IMAD R0, R75, -0x2280, R0 ;  /* 0xffffdd804b007824 */ /* 0x000fe400078e0200 */
[C---:B0-2---:R-:W-:Y:S02]  /*31a0*/  VIADD R39, R71.reuse, 0x40 ;  /* 0x0000004047277836 */ /* 0x045fe40000000000 */
[C---:B------:R-:W-:Y:S01]  /*31b0*/  VIADD R3, R71.reuse, 0x20 ;  /* 0x0000002047037836 */ /* 0x040fe20000000000 */
[CC--:B------:R-:W-:Y:S01]  /*31c0*/  ISETP.GE.AND P6, PT, R71.reuse, R0.reuse, PT ;  /* 0x000000004700720c */ /* 0x0c0fe20003fc6270 */
[----:B------:R-:W-:Y:S01]  /*31d0*/  VIADD R55, R71, 0x60 ;  /* 0x0000006047377836 */ /* 0x000fe20000000000 */
[-C--:B------:R-:W-:Y:S01]  /*31e0*/  ISETP.GE.AND P1, PT, R39, R0.reuse, PT ;  /* 0x000000002700720c */ /* 0x080fe20003f26270 */
[----:B------:R-:W-:Y:S01]  /*31f0*/  VIADD R39, R71, 0x80 ;  /* 0x0000008047277836 */ /* 0x000fe20000000000 */
[-C--:B------:R-:W-:Y:S01]  /*3200*/  ISETP.GE.AND P5, PT, R3, R0.reuse, PT ;  /* 0x000000000300720c */ /* 0x080fe20003fa6270 */
[----:B------:R-:W-:Y:S01]  /*3210*/  VIADD R57, R71, 0xc0 ;  /* 0x000000c047397836 */ /* 0x000fe20000000000 */
[-C--:B------:R-:W-:Y:S01]  /*3220*/  ISETP.GE.AND P0, PT, R55, R0.reuse, PT ;  /* 0x000000003700720c */ /* 0x080fe20003f06270 */
[----:B------:R-:W-:Y:S01]  /*3230*/  VIADD R55, R71, 0xa0 ;  /* 0x000000a047377836 */ /* 0x000fe20000000000 */
[----:B------:R-:W-:Y:S01]  /*3240*/  ISETP.GE.AND P4, PT, R39, R0, PT ;  /* 0x000000002700720c */ /* 0x000fe20003f86270 */
[----:B------:R-:W-:Y:S01]  /*3250*/  VIADD R39, R71, 0x100 ;  /* 0x0000010047277836 */ /* 0x000fe20000000000 */
[----:B-1----:R-:W-:-:S02]  /*3260*/  LEA R2, P2, R4, UR4, 0x2 ;  /* 0x0000000404027c11 */ /* 0x002fc4000f8410ff */
[-C--:B------:R-:W-:Y:S02]  /*3270*/  ISETP.GE.AND P3, PT, R55, R0.reuse, PT ;  /* 0x000000003700720c */ /* 0x080fe40003f66270 */
[----:B------:R-:W-:Y:S01]  /*3280*/  LEA.HI.X R3, R4, UR5, R5, 0x2, P2 ;  /* 0x0000000504037c11 */ /* 0x000fe200090f1405 */
[----:B------:R-:W-:Y:S01]  /*3290*/  VIADD R5, R71, 0xe0 ;  /* 0x000000e047057836 */ /* 0x000fe20000000000 */
[----:B------:R-:W-:-:S03]  /*32a0*/  ISETP.GE.AND P2, PT, R57, R0, PT ;  /* 0x000000003900720c */ /* 0x000fc60003f46270 */
[----:B-----5:R0:W-:Y:S01]  /*32b0*/  @!P6 STG.E desc[UR8][R2.64], R27 ;  /* 0x0000001b0200e986 */ /* 0x0201e2000c101908 */
[-C--:B------:R-:W-:Y:S01]  /*32c0*/  ISETP.GE.AND P6, PT, R5, R0.reuse, PT ;  /* 0x000000000500720c */ /* 0x080fe20003fc6270 */
[----:B------:R-:W-:Y:S02]  /*32d0*/  VIADD R5, R71, 0x120 ;  /* 0x0000012047057836 */ /* 0x000fe40000000000 */
[----:B------:R1:W-:Y:S03]  /*32e0*/  @!P1 STG.E desc[UR8][R2.64+0x100], R31 ;  /* 0x0001001f02009986 */ /* 0x0003e6000c101908 */
[-C--:B------:R-:W-:Y:S01]  /*32f0*/  ISETP.GE.AND P1, PT, R5, R0.reuse, PT ;  /* 0x000000000500720c */ /* 0x080fe20003f26270 */
[----:B------:R-:W-:Y:S01]  /*3300*/  VIADD R5, R71, 0x160 ;  /* 0x0000016047057836 */ /* 0x000fe20000000000 */
[----:B------:R1:W-:Y:S01]  /*3310*/  @!P5 STG.E desc[UR8][R2.64+0x80], R29 ;  /* 0x0000801d0200d986 */ /* 0x0003e2000c101908 */
[----:B------:R-:W-:Y:S01]  /*3320*/  ISETP.GE.AND P5, PT, R39, R0, PT ;  /* 0x000000002700720c */ /* 0x000fe20003fa6270 */
[----:B------:R-:W-:-:S02]  /*3330*/  VIADD R39, R71, 0x140 ;  /* 0x0000014047277836 */ /* 0x000fc40000000000 */
[----:B------:R1:W-:Y:S01]  /*3340*/  @!P4 STG.E desc[UR8][R2.64+0x200], R35 ;  /* 0x000200230200c986 */ /* 0x0003e2000c101908 */
[-C--:B------:R-:W-:Y:S01]  /*3350*/  ISETP.GE.AND P4, PT, R5, R0.reuse, PT ;  /* 0x000000000500720c */ /* 0x080fe20003f86270 */
[C---:B0-----:R-:W-:Y:S02]  /*3360*/  VIADD R27, R71.reuse, 0x180 ;  /* 0x00000180471b7836 */ /* 0x041fe40000000000 */
[----:B------:R-:W-:Y:S01]  /*3370*/  VIADD R5, R71, 0x1a0 ;  /* 0x000001a047057836 */ /* 0x000fe20000000000 */
[----:B------:R1:W-:Y:S01]  /*3380*/  @!P0 STG.E desc[UR8][R2.64+0x180], R33 ;  /* 0x0001802102008986 */ /* 0x0003e2000c101908 */
        /* <DEDUP_REMOVED lines=24> */
[C---:B------:R-:W-:Y:S02]  /*3510*/  VIADD R5, R71.reuse, 0x2a0 ;  /* 0x000002a047057836 */ /* 0x040fe40000000000 */
[----:B------:R-:W-:Y:S01]  /*3520*/  VIADD R71, R71, 0x2c0 ;  /* 0x000002c047477836 */ /* 0x000fe20000000000 */
[----:B------:R1:W-:Y:S01]  /*3530*/  @!P2 STG.E desc[UR8][R2.64+0x680], R23 ;  /* 0x000680170200a986 */ /* 0x0003e2000c101908 */
[----:B------:R-:W-:-:S03]  /*3540*/  ISETP.GE.AND P2, PT, R27, R0, PT ;  /* 0x000000001b00720c */ /* 0x000fc60003f46270 */
        /* <DEDUP_REMOVED lines=9> */
[----:B------:R1:W-:Y:S01]  /*35e0*/  @!P6 STG.E desc[UR8][R2.64+0xa80], R9 ;  /* 0x000a80090200e986 */ /* 0x0003e2000c101908 */
[----:B------:R-:W-:Y:S05]  /*35f0*/  @P5 EXIT ;  /* 0x000000000000594d */ /* 0x000fea0003800000 */
[----:B------:R-:W-:Y:S01]  /*3600*/  STG.E desc[UR8][R2.64+0xb00], R7 ;  /* 0x000b000702007986 */ /* 0x000fe2000c101908 */
[----:B------:R-:W-:Y:S05]  /*3610*/  EXIT ;  /* 0x000000000000794d */ /* 0x000fea0003800000 */
.L_x_14:
[----:B------:R-:W-:Y:S01]  /*3620*/  IMAD.MOV.U32 R34, RZ, RZ, RZ ;  /* 0x000000ffff227224 */ /* 0x000fe200078e00ff */
[C---:B------:R-:W-:Y:S01]  /*3630*/  ISETP.GT.U32.AND P0, PT, R35.reuse, 0x1f, PT ;  /* 0x0000001f2300780c */ /* 0x040fe20003f04070 */
[----:B------:R-:W-:Y:S05]  /*3640*/  WARPSYNC.ALL ;  /* 0x0000000000007948 */ /* 0x000fea0003800000 */
[----:B------:R-:W-:-:S04]  /*3650*/  IMAD.HI.U32 R36, R35, 0x15555556, R34 ;  /* 0x1555555623247827 */ /* 0x000fc800078e0022 */
[----:B------:R-:W-:-:S05]  /*3660*/  IMAD R59, R36, 0x4, R77 ;  /* 0x00000004243b7824 */ /* 0x000fca00078e024d */
[----:B------:R0:W-:Y:S01]  /*3670*/  STS [R59+0x3410], R2 ;  /* 0x003410023b007388 */ /* 0x0001e20000000800 */
[----:B------:R-:W-:Y:S06]  /*3680*/  BAR.SYNC.DEFER_BLOCKING 0x0 ;  /* 0x0000000000007b1d */ /* 0x000fec0000010000 */
[----:B------:R-:W-:Y:S05]  /*3690*/  @P0 BRA `(.L_x_28) ;  /* 0x0000000000dc0947 */ /* 0x000fea0003800000 */
[----:B------:R-:W-:Y:S01]  /*36a0*/  IMAD R57, R35, 0x34, R77 ;  /* 0x0000003423397824 */ /* 0x000fe200078e024d */
[----:B------:R-:W-:-:S04]  /*36b0*/  UMOV UR5, 0xffffffff ;  /* 0xffffffff00057882 */ /* 0x000fc80000000000 */
[----:B------:R-:W-:Y:S04]  /*36c0*/  LDS R56, [R57+0x3410] ;  /* 0x0034100039387984 */ /* 0x000fe80000000800 */
[----:B------:R-:W-:Y:S04]  /*36d0*/  LDS R55, [R57+0x3414] ;  /* 0x0034140039377984 */ /* 0x000fe80000000800 */
[----:B------:R-:W1:Y:S04]  /*36e0*/  LDS R54, [R57+0x3418] ;  /* 0x0034180039367984 */ /* 0x000e680000000800 */
[----:B------:R-:W-:Y:S04]  /*36f0*/  LDS R53, [R57+0x341c] ;  /* 0x00341c0039357984 */ /* 0x000fe80000000800 */
[----:B------:R-:W2:Y:S04]  /*3700*/  LDS R52, [R57+0x3420] ;  /* 0x0034200039347984 */ /* 0x000ea80000000800 */
[----:B------:R-:W-:Y:S04]  /*3710*/  LDS R51, [R57+0x3424] ;  /* 0x0034240039337984 */ /* 0x000fe80000000800 */
[----:B------:R-:W3:Y:S04]  /*3720*/  LDS R50, [R57+0x3428] ;  /* 0x0034280039327984 */ /* 0x000ee80000000800 */
[----:B------:R-:W-:Y:S04]  /*3730*/  LDS R49, [R57+0x342c] ;  /* 0x00342c0039317984 */ /* 0x000fe80000000800 */
[----:B------:R-:W4:Y:S04]  /*3740*/  LDS R48, [R57+0x3430] ;  /* 0x0034300039307984 */ /* 0x000f280000000800 */
[----:B------:R-:W-:Y:S04]  /*3750*/  LDS R37, [R57+0x3434] ;  /* 0x0034340039257984 */ /* 0x000fe80000000800 */
[----:B------:R-:W5:Y:S04]  /*3760*/  LDS R36, [R57+0x3438] ;  /* 0x0034380039247984 */ /* 0x000f680000000800 */
[----:B------:R-:W0:Y:S01]  /*3770*/  LDS R58, [R57+0x343c] ;  /* 0x00343c00393a7984 */ /* 0x000e220000000800 */
[----:B-1----:R-:W-:-:S04]  /*3780*/  IADD3 R60, PT, PT, R54, R55, R56 ;  /* 0x00000037363c7210 */ /* 0x002fc80007ffe038 */
[----:B--2---:R-:W-:-:S04]  /*3790*/  IADD3 R60, PT, PT, R52, R60, R53 ;  /* 0x0000003c343c7210 */ /* 0x004fc80007ffe035 */
[----:B---3--:R-:W-:-:S04]  /*37a0*/  IADD3 R60, PT, PT, R50, R60, R51 ;  /* 0x0000003c323c7210 */ /* 0x008fc80007ffe033 */
[----:B----4-:R-:W-:-:S04]  /*37b0*/  IADD3 R60, PT, PT, R48, R60, R49 ;  /* 0x0000003c303c7210 */ /* 0x010fc80007ffe031 */
[----:B-----5:R-:W-:-:S05]  /*37c0*/  IADD3 R61, PT, PT, R36, R60, R37 ;  /* 0x0000003c243d7210 */ /* 0x020fca0007ffe025 */
[----:B0-----:R-:W-:Y:S01]  /*37d0*/  IMAD.IADD R58, R58, 0x1, R61 ;  /* 0x000000013a3a7824 */ /* 0x001fe200078e023d */
[----:B------:R-:W-:Y:S06]  /*37e0*/  BRA.DIV UR5, `(.L_x_29) ;  /* 0x0000009e05887947 */ /* 0x000fec000b800000 */
[----:B------:R-:W0:Y:S02]  /*37f0*/  SHFL.UP P0, R61, R58, 0x1, RZ ;  /* 0x042000003a3d7989 */ /* 0x000e2400000000ff */
[----:B0-----:R-:W-:-:S05]  /*3800*/  @P0 IMAD.IADD R61, R58, 0x1, R61 ;  /* 0x000000013a3d0824 */ /* 0x001fca00078e023d */
[----:B------:R-:W0:Y:S02]  /*3810*/  SHFL.UP P0, R60, R61, 0x2, RZ ;  /* 0x044000003d3c7989 */ /* 0x000e2400000000ff */
[----:B0-----:R-:W-:-:S05]  /*3820*/  @P0 IMAD.IADD R60, R61, 0x1, R60 ;  /* 0x000000013d3c0824 */ /* 0x001fca00078e023c */
[----:B------:R-:W0:Y:S02]  /*3830*/  SHFL.UP P0, R63, R60, 0x4, RZ ;  /* 0x048000003c3f7989 */ /* 0x000e2400000000ff */
[----:B0-----:R-:W-:-:S05]  /*3840*/  @P0 IMAD.IADD R63, R60, 0x1, R63 ;  /* 0x000000013c3f0824 */ /* 0x001fca00078e023f */
[----:B------:R-:W0:Y:S02]  /*3850*/  SHFL.UP P0, R62, R63, 0x8, RZ ;  /* 0x050000003f3e7989 */ /* 0x000e2400000000ff */
[----:B0-----:R-:W-:-:S05]  /*3860*/  @P0 IMAD.IADD R62, R63, 0x1, R62 ;  /* 0x000000013f3e0824 */ /* 0x001fca00078e023e */
[----:B------:R0:W1:Y:S02]  /*3870*/  SHFL.UP P0, R69, R62, 0x10, RZ ;  /* 0x060000003e457989 */ /* 0x00006400000000ff */
.L_x_142:
[----:B-1----:R-:W-:-:S04]  /*3880*/  @P0 IMAD.IADD R69, R62, 0x1, R69 ;  /* 0x000000013e450824 */ /* 0x002fc800078e0245 */
[----:B------:R-:W-:-:S04]  /*3890*/  IMAD.IADD R58, R69, 0x1, -R58 ;  /* 0x00000001453a7824 */ /* 0x000fc800078e0a3a */
[----:B------:R-:W-:Y:S01]  /*38a0*/  IMAD.IADD R56, R56, 0x1, R58 ;  /* 0x0000000138387824 */ /* 0x000fe200078e023a */
[----:B------:R1:W-:Y:S03]  /*38b0*/  STS [R57+0x3410], R58 ;  /* 0x0034103a39007388 */ /* 0x0003e60000000800 */
        /* <DEDUP_REMOVED lines=19> */
[----:B------:R1:W-:Y:S04]  /*39f0*/  STS [R57+0x3438], R37 ;  /* 0x0034382539007388 */ /* 0x0003e80000000800 */
[----:B------:R1:W-:Y:S02]  /*3a00*/  STS [R57+0x343c], R36 ;  /* 0x00343c2439007388 */ /* 0x0003e40000000800 */
.L_x_28:
[----:B------:R-:W-:Y:S05]  /*3a10*/  WARPSYNC.ALL ;  /* 0x0000000000007948 */ /* 0x000fea0003800000 */
[----:B------:R-:W-:Y:S01]  /*3a20*/  BAR.SYNC.DEFER_BLOCKING 0x0 ;  /* 0x0000000000007b1d */ /* 0x000fe20000010000 */
[----:B------:R-:W-:-:S05]  /*3a30*/  ISETP.NE.AND P0, PT, R74, RZ, PT ;  /* 0x000000ff4a00720c */ /* 0x000fca0003f05270 */
[----:B------:R-:W-:Y:S01]  /*3a40*/  BSSY.RECONVERGENT B0, `(.L_x_30) ;  /* 0x0000027000007945 */ /* 0x000fe20003800200 */
[----:B-1----:R1:W2:Y:S07]  /*3a50*/  LDS R49, [R59+0x3410] ;  /* 0x003410003b317984 */ /* 0x0022ae0000000800 */
[----:B------:R-:W-:Y:S05]  /*3a60*/  @P0 BRA `(.L_x_31) ;  /* 0x0000000000900947 */ /* 0x000fea0003800000 */
[----:B------:R-:W2:Y:S04]  /*3a70*/  LDS R50, [R3] ;  /* 0x0000000003327984 */ /* 0x000ea80000000800 */
[----:B------:R-:W3:Y:S04]  /*3a80*/  LDS R52, [R3+0x400] ;  /* 0x0004000003347984 */ /* 0x000ee80000000800 */
[----:B------:R-:W4:Y:S04]  /*3a90*/  LDS R54, [R3+0x800] ;  /* 0x0008000003367984 */ /* 0x000f280000000800 */
[----:B------:R-:W5:Y:S04]  /*3aa0*/  LDS R56, [R3+0xc00] ;  /* 0x000c000003387984 */ /* 0x000f680000000800 */
[----:B------:R-:W1:Y:S04]  /*3ab0*/  LDS R58, [R3+0x1000] ;  /* 0x00100000033a7984 */ /* 0x000e680000000800 */
[----:B------:R-:W1:Y:S04]  /*3ac0*/  LDS R60, [R3+0x1400] ;  /* 0x00140000033c7984 */ /* 0x000e680000000800 */
[----:B0-----:R-:W0:Y:S04]  /*3ad0*/  LDS R62, [R3+0x1800] ;  /* 0x00180000033e7984 */ /* 0x001e280000000800 */
[----:B------:R-:W0:Y:S04]  /*3ae0*/  LDS R64, [R3+0x1c00] ;  /* 0x001c000003407984 */ /* 0x000e280000000800 */
[----:B------:R-:W0:Y:S04]  /*3af0*/  LDS R68, [R3+0x2000] ;  /* 0x0020000003447984 */ /* 0x000e280000000800 */
[----:B------:R-:W0:Y:S04]  /*3b00*/  LDS R76, [R3+0x2400] ;  /* 0x00240000034c7984 */ /* 0x000e280000000800 */
[----:B------:R-:W0:Y:S01]  /*3b10*/  LDS R48, [R3+0x2800] ;  /* 0x0028000003307984 */ /* 0x000e220000000800 */
[----:B--2---:R-:W-:-:S03]  /*3b20*/  IMAD.IADD R50, R49, 0x1, R50 ;  /* 0x0000000131327824 */ /* 0x004fc600078e0232 */
[----:B------:R-:W2:Y:S01]  /*3b30*/  LDS R36, [R3+0x2c00] ;  /* 0x002c000003247984 */ /* 0x000ea20000000800 */
[C---:B---3--:R-:W-:Y:S02]  /*3b40*/  IMAD.IADD R52, R49.reuse, 0x1, R52 ;  /* 0x0000000131347824 */ /* 0x048fe400078e0234 */
[C---:B----4-:R-:W-:Y:S01]  /*3b50*/  IMAD.IADD R54, R49.reuse, 0x1, R54 ;  /* 0x0000000131367824 */ /* 0x050fe200078e0236 */
[----:B------:R3:W-:Y:S01]  /*3b60*/  STS [R3], R50 ;  /* 0x0000003203007388 */ /* 0x0007e20000000800 */
[----:B-----5:R-:W-:-:S03]  /*3b70*/  IMAD.IADD R56, R49, 0x1, R56 ;  /* 0x0000000131387824 */ /* 0x020fc600078e0238 */
[----:B------:R3:W-:Y:S01]  /*3b80*/  STS [R3+0x400], R52 ;  /* 0x0004003403007388 */ /* 0x0007e20000000800 */
[----:B-1----:R-:W-:-:S03]  /*3b90*/  IMAD.IADD R58, R49, 0x1, R58 ;  /* 0x00000001313a7824 */ /* 0x002fc600078e023a */
[----:B------:R3:W-:Y:S01]  /*3ba0*/  STS [R3+0x800], R54 ;  /* 0x0008003603007388 */ /* 0x0007e20000000800 */
[----:B------:R-:W-:-:S03]  /*3bb0*/  IMAD.IADD R60, R49, 0x1, R60 ;  /* 0x00000001313c7824 */ /* 0x000fc600078e023c */
[----:B------:R3:W-:Y:S01]  /*3bc0*/  STS [R3+0xc00], R56 ;  /* 0x000c003803007388 */ /* 0x0007e20000000800 */
[----:B0-----:R-:W-:-:S03]  /*3bd0*/  IMAD.IADD R62, R49, 0x1, R62 ;  /* 0x00000001313e7824 */ /* 0x001fc600078e023e */
[----:B------:R3:W-:Y:S01]  /*3be0*/  STS [R3+0x1000], R58 ;  /* 0x0010003a03007388 */ /* 0x0007e20000000800 */
[----:B------:R-:W-:-:S03]  /*3bf0*/  IMAD.IADD R64, R49, 0x1, R64 ;  /* 0x0000000131407824 */ /* 0x000fc600078e0240 */
[----:B------:R3:W-:Y:S01]  /*3c00*/  STS [R3+0x1400], R60 ;  /* 0x0014003c03007388 */ /* 0x0007e20000000800 */
[----:B------:R-:W-:-:S03]  /*3c10*/  IMAD.IADD R68, R49, 0x1, R68 ;  /* 0x0000000131447824 */ /* 0x000fc600078e0244 */
[----:B------:R3:W-:Y:S01]  /*3c20*/  STS [R3+0x1800], R62 ;  /* 0x0018003e03007388 */ /* 0x0007e20000000800 */
[----:B------:R-:W-:-:S03]  /*3c30*/  IMAD.IADD R76, R49, 0x1, R76 ;  /* 0x00000001314c7824 */ /* 0x000fc600078e024c */
[----:B------:R3:W-:Y:S01]  /*3c40*/  STS [R3+0x1c00], R64 ;  /* 0x001c004003007388 */ /* 0x0007e20000000800 */
[----:B------:R-:W-:-:S03]  /*3c50*/  IMAD.IADD R48, R49, 0x1, R48 ;  /* 0x0000000131307824 */ /* 0x000fc600078e0230 */
[----:B------:R3:W-:Y:S01]  /*3c60*/  STS [R3+0x2000], R68 ;  /* 0x0020004403007388 */ /* 0x0007e20000000800 */
[----:B--2---:R-:W-:-:S03]  /*3c70*/  IMAD.IADD R36, R49, 0x1, R36 ;  /* 0x0000000131247824 */ /* 0x004fc600078e0224 */
[----:B------:R3:W-:Y:S04]  /*3c80*/  STS [R3+0x2400], R76 ;  /* 0x0024004c03007388 */ /* 0x0007e80000000800 */
[----:B------:R3:W-:Y:S04]  /*3c90*/  STS [R3+0x2800], R48 ;  /* 0x0028003003007388 */ /* 0x0007e80000000800 */
[----:B------:R3:W-:Y:S02]  /*3ca0*/  STS [R3+0x2c00], R36 ;  /* 0x002c002403007388 */ /* 0x0007e40000000800 */
.L_x_31:
[----:B------:R-:W-:Y:S05]  /*3cb0*/  BSYNC.RECONVERGENT B0 ;  /* 0x0000000000007941 */ /* 0x000fea0003800200 */
.L_x_30:
[----:B------:R-:W-:Y:S01]  /*3cc0*/  BAR.SYNC.DEFER_BLOCKING 0x0 ;  /* 0x0000000000007b1d */ /* 0x000fe20000010000 */
[----:B------:R-:W-:-:S05]  /*3cd0*/  R2P PR, R30, 0x7f ;  /* 0x0000007f1e007804 */ /* 0x000fca0000000000 */
[----:B------:R-:W-:Y:S01]  /*3ce0*/  BSSY.RECONVERGENT B0, `(.L_x_32) ;  /* 0x0000025000007945 */ /* 0x000fe20003800200 */
[----:B---3--:R-:W3:Y:S07]  /*3cf0*/  S2R R48, SR_LEMASK ;  /* 0x0000000000307919 */ /* 0x008eee0000003a00 */
[----:B------:R-:W-:Y:S02]  /*3d00*/  VOTE.ANY R36, PT, P0 ;  /* 0x0000000000247806 */ /* 0x000fe400000e0100 */
[----:B------:R-:W-:-:S02]  /*3d10*/  VOTE.ANY R37, PT, P1 ;  /* 0x0000000000257806 */ /* 0x000fc400008e0100 */
[----:B------:R-:W-:Y:S02]  /*3d20*/  @!P0 LOP3.LUT R36, RZ, R36, RZ, 0x33, !PT ;  /* 0x00000024ff248212 */ /* 0x000fe400078e33ff */
[----:B------:R-:W-:Y:S02]  /*3d30*/  VOTE.ANY R51, PT, P2 ;  /* 0x0000000000337806 */ /* 0x000fe400010e0100 */
[----:B------:R-:W-:Y:S02]  /*3d40*/  @!P1 LOP3.LUT R37, RZ, R37, RZ, 0x33, !PT ;  /* 0x00000025ff259212 */ /* 0x000fe400078e33ff */
[----:B------:R-:W-:Y:S02]  /*3d50*/  VOTE.ANY R53, PT, P3 ;  /* 0x0000000000357806 */ /* 0x000fe400018e0100 */
[----:B------:R-:W-:Y:S02]  /*3d60*/  @!P2 LOP3.LUT R51, RZ, R51, RZ, 0x33, !PT ;  /* 0x00000033ff33a212 */ /* 0x000fe400078e33ff */
[----:B------:R-:W-:-:S02]  /*3d70*/  LOP3.LUT R36, R37, R36, RZ, 0xc0, !PT ;  /* 0x0000002425247212 */ /* 0x000fc400078ec0ff */
[----:B------:R-:W-:Y:S02]  /*3d80*/  @!P3 LOP3.LUT R53, RZ, R53, RZ, 0x33, !PT ;  /* 0x00000035ff35b212 */ /* 0x000fe400078e33ff */
[----:B------:R-:W-:Y:S02]  /*3d90*/  LOP3.LUT R36, R51, R36, RZ, 0xc0, !PT ;  /* 0x0000002433247212 */ /* 0x000fe400078ec0ff */
[----:B------:R-:W-:Y:S02]  /*3da0*/  VOTE.ANY R37, PT, P4 ;  /* 0x0000000000257806 */ /* 0x000fe400020e0100 */
[----:B------:R-:W-:Y:S02]  /*3db0*/  LOP3.LUT P0, RZ, R30, 0x80, RZ, 0xc0, !PT ;  /* 0x000000801eff7812 */ /* 0x000fe4000780c0ff */
[----:B------:R-:W-:Y:S02]  /*3dc0*/  LOP3.LUT R36, R53, R36, RZ, 0xc0, !PT ;  /* 0x0000002435247212 */ /* 0x000fe400078ec0ff */
[----:B------:R-:W-:-:S02]  /*3dd0*/  VOTE.ANY R51, PT, P5 ;  /* 0x0000000000337806 */ /* 0x000fc400028e0100 */
[----:B------:R-:W-:Y:S02]  /*3de0*/  @!P4 LOP3.LUT R37, RZ, R37, RZ, 0x33, !PT ;  /* 0x00000025ff25c212 */ /* 0x000fe400078e33ff */
[----:B------:R-:W-:Y:S02]  /*3df0*/  @!P5 LOP3.LUT R51, RZ, R51, RZ, 0x33, !PT ;  /* 0x00000033ff33d212 */ /* 0x000fe400078e33ff */
[----:B------:R-:W-:Y:S02]  /*3e00*/  LOP3.LUT R36, R37, R36, RZ, 0xc0, !PT ;  /* 0x0000002425247212 */ /* 0x000fe400078ec0ff */
[----:B------:R-:W-:Y:S02]  /*3e10*/  VOTE.ANY R37, PT, P6 ;  /* 0x0000000000257806 */ /* 0x000fe400030e0100 */
[----:B------:R-:W-:Y:S02]  /*3e20*/  LOP3.LUT R36, R51, R36, RZ, 0xc0, !PT ;  /* 0x0000002433247212 */ /* 0x000fe400078ec0ff */
[----:B------:R-:W-:-:S02]  /*3e30*/  VOTE.ANY R51, PT, P0 ;  /* 0x0000000000337806 */ /* 0x000fc400000e0100 */
[----:B------:R-:W-:Y:S02]  /*3e40*/  @!P6 LOP3.LUT R37, RZ, R37, RZ, 0x33, !PT ;  /* 0x00000025ff25e212 */ /* 0x000fe400078e33ff */
[----:B------:R-:W-:Y:S02]  /*3e50*/  @!P0 LOP3.LUT R51, RZ, R51, RZ, 0x33, !PT ;  /* 0x00000033ff338212 */ /* 0x000fe400078e33ff */
[----:B------:R-:W-:-:S04]  /*3e60*/  LOP3.LUT R36, R37, R36, RZ, 0xc0, !PT ;  /* 0x0000002425247212 */ /* 0x000fc800078ec0ff */
[----:B------:R-:W-:Y:S01]  /*3e70*/  LOP3.LUT R53, R51, R36, RZ, 0xc0, !PT ;  /* 0x0000002433357212 */ /* 0x000fe200078ec0ff */
[----:B------:R-:W-:Y:S01]  /*3e80*/  IMAD.MOV.U32 R51, RZ, RZ, RZ ;  /* 0x000000ffff337224 */ /* 0x000fe200078e00ff */
[----:B------:R-:W-:Y:S02]  /*3e90*/  SHF.R.U32.HI R36, RZ, 0x5, R35 ;  /* 0x00000005ff247819 */ /* 0x000fe40000011623 */
[----:B------:R-:W4:Y:S03]  /*3ea0*/  FLO.U32 R50, R53 ;  /* 0x0000003500327300 */ /* 0x000f2600000e0000 */
[----:B------:R-:W-:Y:S01]  /*3eb0*/  IMAD.SHL.U32 R52, R36, 0x400, RZ ;  /* 0x0000040024347824 */ /* 0x000fe200078e00ff */
[----:B---3--:R-:W-:-:S03]  /*3ec0*/  LOP3.LUT R36, R48, R53, RZ, 0xc0, !PT ;  /* 0x0000003530247212 */ /* 0x008fc600078ec0ff */
[----:B------:R-:W-:-:S03]  /*3ed0*/  IMAD.IADD R37, R77, 0x1, R52 ;  /* 0x000000014d257824 */ /* 0x000fc600078e0234 */
[----:B------:R-:W3:Y:S01]  /*3ee0*/  POPC R36, R36 ;  /* 0x0000002400247309 */ /* 0x000ee20000000000 */
[----:B----4-:R-:W-:-:S13]  /*3ef0*/  ISETP.NE.AND P0, PT, R73, R50, PT ;  /* 0x000000324900720c */ /* 0x010fda0003f05270 */
[----:B---3--:R-:W-:Y:S05]  /*3f00*/  @P0 BRA `(.L_x_33) ;  /* 0x0000000000080947 */ /* 0x008fea0003800000 */
[----:B------:R-:W-:-:S06]  /*3f10*/  IMAD R51, R30, 0x4, R37 ;  /* 0x000000041e337824 */ /* 0x000fcc00078e0225 */
[----:B------:R3:W4:Y:S02]  /*3f20*/  ATOMS.ADD R51, [R51], R36 ;  /* 0x000000243333738c */ /* 0x0007240000000000 */
.L_x_33:
[----:B------:R-:W-:Y:S05]  /*3f30*/  BSYNC.RECONVERGENT B0 ;  /* 0x0000000000007941 */ /* 0x000fea0003800200 */
.L_x_32:
[----:B------:R-:W-:Y:S01]  /*3f40*/  R2P PR, R29, 0x7f ;  /* 0x0000007f1d007804 */ /* 0x000fe20000000000 */
[----:B----4-:R4:W0:Y:S01]  /*3f50*/  SHFL.IDX PT, R51, R51, R50, 0x1f ;  /* 0x00001f3233337589 */ /* 0x01082200000e0000 */
[----:B------:R-:W-:Y:S11]  /*3f60*/  BSSY.RECONVERGENT B0, `(.L_x_34) ;  /* 0x0000021000007945 */ /* 0x000ff60003800200 */
[----:B------:R-:W-:-:S02]  /*3f70*/  VOTE.ANY R30, PT, P0 ;  /* 0x00000000001e7806 */ /* 0x000fc400000e0100 */
[----:B------:R-:W-:Y:S02]  /*3f80*/  VOTE.ANY R53, PT, P1 ;  /* 0x0000000000357806 */ /* 0x000fe400008e0100 */
[----:B------:R-:W-:Y:S02]  /*3f90*/  @!P0 LOP3.LUT R30, RZ, R30, RZ, 0x33, !PT ;  /* 0x0000001eff1e8212 */ /* 0x000fe400078e33ff */
[----:B------:R-:W-:Y:S02]  /*3fa0*/  VOTE.ANY R55, PT, P2 ;  /* 0x0000000000377806 */ /* 0x000fe400010e0100 */
[----:B------:R-:W-:Y:S02]  /*3fb0*/  @!P1 LOP3.LUT R53, RZ, R53, RZ, 0x33, !PT ;  /* 0x00000035ff359212 */ /* 0x000fe400078e33ff */
[----:B------:R-:W-:Y:S02]  /*3fc0*/  @!P2 LOP3.LUT R55, RZ, R55, RZ, 0x33, !PT ;  /* 0x00000037ff37a212 */ /* 0x000fe400078e33ff */
[----:B------:R-:W-:-:S02]  /*3fd0*/  LOP3.LUT R30, R53, R30, RZ, 0xc0, !PT ;  /* 0x0000001e351e7212 */ /* 0x000fc400078ec0ff */
[----:B------:R-:W-:Y:S02]  /*3fe0*/  VOTE.ANY R53, PT, P3 ;  /* 0x0000000000357806 */ /* 0x000fe400018e0100 */
[----:B------:R-:W-:Y:S02]  /*3ff0*/  LOP3.LUT R30, R55, R30, RZ, 0xc0, !PT ;  /* 0x0000001e371e7212 */ /* 0x000fe400078ec0ff */
[----:B------:R-:W-:Y:S02]  /*4000*/  LOP3.LUT P0, RZ, R29, 0x80, RZ, 0xc0, !PT ;  /* 0x000000801dff7812 */ /* 0x000fe4000780c0ff */
[----:B------:R-:W-:Y:S02]  /*4010*/  VOTE.ANY R55, PT, P4 ;  /* 0x0000000000377806 */ /* 0x000fe400020e0100 */
[----:B------:R-:W-:Y:S02]  /*4020*/  @!P3 LOP3.LUT R53, RZ, R53, RZ, 0x33, !PT ;  /* 0x00000035ff35b212 */ /* 0x000fe400078e33ff */
[----:B------:R-:W-:-:S02]  /*4030*/  @!P4 LOP3.LUT R55, RZ, R55, RZ, 0x33, !PT ;  /* 0x00000037ff37c212 */ /* 0x000fc400078e33ff */
[----:B------:R-:W-:Y:S02]  /*4040*/  LOP3.LUT R30, R53, R30, RZ, 0xc0, !PT ;  /* 0x0000001e351e7212 */ /* 0x000fe400078ec0ff */
[----:B------:R-:W-:Y:S02]  /*4050*/  VOTE.ANY R53, PT, P5 ;  /* 0x0000000000357806 */ /* 0x000fe400028e0100 */
[----:B------:R-:W-:Y:S02]  /*4060*/  LOP3.LUT R30, R55, R30, RZ, 0xc0, !PT ;  /* 0x0000001e371e7212 */ /* 0x000fe400078ec0ff */
[----:B------:R-:W-:Y:S02]  /*4070*/  VOTE.ANY R55, PT, P6 ;  /* 0x0000000000377806 */ /* 0x000fe400030e0100 */
[----:B------:R-:W-:Y:S02]  /*4080*/  @!P5 LOP3.LUT R53, RZ, R53, RZ, 0x33, !PT ;  /* 0x00000035ff35d212 */ /* 0x000fe400078e33ff */
[----:B------:R-:W-:-:S02]  /*4090*/  VOTE.ANY R57, PT, P0 ;  /* 0x0000000000397806 */ /* 0x000fc400000e0100 */
[----:B------:R-:W-:Y:S02]  /*40a0*/  @!P6 LOP3.LUT R55, RZ, R55, RZ, 0x33, !PT ;  /* 0x00000037ff37e212 */ /* 0x000fe400078e33ff */
[----:B------:R-:W-:Y:S01]  /*40b0*/  LOP3.LUT R30, R53, R30, RZ, 0xc0, !PT ;  /* 0x0000001e351e7212 */ /* 0x000fe200078ec0ff */
[----:B------:R-:W-:Y:S01]  /*40c0*/  IMAD.MOV.U32 R53, RZ, RZ, RZ ;  /* 0x000000ffff357224 */ /* 0x000fe200078e00ff */
[----:B------:R-:W-:Y:S02]  /*40d0*/  @!P0 LOP3.LUT R57, RZ, R57, RZ, 0x33, !PT ;  /* 0x00000039ff398212 */ /* 0x000fe400078e33ff */
[----:B------:R-:W-:-:S04]  /*40e0*/  LOP3.LUT R30, R55, R30, RZ, 0xc0, !PT ;  /* 0x0000001e371e7212 */ /* 0x000fc800078ec0ff */
[----:B------:R-:W-:-:S04]  /*40f0*/  LOP3.LUT R57, R57, R30, RZ, 0xc0, !PT ;  /* 0x0000001e39397212 */ /* 0x000fc800078ec0ff */
[----:B------:R-:W5:Y:S01]  /*4100*/  FLO.U32 R52, R57 ;  /* 0x0000003900347300 */ /* 0x000f6200000e0000 */
[----:B------:R-:W-:-:S07]  /*4110*/  LOP3.LUT R30, R48, R57, RZ, 0xc0, !PT ;  /* 0x00000039301e7212 */ /* 0x000fce00078ec0ff */
[----:B------:R-:W0:Y:S01]  /*4120*/  POPC R30, R30 ;  /* 0x0000001e001e7309 */ /* 0x000e220000000000 */
[----:B-----5:R-:W-:-:S13]  /*4130*/  ISETP.NE.AND P0, PT, R73, R52, PT ;  /* 0x000000344900720c */ /* 0x020fda0003f05270 */
[----:B0---4-:R-:W-:Y:S05]  /*4140*/  @P0 BRA `(.L_x_35) ;  /* 0x0000000000080947 */ /* 0x011fea0003800000 */
[----:B------:R-:W-:-:S05]  /*4150*/  IMAD R29, R29, 0x4, R37 ;  /* 0x000000041d1d7824 */ /* 0x000fca00078e0225 */
[----:B------:R0:W4:Y:S02]  /*4160*/  ATOMS.ADD R53, [R29], R30 ;  /* 0x0000001e1d35738c */ /* 0x0001240000000000 */
.L_x_35:
[----:B------:R-:W-:Y:S05]  /*4170*/  BSYNC.RECONVERGENT B0 ;  /* 0x0000000000007941 */ /* 0x000fea0003800200 */
.L_x_34:
[----:B------:R-:W-:Y:S01]  /*4180*/  R2P PR, R27, 0x7f ;  /* 0x0000007f1b007804 */ /* 0x000fe20000000000 */
[----:B----4-:R4:W1:Y:S01]  /*4190*/  SHFL.IDX PT, R53, R53, R52, 0x1f ;  /* 0x00001f3435357589 */ /* 0x01086200000e0000 */
[----:B------:R-:W-:Y:S01]  /*41a0*/  BSSY.RECONVERGENT B0, `(.L_x_36) ;  /* 0x0000028000007945 */ /* 0x000fe20003800200 */
[----:B------:R-:W-:-:S10]  /*41b0*/  IMAD.MOV.U32 R55, RZ, RZ, RZ ;  /* 0x000000ffff377224 */ /* 0x000fd400078e00ff */
[----:B0-----:R-:W-:Y:S02]  /*41c0*/  VOTE.ANY R29, PT, P0 ;  /* 0x00000000001d7806 */ /* 0x001fe400000e0100 */
[----:B------:R-:W-:Y:S02]  /*41d0*/  VOTE.ANY R50, PT, P1 ;  /* 0x0000000000327806 */ /* 0x000fe400008e0100 */
[----:B------:R-:W-:Y:S02]  /*41e0*/  @!P0 LOP3.LUT R29, RZ, R29, RZ, 0x33, !PT ;  /* 0x0000001dff1d8212 */ /* 0x000fe400078e33ff */
[----:B------:R-:W-:Y:S02]  /*41f0*/  VOTE.ANY R54, PT, P2 ;  /* 0x0000000000367806 */ /* 0x000fe400010e0100 */
[----:B------:R-:W-:Y:S02]  /*4200*/  @!P1 LOP3.LUT R50, RZ, R50, RZ, 0x33, !PT ;  /* 0x00000032ff329212 */ /* 0x000fe400078e33ff */
[----:B------:R-:W-:-:S02]  /*4210*/  @!P2 LOP3.LUT R54, RZ, R54, RZ, 0x33, !PT ;  /* 0x00000036ff36a212 */ /* 0x000fc400078e33ff */
[----:B------:R-:W-:Y:S02]  /*4220*/  LOP3.LUT R29, R50, R29, RZ, 0xc0, !PT ;  /* 0x0000001d321d7212 */ /* 0x000fe400078ec0ff */
[----:B------:R-:W-:Y:S02]  /*4230*/  VOTE.ANY R50, PT, P3 ;  /* 0x0000000000327806 */ /* 0x000fe400018e0100 */
[----:B------:R-:W-:Y:S02]  /*4240*/  LOP3.LUT R29, R54, R29, RZ, 0xc0, !PT ;  /* 0x0000001d361d7212 */ /* 0x000fe400078ec0ff */
[----:B------:R-:W-:Y:S02]  /*4250*/  LOP3.LUT P0, RZ, R27, 0x80, RZ, 0xc0, !PT ;  /* 0x000000801bff7812 */ /* 0x000fe4000780c0ff */
[----:B------:R-:W-:Y:S02]  /*4260*/  VOTE.ANY R54, PT, P4 ;  /* 0x0000000000367806 */ /* 0x000fe400020e0100 */
[----:B------:R-:W-:-:S02]  /*4270*/  @!P3 LOP3.LUT R50, RZ, R50, RZ, 0x33, !PT ;  /* 0x00000032ff32b212 */ /* 0x000fc400078e33ff */
[----:B------:R-:W-:Y:S02]  /*4280*/  @!P4 LOP3.LUT R54, RZ, R54, RZ, 0x33, !PT ;  /* 0x00000036ff36c212 */ /* 0x000fe400078e33ff */
[----:B------:R-:W-:Y:S02]  /*4290*/  LOP3.LUT R29, R50, R29, RZ, 0xc0, !PT ;  /* 0x0000001d321d7212 */ /* 0x000fe400078ec0ff */
[----:B------:R-:W-:Y:S02]  /*42a0*/  VOTE.ANY R50, PT, P5 ;  /* 0x0000000000327806 */ /* 0x000fe400028e0100 */
[----:B------:R-:W-:Y:S02]  /*42b0*/  LOP3.LUT R29, R54, R29, RZ, 0xc0, !PT ;  /* 0x0000001d361d7212 */ /* 0x000fe400078ec0ff */
[----:B------:R-:W-:Y:S02]  /*42c0*/  VOTE.ANY R54, PT, P6 ;  /* 0x0000000000367806 */ /* 0x000fe400030e0100 */
[----:B------:R-:W-:-:S02]  /*42d0*/  @!P5 LOP3.LUT R50, RZ, R50, RZ, 0x33, !PT ;  /* 0x00000032ff32d212 */ /* 0x000fc400078e33ff */
[----:B------:R-:W-:Y:S02]  /*42e0*/  VOTE.ANY R56, PT, P0 ;  /* 0x0000000000387806 */ /* 0x000fe400000e0100 */
[----:B------:R-:W-:Y:S02]  /*42f0*/  @!P6 LOP3.LUT R54, RZ, R54, RZ, 0x33, !PT ;  /* 0x00000036ff36e212 */ /* 0x000fe400078e33ff */
[----:B------:R-:W-:Y:S02]  /*4300*/  LOP3.LUT R29, R50, R29, RZ, 0xc0, !PT ;  /* 0x0000001d321d7212 */ /* 0x000fe400078ec0ff */
[----:B------:R-:W-:Y:S02]  /*4310*/  @!P0 LOP3.LUT R56, RZ, R56, RZ, 0x33, !PT ;  /* 0x00000038ff388212 */ /* 0x000fe400078e33ff */
[----:B------:R-:W-:Y:S02]  /*4320*/  LOP3.LUT R29, R54, R29, RZ, 0xc0, !PT ;  /* 0x0000001d361d7212 */ /* 0x000fe400078ec0ff */
[----:B------:R-:W-:-:S02]  /*4330*/  ISETP.GE.AND P0, PT, R67, RZ, PT ;  /* 0x000000ff4300720c */ /* 0x000fc40003f06270 */
[----:B------:R-:W-:Y:S02]  /*4340*/  LOP3.LUT R29, R56, R29, RZ, 0xc0, !PT ;  /* 0x0000001d381d7212 */ /* 0x000fe400078ec0ff */
[----:B------:R-:W-:Y:S02]  /*4350*/  SEL R54, RZ, 0x7fffffff, !P0 ;  /* 0x7fffffffff367807 */ /* 0x000fe40004000000 */
[----:B------:R-:W0:Y:S01]  /*4360*/  FLO.U32 R50, R29 ;  /* 0x0000001d00327300 */ /* 0x000e2200000e0000 */
[----:B------:R-:W-:Y:S02]  /*4370*/  LOP3.LUT R56, R48, R29, RZ, 0xc0, !PT ;  /* 0x0000001d30387212 */ /* 0x000fe400078ec0ff */
[----:B------:R-:W-:-:S04]  /*4380*/  LOP3.LUT R67, R54, R67, RZ, 0x3c, !PT ;  /* 0x0000004336437212 */ /* 0x000fc800078e3cff */
[C---:B------:R-:W-:Y:S01]  /*4390*/  ISETP.NE.AND P0, PT, R67.reuse, 0x7fffffff, PT ;  /* 0x7fffffff4300780c */ /* 0x040fe20003f05270 */
[----:B------:R4:W1:Y:S03]  /*43a0*/  POPC R29, R56 ;  /* 0x00000038001d7309 */ /* 0x0008660000000000 */
[----:B------:R-:W-:Y:S02]  /*43b0*/  SEL R54, R67, 0x80000000, P0 ;  /* 0x8000000043367807 */ /* 0x000fe40000000000 */
[----:B0-----:R-:W-:Y:S02]  /*43c0*/  ISETP.NE.AND P0, PT, R73, R50, PT ;  /* 0x000000324900720c */ /* 0x001fe40003f05270 */
[----:B------:R-:W-:-:S04]  /*43d0*/  SHF.R.U32.HI R54, RZ, UR7, R54 ;  /* 0x00000007ff367c19 */ /* 0x000fc80008011636 */
[----:B------:R-:W-:-:S07]  /*43e0*/  LOP3.LUT R54, R54, UR4, RZ, 0x30, !PT ;  /* 0x0000000436367c12 */ /* 0x000fce000f8e30ff */
[----:B-1--4-:R-:W-:Y:S05]  /*43f0*/  @P0 BRA `(.L_x_37) ;  /* 0x0000000000080947 */ /* 0x012fea0003800000 */
[----:B------:R-:W-:-:S05]  /*4400*/  IMAD R52, R27, 0x4, R37 ;  /* 0x000000041b347824 */ /* 0x000fca00078e0225 */
[----:B------:R0:W1:Y:S02]  /*4410*/  ATOMS.ADD R55, [R52], R29 ;  /* 0x0000001d3437738c */ /* 0x0000640000000000 */
.L_x_37:
[----:B------:R-:W-:Y:S05]  /*4420*/  BSYNC.RECONVERGENT B0 ;  /* 0x0000000000007941 */ /* 0x000fea0003800200 */
.L_x_36:
[----:B------:R-:W-:Y:S01]  /*4430*/  R2P PR, R54, 0x7f ;  /* 0x0000007f36007804 */ /* 0x000fe20000000000 */
[----:B-1----:R1:W4:Y:S01]  /*4440*/  SHFL.IDX PT, R50, R55, R50, 0x1f ;  /* 0x00001f3237327589 */ /* 0x00232200000e0000 */
[----:B------:R-:W-:Y:S01]  /*4450*/  BSSY.RECONVERGENT B0, `(.L_x_38) ;  /* 0x0000028000007945 */ /* 0x000fe20003800200 */
[----:B------:R-:W-:-:S10]  /*4460*/  IMAD.MOV.U32 R59, RZ, RZ, RZ ;  /* 0x000000ffff3b7224 */ /* 0x000fd400078e00ff */
[----:B------:R-:W-:Y:S02]  /*4470*/  VOTE.ANY R27, PT, P0 ;  /* 0x00000000001b7806 */ /* 0x000fe400000e0100 */
[----:B0-----:R-:W-:Y:S02]  /*4480*/  VOTE.ANY R52, PT, P1 ;  /* 0x0000000000347806 */ /* 0x001fe400008e0100 */
        /* <DEDUP_REMOVED lines=36> */
.L_x_39:
[----:B------:R-:W-:Y:S05]  /*46d0*/  BSYNC.RECONVERGENT B0 ;  /* 0x0000000000007941 */ /* 0x000fea0003800200 */
.L_x_38:
[----:B------:R-:W-:Y:S01]  /*46e0*/  R2P PR, R52, 0x7f ;  /* 0x0000007f34007804 */ /* 0x000fe20000000000 */
[----:B-1----:R1:W4:Y:S01]  /*46f0*/  SHFL.IDX PT, R58, R59, R58, 0x1f ;  /* 0x00001f3a3b3a7589 */ /* 0x00232200000e0000 */
[----:B------:R-:W-:Y:S11]  /*4700*/  BSSY.RECONVERGENT B0, `(.L_x_40) ;  /* 0x0000028000007945 */ /* 0x000ff60003800200 */
[----:B0-----:R-:W-:-:S02]  /*4710*/  VOTE.ANY R54, PT, P0 ;  /* 0x0000000000367806 */ /* 0x001fc400000e0100 */
        /* <DEDUP_REMOVED lines=19> */
[----:B------:R-:W-:Y:S02]  /*4850*/  LOP3.LUT R54, R55, R54, RZ, 0xc0, !PT ;  /* 0x0000003637367212 */ /* 0x000fe400078ec0ff */
[----:B------:R-:W-:Y:S02]  /*4860*/  @!P0 LOP3.LUT R61, RZ, R61, RZ, 0x33, !PT ;  /* 0x0000003dff3d8212 */ /* 0x000fe400078e33ff */
[----:B------:R-:W-:Y:S02]  /*4870*/  LOP3.LUT R54, R57, R54, RZ, 0xc0, !PT ;  /* 0x0000003639367212 */ /* 0x000fe400078ec0ff */
[----:B------:R-:W-:Y:S02]  /*4880*/  ISETP.GE.AND P0, PT, R65, RZ, PT ;  /* 0x000000ff4100720c */ /* 0x000fe40003f06270 */
[----:B------:R-:W-:Y:S01]  /*4890*/  LOP3.LUT R55, R61, R54, RZ, 0xc0, !PT ;  /* 0x000000363d377212 */ /* 0x000fe200078ec0ff */
[----:B------:R-:W-:Y:S01]  /*48a0*/  IMAD.MOV.U32 R61, RZ, RZ, RZ ;  /* 0x000000ffff3d7224 */ /* 0x000fe200078e00ff */
[----:B------:R-:W-:-:S02]  /*48b0*/  SEL R54, RZ, 0x7fffffff, !P0 ;  /* 0x7fffffffff367807 */ /* 0x000fc40004000000 */
[----:B------:R-:W0:Y:S01]  /*48c0*/  FLO.U32 R56, R55 ;  /* 0x0000003700387300 */ /* 0x000e2200000e0000 */
[----:B------:R-:W-:Y:S02]  /*48d0*/  LOP3.LUT R57, R48, R55, RZ, 0xc0, !PT ;  /* 0x0000003730397212 */ /* 0x000fe400078ec0ff */
[----:B------:R-:W-:-:S04]  /*48e0*/  LOP3.LUT R65, R54, R65, RZ, 0x3c, !PT ;  /* 0x0000004136417212 */ /* 0x000fc800078e3cff */
[C---:B------:R-:W-:Y:S01]  /*48f0*/  ISETP.NE.AND P0, PT, R65.reuse, 0x7fffffff, PT ;  /* 0x7fffffff4100780c */ /* 0x040fe20003f05270 */
[----:B------:R-:W1:Y:S03]  /*4900*/  POPC R57, R57 ;  /* 0x0000003900397309 */ /* 0x000e660000000000 */
[----:B------:R-:W-:Y:S02]  /*4910*/  SEL R54, R65, 0x80000000, P0 ;  /* 0x8000000041367807 */ /* 0x000fe40000000000 */
[----:B0-----:R-:W-:Y:S02]  /*4920*/  ISETP.NE.AND P0, PT, R73, R56, PT ;  /* 0x000000384900720c */ /* 0x001fe40003f05270 */
[----:B------:R-:W-:-:S04]  /*4930*/  SHF.R.U32.HI R54, RZ, UR7, R54 ;  /* 0x00000007ff367c19 */ /* 0x000fc80008011636 */
[----:B------:R-:W-:-:S07]  /*4940*/  LOP3.LUT R54, R54, UR4, RZ, 0x30, !PT ;  /* 0x0000000436367c12 */ /* 0x000fce000f8e30ff */
[----:B-1--4-:R-:W-:Y:S05]  /*4950*/  @P0 BRA `(.L_x_41) ;  /* 0x0000000000080947 */ /* 0x012fea0003800000 */
[----:B------:R-:W-:-:S05]  /*4960*/  IMAD R52, R52, 0x4, R37 ;  /* 0x0000000434347824 */ /* 0x000fca00078e0225 */
[----:B------:R0:W1:Y:S02]  /*4970*/  ATOMS.ADD R61, [R52], R57 ;  /* 0x00000039343d738c */ /* 0x0000640000000000 */
.L_x_41:
[----:B------:R-:W-:Y:S05]  /*4980*/  BSYNC.RECONVERGENT B0 ;  /* 0x0000000000007941 */ /* 0x000fea0003800200 */
.L_x_40:
[----:B------:R-:W-:Y:S01]  /*4990*/  R2P PR, R54, 0x7f ;  /* 0x0000007f36007804 */ /* 0x000fe20000000000 */
[----:B-1----:R1:W4:Y:S01]  /*49a0*/  SHFL.IDX PT, R56, R61, R56, 0x1f ;  /* 0x00001f383d387589 */ /* 0x00232200000e0000 */
[----:B------:R-:W-:Y:S11]  /*49b0*/  BSSY.RECONVERGENT B0, `(.L_x_42) ;  /* 0x0000021000007945 */ /* 0x000ff60003800200 */
[----:B0-----:R-:W-:-:S02]  /*49c0*/  VOTE.ANY R52, PT, P0 ;  /* 0x0000000000347806 */ /* 0x001fc400000e0100 */
[----:B------:R-:W-:Y:S02]  /*49d0*/  VOTE.ANY R55, PT, P1 ;  /* 0x0000000000377806 */ /* 0x000fe400008e0100 */
[----:B------:R-:W-:Y:S02]  /*49e0*/  @!P0 LOP3.LUT R52, RZ, R52, RZ, 0x33, !PT ;  /* 0x00000034ff348212 */ /* 0x000fe400078e33ff */
[----:B------:R-:W-:Y:S02]  /*49f0*/  @!P1 LOP3.LUT R55, RZ, R55, RZ, 0x33, !PT ;  /* 0x00000037ff379212 */ /* 0x000fe400078e33ff */
[----:B------:R-:W-:Y:S02]  /*4a00*/  VOTE.ANY R59, PT, P2 ;  /* 0x00000000003b7806 */ /* 0x000fe400010e0100 */
[----:B------:R-:W-:Y:S02]  /*4a10*/  LOP3.LUT R52, R55, R52, RZ, 0xc0, !PT ;  /* 0x0000003437347212 */ /* 0x000fe400078ec0ff */
[----:B------:R-:W-:-:S02]  /*4a20*/  VOTE.ANY R55, PT, P3 ;  /* 0x0000000000377806 */ /* 0x000fc400018e0100 */
[----:B------:R-:W-:Y:S02]  /*4a30*/  @!P2 LOP3.LUT R59, RZ, R59, RZ, 0x33, !PT ;  /* 0x0000003bff3ba212 */ /* 0x000fe400078e33ff */
[----:B------:R-:W-:Y:S02]  /*4a40*/  @!P3 LOP3.LUT R55, RZ, R55, RZ, 0x33, !PT ;  /* 0x00000037ff37b212 */ /* 0x000fe400078e33ff */
[----:B------:R-:W-:Y:S02]  /*4a50*/  LOP3.LUT R52, R59, R52, RZ, 0xc0, !PT ;  /* 0x000000343b347212 */ /* 0x000fe400078ec0ff */
[----:B------:R-:W-:Y:S02]  /*4a60*/  LOP3.LUT P0, RZ, R54, 0x80, RZ, 0xc0, !PT ;  /* 0x0000008036ff7812 */ /* 0x000fe4000780c0ff */
[----:B------:R-:W-:Y:S02]  /*4a70*/  VOTE.ANY R59, PT, P4 ;  /* 0x00000000003b7806 */ /* 0x000fe400020e0100 */
[----:B------:R-:W-:-:S02]  /*4a80*/  LOP3.LUT R52, R55, R52, RZ, 0xc0, !PT ;  /* 0x0000003437347212 */ /* 0x000fc400078ec0ff */
[----:B------:R-:W-:Y:S02]  /*4a90*/  VOTE.ANY R55, PT, P5 ;  /* 0x0000000000377806 */ /* 0x000fe400028e0100 */
[----:B------:R-:W-:Y:S02]  /*4aa0*/  @!P4 LOP3.LUT R59, RZ, R59, RZ, 0x33, !PT ;  /* 0x0000003bff3bc212 */ /* 0x000fe400078e33ff */
[----:B------:R-:W-:Y:S02]  /*4ab0*/  @!P5 LOP3.LUT R55, RZ, R55, RZ, 0x33, !PT ;  /* 0x00000037ff37d212 */ /* 0x000fe400078e33ff */
[----:B------:R-:W-:Y:S02]  /*4ac0*/  LOP3.LUT R52, R59, R52, RZ, 0xc0, !PT ;  /* 0x000000343b347212 */ /* 0x000fe400078ec0ff */
[----:B------:R-:W-:Y:S02]  /*4ad0*/  VOTE.ANY R59, PT, P6 ;  /* 0x00000000003b7806 */ /* 0x000fe400030e0100 */
[----:B------:R-:W-:-:S02]  /*4ae0*/  LOP3.LUT R52, R55, R52, RZ, 0xc0, !PT ;  /* 0x0000003437347212 */ /* 0x000fc400078ec0ff */
[----:B------:R-:W-:Y:S02]  /*4af0*/  VOTE.ANY R55, PT, P0 ;  /* 0x0000000000377806 */ /* 0x000fe400000e0100 */
[----:B------:R-:W-:Y:S02]  /*4b00*/  @!P6 LOP3.LUT R59, RZ, R59, RZ, 0x33, !PT ;  /* 0x0000003bff3be212 */ /* 0x000fe400078e33ff */
[----:B------:R-:W-:Y:S02]  /*4b10*/  @!P0 LOP3.LUT R55, RZ, R55, RZ, 0x33, !PT ;  /* 0x00000037ff378212 */ /* 0x000fe400078e33ff */
[----:B------:R-:W-:Y:S01]  /*4b20*/  LOP3.LUT R52, R59, R52, RZ, 0xc0, !PT ;  /* 0x000000343b347212 */ /* 0x000fe200078ec0ff */
[----:B------:R-:W-:-:S03]  /*4b30*/  IMAD.MOV.U32 R59, RZ, RZ, RZ ;  /* 0x000000ffff3b7224 */ /* 0x000fc600078e00ff */
[----:B------:R-:W-:-:S04]  /*4b40*/  LOP3.LUT R63, R55, R52, RZ, 0xc0, !PT ;  /* 0x00000034373f7212 */ /* 0x000fc800078ec0ff */
[----:B------:R-:W0:Y:S01]  /*4b50*/  FLO.U32 R60, R63 ;  /* 0x0000003f003c7300 */ /* 0x000e2200000e0000 */
[----:B------:R-:W-:-:S07]  /*4b60*/  LOP3.LUT R55, R48, R63, RZ, 0xc0, !PT ;  /* 0x0000003f30377212 */ /* 0x000fce00078ec0ff */
[----:B------:R-:W1:Y:S01]  /*4b70*/  POPC R55, R55 ;  /* 0x0000003700377309 */ /* 0x000e620000000000 */
[----:B0-----:R-:W-:-:S13]  /*4b80*/  ISETP.NE.AND P0, PT, R73, R60, PT ;  /* 0x0000003c4900720c */ /* 0x001fda0003f05270 */
[----:B-1--4-:R-:W-:Y:S05]  /*4b90*/  @P0 BRA `(.L_x_43) ;  /* 0x0000000000080947 */ /* 0x012fea0003800000 */
[----:B------:R-:W-:-:S05]  /*4ba0*/  IMAD R54, R54, 0x4, R37 ;  /* 0x0000000436367824 */ /* 0x000fca00078e0225 */
[----:B------:R0:W1:Y:S02]  /*4bb0*/  ATOMS.ADD R59, [R54], R55 ;  /* 0x00000037363b738c */ /* 0x0000640000000000 */
.L_x_43:
[----:B------:R-:W-:Y:S05]  /*4bc0*/  BSYNC.RECONVERGENT B0 ;  /* 0x0000000000007941 */ /* 0x000fea0003800200 */
.L_x_42:
[----:B------:R-:W-:Y:S01]  /*4bd0*/  R2P PR, R26, 0x7f ;  /* 0x0000007f1a007804 */ /* 0x000fe20000000000 */
[----:B01----:R0:W1:Y:S01]  /*4be0*/  SHFL.IDX PT, R54, R59, R60, 0x1f ;  /* 0x00001f3c3b367589 */ /* 0x00306200000e0000 */
[----:B------:R-:W-:Y:S11]  /*4bf0*/  BSSY.RECONVERGENT B0, `(.L_x_44) ;  /* 0x0000021000007945 */ /* 0x000ff60003800200 */
[----:B------:R-:W-:-:S02]  /*4c00*/  VOTE.ANY R52, PT, P0 ;  /* 0x0000000000347806 */ /* 0x000fc400000e0100 */
[----:B------:R-:W-:Y:S02]  /*4c10*/  VOTE.ANY R61, PT, P1 ;  /* 0x00000000003d7806 */ /* 0x000fe400008e0100 */
[----:B------:R-:W-:Y:S02]  /*4c20*/  @!P0 LOP3.LUT R52, RZ, R52, RZ, 0x33, !PT ;  /* 0x00000034ff348212 */ /* 0x000fe400078e33ff */
[----:B------:R-:W-:Y:S02]  /*4c30*/  @!P1 LOP3.LUT R61, RZ, R61, RZ, 0x33, !PT ;  /* 0x0000003dff3d9212 */ /* 0x000fe400078e33ff */
[----:B------:R-:W-:Y:S02]  /*4c40*/  VOTE.ANY R63, PT, P2 ;  /* 0x00000000003f7806 */ /* 0x000fe400010e0100 */
[----:B------:R-:W-:Y:S02]  /*4c50*/  LOP3.LUT R52, R61, R52, RZ, 0xc0, !PT ;  /* 0x000000343d347212 */ /* 0x000fe400078ec0ff */
[----:B------:R-:W-:-:S02]  /*4c60*/  @!P2 LOP3.LUT R63, RZ, R63, RZ, 0x33, !PT ;  /* 0x0000003fff3fa212 */ /* 0x000fc400078e33ff */
[----:B------:R-:W-:Y:S02]  /*4c70*/  VOTE.ANY R61, PT, P3 ;  /* 0x00000000003d7806 */ /* 0x000fe400018e0100 */
[----:B------:R-:W-:Y:S02]  /*4c80*/  LOP3.LUT R52, R63, R52, RZ, 0xc0, !PT ;  /* 0x000000343f347212 */ /* 0x000fe400078ec0ff */
[----:B------:R-:W-:Y:S02]  /*4c90*/  @!P3 LOP3.LUT R61, RZ, R61, RZ, 0x33, !PT ;  /* 0x0000003dff3db212 */ /* 0x000fe400078e33ff */
[----:B------:R-:W-:Y:S02]  /*4ca0*/  LOP3.LUT P0, RZ, R26, 0x80, RZ, 0xc0, !PT ;  /* 0x000000801aff7812 */ /* 0x000fe4000780c0ff */
[----:B------:R-:W-:Y:S02]  /*4cb0*/  LOP3.LUT R52, R61, R52, RZ, 0xc0, !PT ;  /* 0x000000343d347212 */ /* 0x000fe400078ec0ff */
[----:B------:R-:W-:-:S02]  /*4cc0*/  VOTE.ANY R61, PT, P4 ;  /* 0x00000000003d7806 */ /* 0x000fc400020e0100 */
[----:B------:R-:W-:Y:S02]  /*4cd0*/  VOTE.ANY R63, PT, P5 ;  /* 0x00000000003f7806 */ /* 0x000fe400028e0100 */
[----:B------:R-:W-:Y:S02]  /*4ce0*/  @!P4 LOP3.LUT R61, RZ, R61, RZ, 0x33, !PT ;  /* 0x0000003dff3dc212 */ /* 0x000fe400078e33ff */
[----:B------:R-:W-:Y:S02]  /*4cf0*/  @!P5 LOP3.LUT R63, RZ, R63, RZ, 0x33, !PT ;  /* 0x0000003fff3fd212 */ /* 0x000fe400078e33ff */
[----:B------:R-:W-:Y:S02]  /*4d00*/  LOP3.LUT R52, R61, R52, RZ, 0xc0, !PT ;  /* 0x000000343d347212 */ /* 0x000fe400078ec0ff */
[----:B------:R-:W-:Y:S02]  /*4d10*/  VOTE.ANY R61, PT, P6 ;  /* 0x00000000003d7806 */ /* 0x000fe400030e0100 */
[----:B------:R-:W-:-:S02]  /*4d20*/  LOP3.LUT R52, R63, R52, RZ, 0xc0, !PT ;  /* 0x000000343f347212 */ /* 0x000fc400078ec0ff */
[----:B------:R-:W-:Y:S02]  /*4d30*/  @!P6 LOP3.LUT R61, RZ, R61, RZ, 0x33, !PT ;  /* 0x0000003dff3de212 */ /* 0x000fe400078e33ff */
[----:B------:R-:W-:Y:S02]  /*4d40*/  VOTE.ANY R63, PT, P0 ;  /* 0x00000000003f7806 */ /* 0x000fe400000e0100 */
[----:B------:R-:W-:Y:S01]  /*4d50*/  LOP3.LUT R52, R61, R52, RZ, 0xc0, !PT ;  /* 0x000000343d347212 */ /* 0x000fe200078ec0ff */
[----:B------:R-:W-:Y:S01]  /*4d60*/  IMAD.MOV.U32 R61, RZ, RZ, RZ ;  /* 0x000000ffff3d7224 */ /* 0x000fe200078e00ff */
[----:B------:R-:W-:-:S04]  /*4d70*/  @!P0 LOP3.LUT R63, RZ, R63, RZ, 0x33, !PT ;  /* 0x0000003fff3f8212 */ /* 0x000fc800078e33ff */
[----:B------:R-:W-:-:S04]  /*4d80*/  LOP3.LUT R63, R63, R52, RZ, 0xc0, !PT ;  /* 0x000000343f3f7212 */ /* 0x000fc800078ec0ff */
[----:B------:R-:W4:Y:S01]  /*4d90*/  FLO.U32 R62, R63 ;  /* 0x0000003f003e7300 */ /* 0x000f2200000e0000 */
[----:B------:R-:W-:-:S07]  /*4da0*/  LOP3.LUT R52, R48, R63, RZ, 0xc0, !PT ;  /* 0x0000003f30347212 */ /* 0x000fce00078ec0ff */
[----:B------:R-:W0:Y:S01]  /*4db0*/  POPC R52, R52 ;  /* 0x0000003400347309 */ /* 0x000e220000000000 */
[----:B----4-:R-:W-:-:S13]  /*4dc0*/  ISETP.NE.AND P0, PT, R73, R62, PT ;  /* 0x0000003e4900720c */ /* 0x010fda0003f05270 */
[----:B01----:R-:W-:Y:S05]  /*4dd0*/  @P0 BRA `(.L_x_45) ;  /* 0x0000000000080947 */ /* 0x003fea0003800000 */
[----:B------:R-:W-:-:S06]  /*4de0*/  IMAD R61, R26, 0x4, R37 ;  /* 0x000000041a3d7824 */ /* 0x000fcc00078e0225 */
[----:B------:R0:W1:Y:S02]  /*4df0*/  ATOMS.ADD R61, [R61], R52 ;  /* 0x000000343d3d738c */ /* 0x0000640000000000 */
.L_x_45:
[----:B------:R-:W-:Y:S05]  /*4e00*/  BSYNC.RECONVERGENT B0 ;  /* 0x0000000000007941 */ /* 0x000fea0003800200 */
.L_x_44:
[----:B------:R-:W-:Y:S01]  /*4e10*/  R2P PR, R24, 0x7f ;  /* 0x0000007f18007804 */ /* 0x000fe20000000000 */
[----:B------:R-:W-:Y:S01]  /*4e20*/  BSSY.RECONVERGENT B0, `(.L_x_46) ;  /* 0x0000022000007945 */ /* 0x000fe20003800200 */
[----:B------:R-:W-:-:S11]  /*4e30*/  IMAD.MOV.U32 R63, RZ, RZ, RZ ;  /* 0x000000ffff3f7224 */ /* 0x000fd600078e00ff */
[----:B------:R-:W-:Y:S02]  /*4e40*/  VOTE.ANY R26, PT, P0 ;  /* 0x00000000001a7806 */ /* 0x000fe400000e0100 */
[----:B------:R-:W-:Y:S02]  /*4e50*/  VOTE.ANY R59, PT, P1 ;  /* 0x00000000003b7806 */ /* 0x000fe400008e0100 */
[----:B------:R-:W-:Y:S02]  /*4e60*/  @!P0 LOP3.LUT R26, RZ, R26, RZ, 0x33, !PT ;  /* 0x0000001aff1a8212 */ /* 0x000fe400078e33ff */
[----:B------:R-:W-:Y:S02]  /*4e70*/  @!P1 LOP3.LUT R59, RZ, R59, RZ, 0x33, !PT ;  /* 0x0000003bff3b9212 */ /* 0x000fe400078e33ff */
[----:B------:R-:W-:Y:S02]  /*4e80*/  LOP3.LUT P0, RZ, R24, 0x80, RZ, 0xc0, !PT ;  /* 0x0000008018ff7812 */ /* 0x000fe4000780c0ff */
[----:B------:R-:W-:-:S02]  /*4e90*/  LOP3.LUT R26, R59, R26, RZ, 0xc0, !PT ;  /* 0x0000001a3b1a7212 */ /* 0x000fc400078ec0ff */
[----:B------:R-:W-:-:S04]  /*4ea0*/  VOTE.ANY R59, PT, P2 ;  /* 0x00000000003b7806 */ /* 0x000fc800010e0100 */
[----:B------:R-:W-:-:S04]  /*4eb0*/  @!P2 LOP3.LUT R59, RZ, R59, RZ, 0x33, !PT ;  /* 0x0000003bff3ba212 */ /* 0x000fc800078e33ff */
[----:B------:R-:W-:Y:S02]  /*4ec0*/  LOP3.LUT R26, R59, R26, RZ, 0xc0, !PT ;  /* 0x0000001a3b1a7212 */ /* 0x000fe400078ec0ff */
        /* <DEDUP_REMOVED lines=15> */
[----:B-1----:R1:W4:Y:S02]  /*4fc0*/  SHFL.IDX PT, R59, R61, R62, 0x1f ;  /* 0x00001f3e3d3b7589 */ /* 0x00232400000e0000 */
[----:B------:R-:W5:Y:S01]  /*4fd0*/  FLO.U32 R60, R69 ;  /* 0x00000045003c7300 */ /* 0x000f6200000e0000 */
[----:B------:R-:W-:-:S07]  /*4fe0*/  LOP3.LUT R26, R48, R69, RZ, 0xc0, !PT ;  /* 0x00000045301a7212 */ /* 0x000fce00078ec0ff */
[----:B------:R-:W0:Y:S01]  /*4ff0*/  POPC R26, R26 ;  /* 0x0000001a001a7309 */ /* 0x000e220000000000 */
[----:B-----5:R-:W-:-:S13]  /*5000*/  ISETP.NE.AND P0, PT, R73, R60, PT ;  /* 0x0000003c4900720c */ /* 0x020fda0003f05270 */
[----:B01--4-:R-:W-:Y:S05]  /*5010*/  @P0 BRA `(.L_x_47) ;  /* 0x0000000000080947 */ /* 0x013fea0003800000 */
[----:B------:R-:W-:-:S06]  /*5020*/  IMAD R63, R24, 0x4, R37 ;  /* 0x00000004183f7824 */ /* 0x000fcc00078e0225 */
[----:B------:R0:W1:Y:S02]  /*5030*/  ATOMS.ADD R63, [R63], R26 ;  /* 0x0000001a3f3f738c */ /* 0x0000640000000000 */
.L_x_47:
[----:B------:R-:W-:Y:S05]  /*5040*/  BSYNC.RECONVERGENT B0 ;  /* 0x0000000000007941 */ /* 0x000fea0003800200 */
.L_x_46:
        /* <DEDUP_REMOVED lines=33> */
[----:B------:R-:W-:-:S05]  /*5260*/  IMAD R23, R23, 0x4, R37 ;  /* 0x0000000417177824 */ /* 0x000fca00078e0225 */
[----:B------:R0:W1:Y:S02]  /*5270*/  ATOMS.ADD R69, [R23], R24 ;  /* 0x000000181745738c */ /* 0x0000640000000000 */
.L_x_49:
[----:B------:R-:W-:Y:S05]  /*5280*/  BSYNC.RECONVERGENT B0 ;  /* 0x0000000000007941 */ /* 0x000fea0003800200 */
.L_x_48:
[----:B------:R-:W-:Y:S01]  /*5290*/  R2P PR, R22, 0x7f ;  /* 0x0000007f16007804 */ /* 0x000fe20000000000 */
[----:B-1----:R1:W4:Y:S01]  /*52a0*/  SHFL.IDX PT, R63, R69, R62, 0x1f ;  /* 0x00001f3e453f7589 */ /* 0x00232200000e0000 */
[----:B------:R-:W-:Y:S01]  /*52b0*/  BSSY.RECONVERGENT B0, `(.L_x_50) ;  /* 0x0000021000007945 */ /* 0x000fe20003800200 */
[----:B------:R-:W-:-:S10]  /*52c0*/  IMAD.MOV.U32 R64, RZ, RZ, RZ ;  /* 0x000000ffff407224 */ /* 0x000fd400078e00ff */
[----:B0-----:R-:W-:Y:S02]  /*52d0*/  VOTE.ANY R23, PT, P0 ;  /* 0x0000000000177806 */ /* 0x001fe400000e0100 */
        /* <DEDUP_REMOVED lines=30> */
.L_x_51:
[----:B------:R-:W-:Y:S05]  /*54c0*/  BSYNC.RECONVERGENT B0 ;  /* 0x0000000000007941 */ /* 0x000fea0003800200 */
.L_x_50:
[----:B------:R-:W-:Y:S01]  /*54d0*/  R2P PR, R21, 0x7f ;  /* 0x0000007f15007804 */ /* 0x000fe20000000000 */
[----:B-1----:R1:W4:Y:S01]  /*54e0*/  SHFL.IDX PT, R60, R64, R60, 0x1f ;  /* 0x00001f3c403c7589 */ /* 0x00232200000e0000 */
[----:B------:R-:W-:Y:S11]  /*54f0*/  BSSY.RECONVERGENT B0, `(.L_x_52) ;  /* 0x0000021000007945 */ /* 0x000ff60003800200 */
[----:B0-----:R-:W-:-:S02]  /*5500*/  VOTE.ANY R22, PT, P0 ;  /* 0x0000000000167806 */ /* 0x001fc400000e0100 */
[----:B------:R-:W-:Y:S02]  /*5510*/  VOTE.ANY R69, PT, P1 ;  /* 0x0000000000457806 */ /* 0x000fe400008e0100 */
[----:B------:R-:W-:Y:S02]  /*5520*/  @!P0 LOP3.LUT R22, RZ, R22, RZ, 0x33, !PT ;  /* 0x00000016ff168212 */ /* 0x000fe400078e33ff */
[----:B------:R-:W-:Y:S02]  /*5530*/  @!P1 LOP3.LUT R69, RZ, R69, RZ, 0x33, !PT ;  /* 0x00000045ff459212 */ /* 0x000fe400078e33ff */
[----:B------:R-:W-:Y:S02]  /*5540*/  LOP3.LUT P0, RZ, R21, 0x80, RZ, 0xc0, !PT ;  /* 0x0000008015ff7812 */ /* 0x000fe4000780c0ff */
        /* <DEDUP_REMOVED lines=18> */
[----:B------:R-:W-:Y:S01]  /*5670*/  LOP3.LUT R68, R69, R22, RZ, 0xc0, !PT ;  /* 0x0000001645447212 */ /* 0x000fe200078ec0ff */
[----:B------:R-:W-:-:S03]  /*5680*/  IMAD.MOV.U32 R69, RZ, RZ, RZ ;  /* 0x000000ffff457224 */ /* 0x000fc600078e00ff */
[----:B------:R-:W0:Y:S01]  /*5690*/  FLO.U32 R62, R68 ;  /* 0x00000044003e7300 */ /* 0x000e2200000e0000 */
[----:B------:R-:W-:-:S07]  /*56a0*/  LOP3.LUT R22, R48, R68, RZ, 0xc0, !PT ;  /* 0x0000004430167212 */ /* 0x000fce00078ec0ff */
[----:B------:R-:W1:Y:S01]  /*56b0*/  POPC R22, R22 ;  /* 0x0000001600167309 */ /* 0x000e620000000000 */
[----:B0-----:R-:W-:-:S13]  /*56c0*/  ISETP.NE.AND P0, PT, R73, R62, PT ;  /* 0x0000003e4900720c */ /* 0x001fda0003f05270 */
[----:B-1--4-:R-:W-:Y:S05]  /*56d0*/  @P0 BRA `(.L_x_53) ;  /* 0x0000000000080947 */ /* 0x012fea0003800000 */
[----:B------:R-:W-:-:S05]  /*56e0*/  IMAD R21, R21, 0x4, R37 ;  /* 0x0000000415157824 */ /* 0x000fca00078e0225 */
[----:B------:R0:W1:Y:S02]  /*56f0*/  ATOMS.ADD R69, [R21], R22 ;  /* 0x000000161545738c */ /* 0x0000640000000000 */
.L_x_53:
[----:B------:R-:W-:Y:S05]  /*5700*/  BSYNC.RECONVERGENT B0 ;  /* 0x0000000000007941 */ /* 0x000fea0003800200 */
.L_x_52:
        /* <DEDUP_REMOVED lines=35> */
.L_x_55:
[----:B------:R-:W-:Y:S05]  /*5940*/  BSYNC.RECONVERGENT B0 ;  /* 0x0000000000007941 */ /* 0x000fea0003800200 */
.L_x_54:
[----:B------:R-:W-:Y:S01]  /*5950*/  R2P PR, R14, 0x7f ;  /* 0x0000007f0e007804 */ /* 0x000fe20000000000 */
[----:B------:R-:W-:Y:S01]  /*5960*/  IMAD.IADD R62, R36, 0x1, R51 ;  /* 0x00000001243e7824 */ /* 0x000fe200078e0233 */
[----:B------:R-:W-:Y:S01]  /*5970*/  BSSY.RECONVERGENT B0, `(.L_x_56) ;  /* 0x0000022000007945 */ /* 0x000fe20003800200 */
[----:B-1-3--:R1:W3:Y:S10]  /*5980*/  SHFL.IDX PT, R36, R76, R64, 0x1f ;  /* 0x00001f404c247589 */ /* 0x00a2f400000e0000 */
        /* <DEDUP_REMOVED lines=24> */
[----:B------:R0:W4:Y:S01]  /*5b10*/  FLO.U32 R68, R51 ;  /* 0x0000003300447300 */ /* 0x00012200000e0000 */
[----:B------:R-:W-:-:S07]  /*5b20*/  LOP3.LUT R20, R48, R51, RZ, 0xc0, !PT ;  /* 0x0000003330147212 */ /* 0x000fce00078ec0ff */
[----:B------:R-:W1:Y:S01]  /*5b30*/  POPC R20, R20 ;  /* 0x0000001400147309 */ /* 0x000e620000000000 */
[----:B0-----:R-:W-:Y:S01]  /*5b40*/  IMAD.MOV.U32 R51, RZ, RZ, RZ ;  /* 0x000000ffff337224 */ /* 0x001fe200078e00ff */
[----:B----4-:R-:W-:-:S13]  /*5b50*/  ISETP.NE.AND P0, PT, R73, R68, PT ;  /* 0x000000444900720c */ /* 0x010fda0003f05270 */
[----:B-1-3--:R-:W-:Y:S05]  /*5b60*/  @P0 BRA `(.L_x_57) ;  /* 0x0000000000080947 */ /* 0x00afea0003800000 */
[----:B------:R-:W-:-:S06]  /*5b70*/  IMAD R51, R14, 0x4, R37 ;  /* 0x000000040e337824 */ /* 0x000fcc00078e0225 */
[----:B------:R0:W1:Y:S02]  /*5b80*/  ATOMS.ADD R51, [R51], R20 ;  /* 0x000000143333738c */ /* 0x0000640000000000 */
.L_x_57:
[----:B------:R-:W-:Y:S05]  /*5b90*/  BSYNC.RECONVERGENT B0 ;  /* 0x0000000000007941 */ /* 0x000fea0003800200 */
.L_x_56:
[----:B------:R-:W-:Y:S01]  /*5ba0*/  R2P PR, R13, 0x7f ;  /* 0x0000007f0d007804 */ /* 0x000fe20000000000 */
[----:B------:R-:W-:Y:S01]  /*5bb0*/  IMAD.IADD R30, R30, 0x1, R53 ;  /* 0x000000011e1e7824 */ /* 0x000fe200078e0235 */
[----:B-1----:R1:W3:Y:S01]  /*5bc0*/  SHFL.IDX PT, R51, R51, R68, 0x1f ;  /* 0x00001f4433337589 */ /* 0x0022e200000e0000 */
[----:B------:R-:W-:Y:S10]  /*5bd0*/  BSSY.RECONVERGENT B0, `(.L_x_58) ;  /* 0x0000021000007945 */ /* 0x000ff40003800200 */
[----:B------:R-:W-:-:S02]  /*5be0*/  VOTE.ANY R14, PT, P0 ;  /* 0x00000000000e7806 */ /* 0x000fc400000e0100 */
        /* <DEDUP_REMOVED lines=24> */
[----:B------:R-:W4:Y:S01]  /*5d70*/  FLO.U32 R64, R76 ;  /* 0x0000004c00407300 */ /* 0x000f2200000e0000 */
[----:B------:R-:W-:-:S07]  /*5d80*/  LOP3.LUT R14, R48, R76, RZ, 0xc0, !PT ;  /* 0x0000004c300e7212 */ /* 0x000fce00078ec0ff */
[----:B------:R-:W0:Y:S01]  /*5d90*/  POPC R14, R14 ;  /* 0x0000000e000e7309 */ /* 0x000e220000000000 */
[----:B----4-:R-:W-:-:S13]  /*5da0*/  ISETP.NE.AND P0, PT, R73, R64, PT ;  /* 0x000000404900720c */ /* 0x010fda0003f05270 */
[----:B01-3--:R-:W-:Y:S05]  /*5db0*/  @P0 BRA `(.L_x_59) ;  /* 0x0000000000080947 */ /* 0x00bfea0003800000 */
[----:B------:R-:W-:-:S05]  /*5dc0*/  IMAD R13, R13, 0x4, R37 ;  /* 0x000000040d0d7824 */ /* 0x000fca00078e0225 */
[----:B------:R0:W1:Y:S02]  /*5dd0*/  ATOMS.ADD R53, [R13], R14 ;  /* 0x0000000e0d35738c */ /* 0x0000640000000000 */
.L_x_59:
[----:B------:R-:W-:Y:S05]  /*5de0*/  BSYNC.RECONVERGENT B0 ;  /* 0x0000000000007941 */ /* 0x000fea0003800200 */
.L_x_58:
[----:B------:R-:W-:Y:S01]  /*5df0*/  R2P PR, R12, 0x7f ;  /* 0x0000007f0c007804 */ /* 0x000fe20000000000 */
[----:B------:R-:W-:Y:S01]  /*5e00*/  IMAD.IADD R50, R29, 0x1, R50 ;  /* 0x000000011d327824 */ /* 0x000fe200078e0232 */
[----:B------:R-:W-:Y:S01]  /*5e10*/  BSSY.RECONVERGENT B0, `(.L_x_60) ;  /* 0x0000022000007945 */ /* 0x000fe20003800200 */
[----:B-1----:R1:W3:Y:S01]  /*5e20*/  SHFL.IDX PT, R29, R53, R64, 0x1f ;  /* 0x00001f40351d7589 */ /* 0x0022e200000e0000 */
[----:B------:R-:W-:-:S09]  /*5e30*/  IMAD.MOV.U32 R76, RZ, RZ, RZ ;  /* 0x000000ffff4c7224 */ /* 0x000fd200078e00ff */
        /* <DEDUP_REMOVED lines=24> */
[----:B------:R0:W4:Y:S02]  /*5fc0*/  FLO.U32 R68, R13 ;  /* 0x0000000d00447300 */ /* 0x00012400000e0000 */
[----:B0-----:R-:W-:Y:S02]  /*5fd0*/  LOP3.LUT R13, R48, R13, RZ, 0xc0, !PT ;  /* 0x0000000d300d7212 */ /* 0x001fe400078ec0ff */
[----:B----4-:R-:W-:-:S04]  /*5fe0*/  ISETP.NE.AND P0, PT, R73, R68, PT ;  /* 0x000000444900720c */ /* 0x010fc80003f05270 */
[----:B------:R-:W0:Y:S09]  /*5ff0*/  POPC R13, R13 ;  /* 0x0000000d000d7309 */ /* 0x000e320000000000 */
[----:B-1-3--:R-:W-:Y:S05]  /*6000*/  @P0 BRA `(.L_x_61) ;  /* 0x0000000000080947 */ /* 0x00afea0003800000 */
[----:B------:R-:W-:-:S05]  /*6010*/  IMAD R12, R12, 0x4, R37 ;  /* 0x000000040c0c7824 */ /* 0x000fca00078e0225 */
[----:B0-----:R1:W3:Y:S02]  /*6020*/  ATOMS.ADD R76, [R12], R13 ;  /* 0x0000000d0c4c738c */ /* 0x0012e40000000000 */
.L_x_61:
[----:B------:R-:W-:Y:S05]  /*6030*/  BSYNC.RECONVERGENT B0 ;  /* 0x0000000000007941 */ /* 0x000fea0003800200 */
.L_x_60:
[----:B------:R-:W-:Y:S01]  /*6040*/  R2P PR, R11, 0x7f ;  /* 0x0000007f0b007804 */ /* 0x000fe20000000000 */
[----:B------:R-:W-:Y:S01]  /*6050*/  IMAD.IADD R64, R27, 0x1, R58 ;  /* 0x000000011b407824 */ /* 0x000fe200078e023a */
[----:B------:R-:W-:Y:S01]  /*6060*/  BSSY.RECONVERGENT B0, `(.L_x_62) ;  /* 0x0000022000007945 */ /* 0x000fe20003800200 */
[----:B---3--:R3:W4:Y:S10]  /*6070*/  SHFL.IDX PT, R58, R76, R68, 0x1f ;  /* 0x00001f444c3a7589 */ /* 0x00873400000e0000 */
[----:B-1----:R-:W-:-:S02]  /*6080*/  VOTE.ANY R12, PT, P0 ;  /* 0x00000000000c7806 */ /* 0x002fc400000e0100 */
        /* <DEDUP_REMOVED lines=24> */
[----:B------:R1:W5:Y:S02]  /*6210*/  FLO.U32 R53, R27 ;  /* 0x0000001b00357300 */ /* 0x00036400000e0000 */
[----:B-1----:R-:W-:Y:S02]  /*6220*/  LOP3.LUT R27, R48, R27, RZ, 0xc0, !PT ;  /* 0x0000001b301b7212 */ /* 0x002fe400078ec0ff */
[----:B-----5:R-:W-:-:S04]  /*6230*/  ISETP.NE.AND P0, PT, R73, R53, PT ;  /* 0x000000354900720c */ /* 0x020fc80003f05270 */
[----:B------:R-:W1:Y:S09]  /*6240*/  POPC R27, R27 ;  /* 0x0000001b001b7309 */ /* 0x000e720000000000 */
[----:B---34-:R-:W-:Y:S05]  /*6250*/  @P0 BRA `(.L_x_63) ;  /* 0x0000000000080947 */ /* 0x018fea0003800000 */
[----:B------:R-:W-:-:S06]  /*6260*/  IMAD R12, R11, 0x4, R37 ;  /* 0x000000040b0c7824 */ /* 0x000fcc00078e0225 */
[----:B-1----:R3:W4:Y:S02]  /*6270*/  ATOMS.ADD R12, [R12], R27 ;  /* 0x0000001b0c0c738c */ /* 0x0027240000000000 */
.L_x_63:
[----:B------:R-:W-:Y:S05]  /*6280*/  BSYNC.RECONVERGENT B0 ;  /* 0x0000000000007941 */ /* 0x000fea0003800200 */
.L_x_62:
[----:B------:R-:W-:Y:S01]  /*6290*/  R2P PR, R10, 0x7f ;  /* 0x0000007f0a007804 */ /* 0x000fe20000000000 */
[----:B------:R-:W-:Y:S01]  /*62a0*/  IMAD.IADD R68, R57, 0x1, R56 ;  /* 0x0000000139447824 */ /* 0x000fe200078e0238 */
[----:B----4-:R4:W0:Y:S01]  /*62b0*/  SHFL.IDX PT, R12, R12, R53, 0x1f ;  /* 0x00001f350c0c7589 */ /* 0x01082200000e0000 */
[----:B------:R-:W-:Y:S01]  /*62c0*/  IMAD.IADD R54, R55, 0x1, R54 ;  /* 0x0000000137367824 */ /* 0x000fe200078e0236 */
[----:B------:R-:W-:Y:S09]  /*62d0*/  BSSY.RECONVERGENT B0, `(.L_x_64) ;  /* 0x0000025000007945 */ /* 0x000ff20003800200 */
        /* <DEDUP_REMOVED lines=22> */
[----:B------:R-:W-:Y:S02]  /*6440*/  @!P0 LOP3.LUT R56, RZ, R56, RZ, 0x33, !PT ;  /* 0x00000038ff388212 */ /* 0x000fe400078e33ff */
[C---:B------:R-:W-:Y:S02]  /*6450*/  ISETP.NE.AND P0, PT, R9.reuse, 0x7fffffff, PT ;  /* 0x7fffffff0900780c */ /* 0x040fe40003f05270 */
[----:B------:R-:W-:Y:S02]  /*6460*/  LOP3.LUT R57, R56, R11, RZ, 0xc0, !PT ;  /* 0x0000000b38397212 */ /* 0x000fe400078ec0ff */
[----:B------:R-:W-:Y:S02]  /*6470*/  SEL R11, R9, 0x80000000, P0 ;  /* 0x80000000090b7807 */ /* 0x000fe40000000000 */
[----:B------:R-:W5:Y:S01]  /*6480*/  FLO.U32 R56, R57 ;  /* 0x0000003900387300 */ /* 0x000f6200000e0000 */
[----:B------:R-:W-:Y:S02]  /*6490*/  LOP3.LUT R55, R48, R57, RZ, 0xc0, !PT ;  /* 0x0000003930377212 */ /* 0x000fe400078ec0ff */
[----:B------:R-:W-:-:S04]  /*64a0*/  SHF.R.U32.HI R11, RZ, UR7, R11 ;  /* 0x00000007ff0b7c19 */ /* 0x000fc8000801160b */
[----:B------:R-:W-:Y:S01]  /*64b0*/  LOP3.LUT R76, R11, UR4, RZ, 0x30, !PT ;  /* 0x000000040b4c7c12 */ /* 0x000fe2000f8e30ff */
[----:B------:R-:W0:Y:S01]  /*64c0*/  POPC R55, R55 ;  /* 0x0000003700377309 */ /* 0x000e220000000000 */
[----:B------:R-:W-:Y:S01]  /*64d0*/  IMAD.MOV.U32 R11, RZ, RZ, RZ ;  /* 0x000000ffff0b7224 */ /* 0x000fe200078e00ff */
[----:B-----5:R-:W-:-:S13]  /*64e0*/  ISETP.NE.AND P0, PT, R73, R56, PT ;  /* 0x000000384900720c */ /* 0x020fda0003f05270 */
[----:B0---4-:R-:W-:Y:S05]  /*64f0*/  @P0 BRA `(.L_x_65) ;  /* 0x0000000000080947 */ /* 0x011fea0003800000 */
[----:B------:R-:W-:-:S05]  /*6500*/  IMAD R10, R10, 0x4, R37 ;  /* 0x000000040a0a7824 */ /* 0x000fca00078e0225 */
[----:B------:R0:W4:Y:S02]  /*6510*/  ATOMS.ADD R11, [R10], R55 ;  /* 0x000000370a0b738c */ /* 0x0001240000000000 */
.L_x_65:
[----:B------:R-:W-:Y:S05]  /*6520*/  BSYNC.RECONVERGENT B0 ;  /* 0x0000000000007941 */ /* 0x000fea0003800200 */
.L_x_64:
[----:B------:R-:W-:Y:S01]  /*6530*/  R2P PR, R76, 0x7f ;  /* 0x0000007f4c007804 */ /* 0x000fe20000000000 */
[----:B------:R-:W-:Y:S01]  /*6540*/  IMAD.IADD R52, R52, 0x1, R59 ;  /* 0x0000000134347824 */ /* 0x000fe200078e023b */
[----:B----4-:R4:W1:Y:S01]  /*6550*/  SHFL.IDX PT, R56, R11, R56, 0x1f ;  /* 0x00001f380b387589 */ /* 0x01086200000e0000 */
[----:B------:R-:W-:Y:S01]  /*6560*/  BSSY.RECONVERGENT B0, `(.L_x_66) ;  /* 0x0000026000007945 */ /* 0x000fe20003800200 */
[----:B------:R-:W-:-:S09]  /*6570*/  IMAD.IADD R26, R26, 0x1, R61 ;  /* 0x000000011a1a7824 */ /* 0x000fd200078e023d */
        /* <DEDUP_REMOVED lines=23> */
[----:B------:R-:W-:Y:S02]  /*66f0*/  ISETP.NE.AND P0, PT, R8, 0x7fffffff, PT ;  /* 0x7fffffff0800780c */ /* 0x000fe40003f05270 */
[----:B------:R-:W-:Y:S02]  /*6700*/  LOP3.LUT R53, R10, R53, RZ, 0xc0, !PT ;  /* 0x000000350a357212 */ /* 0x000fe400078ec0ff */
[----:B------:R-:W-:Y:S02]  /*6710*/  SEL R57, R8, 0x80000000, P0 ;  /* 0x8000000008397807 */ /* 0x000fe40000000000 */
[----:B------:R0:W5:Y:S02]  /*6720*/  FLO.U32 R10, R53 ;  /* 0x00000035000a7300 */ /* 0x00016400000e0000 */
[----:B------:R-:W-:-:S02]  /*6730*/  SHF.R.U32.HI R59, RZ, UR7, R57 ;  /* 0x00000007ff3b7c19 */ /* 0x000fc40008011639 */
[----:B------:R-:W-:Y:S02]  /*6740*/  LOP3.LUT R57, R48, R53, RZ, 0xc0, !PT ;  /* 0x0000003530397212 */ /* 0x000fe400078ec0ff */
[----:B------:R-:W-:Y:S01]  /*6750*/  LOP3.LUT R59, R59, UR4, RZ, 0x30, !PT ;  /* 0x000000043b3b7c12 */ /* 0x000fe2000f8e30ff */
[----:B0-----:R-:W-:-:S03]  /*6760*/  IMAD.MOV.U32 R53, RZ, RZ, RZ ;  /* 0x000000ffff357224 */ /* 0x001fc600078e00ff */
[----:B------:R-:W0:Y:S01]  /*6770*/  POPC R57, R57 ;  /* 0x0000003900397309 */ /* 0x000e220000000000 */
[----:B-----5:R-:W-:-:S13]  /*6780*/  ISETP.NE.AND P0, PT, R73, R10, PT ;  /* 0x0000000a4900720c */ /* 0x020fda0003f05270 */
[----:B01--4-:R-:W-:Y:S05]  /*6790*/  @P0 BRA `(.L_x_67) ;  /* 0x0000000000080947 */ /* 0x013fea0003800000 */
[----:B------:R-:W-:-:S05]  /*67a0*/  IMAD R76, R76, 0x4, R37 ;  /* 0x000000044c4c7824 */ /* 0x000fca00078e0225 */
[----:B------:R0:W1:Y:S02]  /*67b0*/  ATOMS.ADD R53, [R76], R57 ;  /* 0x000000394c35738c */ /* 0x0000640000000000 */
.L_x_67:
[----:B------:R-:W-:Y:S05]  /*67c0*/  BSYNC.RECONVERGENT B0 ;  /* 0x0000000000007941 */ /* 0x000fea0003800200 */
.L_x_66:
[----:B------:R-:W-:Y:S01]  /*67d0*/  R2P PR, R59, 0x7f ;  /* 0x0000007f3b007804 */ /* 0x000fe20000000000 */
[----:B0-----:R-:W-:Y:S01]  /*67e0*/  IMAD.IADD R76, R24, 0x1, R63 ;  /* 0x00000001184c7824 */ /* 0x001fe200078e023f */
[----:B-1----:R0:W1:Y:S01]  /*67f0*/  SHFL.IDX PT, R10, R53, R10, 0x1f ;  /* 0x00001f0a350a7589 */ /* 0x00206200000e0000 */
        /* <DEDUP_REMOVED lines=28> */
[----:B------:R-:W4:Y:S01]  /*69c0*/  FLO.U32 R24, R63 ;  /* 0x0000003f00187300 */ /* 0x000f2200000e0000 */
[----:B------:R-:W-:Y:S02]  /*69d0*/  LOP3.LUT R23, R48, R63, RZ, 0xc0, !PT ;  /* 0x0000003f30177212 */ /* 0x000fe400078ec0ff */
[----:B------:R-:W-:-:S04]  /*69e0*/  SHF.R.U32.HI R11, RZ, UR7, R11 ;  /* 0x00000007ff0b7c19 */ /* 0x000fc8000801160b */
[----:B------:R-:W-:Y:S01]  /*69f0*/  LOP3.LUT R61, R11, UR4, RZ, 0x30, !PT ;  /* 0x000000040b3d7c12 */ /* 0x000fe2000f8e30ff */
[----:B------:R-:W0:Y:S01]  /*6a00*/  POPC R23, R23 ;  /* 0x0000001700177309 */ /* 0x000e220000000000 */
[----:B------:R-:W-:Y:S01]  /*6a10*/  IMAD.MOV.U32 R11, RZ, RZ, RZ ;  /* 0x000000ffff0b7224 */ /* 0x000fe200078e00ff */
[----:B----4-:R-:W-:-:S13]  /*6a20*/  ISETP.NE.AND P0, PT, R73, R24, PT ;  /* 0x000000184900720c */ /* 0x010fda0003f05270 */
[----:B01----:R-:W-:Y:S05]  /*6a30*/  @P0 BRA `(.L_x_69) ;  /* 0x0000000000080947 */ /* 0x003fea0003800000 */
[----:B------:R-:W-:-:S06]  /*6a40*/  IMAD R11, R59, 0x4, R37 ;  /* 0x000000043b0b7824 */ /* 0x000fcc00078e0225 */
[----:B------:R0:W1:Y:S02]  /*6a50*/  ATOMS.ADD R11, [R11], R23 ;  /* 0x000000170b0b738c */ /* 0x0000640000000000 */
.L_x_69:
[----:B------:R-:W-:Y:S05]  /*6a60*/  BSYNC.RECONVERGENT B0 ;  /* 0x0000000000007941 */ /* 0x000fea0003800200 */
.L_x_68:
[----:B------:R-:W-:Y:S01]  /*6a70*/  R2P PR, R61, 0x7f ;  /* 0x0000007f3d007804 */ /* 0x000fe20000000000 */
[----:B------:R-:W-:Y:S01]  /*6a80*/  IMAD.IADD R69, R22, 0x1, R69 ;  /* 0x0000000116457824 */ /* 0x000fe200078e0245 */
[----:B-1----:R1:W4:Y:S01]  /*6a90*/  SHFL.IDX PT, R24, R11, R24, 0x1f ;  /* 0x00001f180b187589 */ /* 0x00232200000e0000 */
        /* <DEDUP_REMOVED lines=11> */
[----:B------:R-:W-:Y:S02]  /*6b50*/  VOTE.ANY R53, PT, P3 ;  /* 0x0000000000357806 */ /* 0x000fe400018e0100 */
[----:B------:R-:W-:Y:S02]  /*6b60*/  VOTE.ANY R63, PT, P0 ;  /* 0x00000000003f7806 */ /* 0x000fe400000e0100 */
[----:B------:R-:W-:Y:S02]  /*6b70*/  @!P3 LOP3.LUT R53, RZ, R53, RZ, 0x33, !PT ;  /* 0x00000035ff35b212 */ /* 0x000fe400078e33ff */
[----:B------:R-:W-:Y:S02]  /*6b80*/  @!P0 LOP3.LUT R63, RZ, R63, RZ, 0x33, !PT ;  /* 0x0000003fff3f8212 */ /* 0x000fe400078e33ff */
[----:B------:R-:W-:-:S02]  /*6b90*/  LOP3.LUT R22, R53, R22, RZ, 0xc0, !PT ;  /* 0x0000001635167212 */ /* 0x000fc400078ec0ff */
[----:B------:R-:W-:Y:S02]  /*6ba0*/  VOTE.ANY R53, PT, P4 ;  /* 0x0000000000357806 */ /* 0x000fe400020e0100 */
[C---:B------:R-:W-:Y:S02]  /*6bb0*/  ISETP.NE.AND P0, PT, R6.reuse, 0x7fffffff, PT ;  /* 0x7fffffff0600780c */ /* 0x040fe40003f05270 */
[----:B------:R-:W-:Y:S02]  /*6bc0*/  @!P4 LOP3.LUT R53, RZ, R53, RZ, 0x33, !PT ;  /* 0x00000035ff35c212 */ /* 0x000fe400078e33ff */
[----:B------:R-:W-:Y:S02]  /*6bd0*/  SEL R21, R6, 0x80000000, P0 ;  /* 0x8000000006157807 */ /* 0x000fe40000000000 */
[----:B------:R-:W-:Y:S02]  /*6be0*/  LOP3.LUT R22, R53, R22, RZ, 0xc0, !PT ;  /* 0x0000001635167212 */ /* 0x000fe400078ec0ff */
[----:B------:R-:W-:-:S02]  /*6bf0*/  VOTE.ANY R53, PT, P5 ;  /* 0x0000000000357806 */ /* 0x000fc400028e0100 */
[----:B------:R-:W-:Y:S02]  /*6c00*/  SHF.R.U32.HI R21, RZ, UR7, R21 ;  /* 0x00000007ff157c19 */ /* 0x000fe40008011615 */
[----:B------:R-:W-:Y:S02]  /*6c10*/  @!P5 LOP3.LUT R53, RZ, R53, RZ, 0x33, !PT ;  /* 0x00000035ff35d212 */ /* 0x000fe400078e33ff */
[----:B------:R-:W-:Y:S01]  /*6c20*/  LOP3.LUT R59, R21, UR4, RZ, 0x30, !PT ;  /* 0x00000004153b7c12 */ /* 0x000fe2000f8e30ff */
[----:B------:R-:W-:Y:S01]  /*6c30*/  IMAD.MOV.U32 R21, RZ, RZ, RZ ;  /* 0x000000ffff157224 */ /* 0x000fe200078e00ff */
[----:B------:R-:W-:Y:S02]  /*6c40*/  LOP3.LUT R22, R53, R22, RZ, 0xc0, !PT ;  /* 0x0000001635167212 */ /* 0x000fe400078ec0ff */
[----:B------:R-:W-:-:S04]  /*6c50*/  VOTE.ANY R53, PT, P6 ;  /* 0x0000000000357806 */ /* 0x000fc800030e0100 */
[----:B------:R-:W-:-:S04]  /*6c60*/  @!P6 LOP3.LUT R53, RZ, R53, RZ, 0x33, !PT ;  /* 0x00000035ff35e212 */ /* 0x000fc800078e33ff */
[----:B------:R-:W-:-:S04]  /*6c70*/  LOP3.LUT R22, R53, R22, RZ, 0xc0, !PT ;  /* 0x0000001635167212 */ /* 0x000fc800078ec0ff */
[----:B------:R-:W-:-:S04]  /*6c80*/  LOP3.LUT R63, R63, R22, RZ, 0xc0, !PT ;  /* 0x000000163f3f7212 */ /* 0x000fc800078ec0ff */
[----:B------:R-:W5:Y:S01]  /*6c90*/  FLO.U32 R22, R63 ;  /* 0x0000003f00167300 */ /* 0x000f6200000e0000 */
[----:B------:R-:W-:-:S07]  /*6ca0*/  LOP3.LUT R53, R48, R63, RZ, 0xc0, !PT ;  /* 0x0000003f30357212 */ /* 0x000fce00078ec0ff */
[----:B------:R-:W0:Y:S01]  /*6cb0*/  POPC R53, R53 ;  /* 0x0000003500357309 */ /* 0x000e220000000000 */
[----:B-----5:R-:W-:-:S13]  /*6cc0*/  ISETP.NE.AND P0, PT, R73, R22, PT ;  /* 0x000000164900720c */ /* 0x020fda0003f05270 */
[----:B01--4-:R-:W-:Y:S05]  /*6cd0*/  @P0 BRA `(.L_x_71) ;  /* 0x0000000000080947 */ /* 0x013fea0003800000 */
[----:B------:R-:W-:-:S06]  /*6ce0*/  IMAD R21, R61, 0x4, R37 ;  /* 0x000000043d157824 */ /* 0x000fcc00078e0225 */
[----:B------:R0:W1:Y:S02]  /*6cf0*/  ATOMS.ADD R21, [R21], R53 ;  /* 0x000000351515738c */ /* 0x0000640000000000 */
.L_x_71:
[----:B------:R-:W-:Y:S05]  /*6d00*/  BSYNC.RECONVERGENT B0 ;  /* 0x0000000000007941 */ /* 0x000fea0003800200 */
.L_x_70:
[----:B------:R-:W-:Y:S01]  /*6d10*/  R2P PR, R59, 0x7f ;  /* 0x0000007f3b007804 */ /* 0x000fe20000000000 */
[----:B------:R-:W-:Y:S01]  /*6d20*/  IMAD.IADD R51, R20, 0x1, R51 ;  /* 0x0000000114337824 */ /* 0x000fe200078e0233 */
[----:B-1----:R1:W4:Y:S01]  /*6d30*/  SHFL.IDX PT, R22, R21, R22, 0x1f ;  /* 0x00001f1615167589 */ /* 0x00232200000e0000 */
[----:B------:R-:W-:Y:S01]  /*6d40*/  IMAD.IADD R14, R14, 0x1, R29 ;  /* 0x000000010e0e7824 */ /* 0x000fe200078e021d */
[----:B------:R-:W-:Y:S01]  /*6d50*/  BSSY.RECONVERGENT B0, `(.L_x_72) ;  /* 0x0000025000007945 */ /* 0x000fe20003800200 */
[----:B------:R-:W-:-:S08]  /*6d60*/  IMAD.MOV.U32 R63, RZ, RZ, RZ ;  /* 0x000000ffff3f7224 */ /* 0x000fd000078e00ff */
        /* <DEDUP_REMOVED lines=26> */
[----:B------:R-:W5:Y:S02]  /*6f10*/  FLO.U32 R20, R61 ;  /* 0x0000003d00147300 */ /* 0x000f6400000e0000 */
[----:B------:R-:W-:-:S02]  /*6f20*/  SHF.R.U32.HI R29, RZ, UR7, R11 ;  /* 0x00000007ff1d7c19 */ /* 0x000fc4000801160b */
[----:B------:R-:W-:Y:S02]  /*6f30*/  LOP3.LUT R11, R48, R61, RZ, 0xc0, !PT ;  /* 0x0000003d300b7212 */ /* 0x000fe400078ec0ff */
[----:B------:R-:W-:-:S04]  /*6f40*/  LOP3.LUT R29, R29, UR4, RZ, 0x30, !PT ;  /* 0x000000041d1d7c12 */ /* 0x000fc8000f8e30ff */
[----:B------:R-:W0:Y:S01]  /*6f50*/  POPC R11, R11 ;  /* 0x0000000b000b7309 */ /* 0x000e220000000000 */
[----:B-----5:R-:W-:-:S13]  /*6f60*/  ISETP.NE.AND P0, PT, R73, R20, PT ;  /* 0x000000144900720c */ /* 0x020fda0003f05270 */
[----:B01--4-:R-:W-:Y:S05]  /*6f70*/  @P0 BRA `(.L_x_73) ;  /* 0x0000000000080947 */ /* 0x013fea0003800000 */
[----:B------:R-:W-:-:S05]  /*6f80*/  IMAD R59, R59, 0x4, R37 ;  /* 0x000000043b3b7824 */ /* 0x000fca00078e0225 */
[----:B------:R0:W1:Y:S02]  /*6f90*/  ATOMS.ADD R63, [R59], R11 ;  /* 0x0000000b3b3f738c */ /* 0x0000640000000000 */
.L_x_73:
[----:B------:R-:W-:Y:S05]  /*6fa0*/  BSYNC.RECONVERGENT B0 ;  /* 0x0000000000007941 */ /* 0x000fea0003800200 */
.L_x_72:
[----:B------:R-:W-:Y:S01]  /*6fb0*/  R2P PR, R29, 0x7f ;  /* 0x0000007f1d007804 */ /* 0x000fe20000000000 */
[----:B------:R-:W-:Y:S01]  /*6fc0*/  IMAD.IADD R58, R13, 0x1, R58 ;  /* 0x000000010d3a7824 */ /* 0x000fe200078e023a */
[----:B-1----:R1:W4:Y:S01]  /*6fd0*/  SHFL.IDX PT, R20, R63, R20, 0x1f ;  /* 0x00001f143f147589 */ /* 0x00232200000e0000 */
[----:B------:R-:W-:Y:S01]  /*6fe0*/  BSSY.RECONVERGENT B0, `(.L_x_74) ;  /* 0x0000021000007945 */ /* 0x000fe20003800200 */
[----:B------:R-:W-:-:S09]  /*6ff0*/  IMAD.MOV.U32 R61, RZ, RZ, RZ ;  /* 0x000000ffff3d7224 */ /* 0x000fd200078e00ff */
        /* <DEDUP_REMOVED lines=23> */
[----:B0-----:R-:W-:-:S04]  /*7170*/  LOP3.LUT R59, R21, R13, RZ, 0xc0, !PT ;  /* 0x0000000d153b7212 */ /* 0x001fc800078ec0ff */
[----:B------:R-:W0:Y:S01]  /*7180*/  FLO.U32 R13, R59 ;  /* 0x0000003b000d7300 */ /* 0x000e2200000e0000 */
[----:B------:R-:W-:-:S07]  /*7190*/  LOP3.LUT R21, R48, R59, RZ, 0xc0, !PT ;  /* 0x0000003b30157212 */ /* 0x000fce00078ec0ff */
[----:B------:R-:W1:Y:S01]  /*71a0*/  POPC R21, R21 ;  /* 0x0000001500157309 */ /* 0x000e620000000000 */
[----:B0-----:R-:W-:-:S13]  /*71b0*/  ISETP.NE.AND P0, PT, R73, R13, PT ;  /* 0x0000000d4900720c */ /* 0x001fda0003f05270 */
[----:B-1--4-:R-:W-:Y:S05]  /*71c0*/  @P0 BRA `(.L_x_75) ;  /* 0x0000000000080947 */ /* 0x012fea0003800000 */
[----:B------:R-:W-:-:S05]  /*71d0*/  IMAD R29, R29, 0x4, R37 ;  /* 0x000000041d1d7824 */ /* 0x000fca00078e0225 */
[----:B------:R0:W1:Y:S02]  /*71e0*/  ATOMS.ADD R61, [R29], R21 ;  /* 0x000000151d3d738c */ /* 0x0000640000000000 */
.L_x_75:
[----:B------:R-:W-:Y:S05]  /*71f0*/  BSYNC.RECONVERGENT B0 ;  /* 0x0000000000007941 */ /* 0x000fea0003800200 */
.L_x_74:
        /* <DEDUP_REMOVED lines=27> */
[----:B-1----:R-:W-:-:S04]  /*73b0*/  LOP3.LUT R61, R59, R29, RZ, 0xc0, !PT ;  /* 0x0000001d3b3d7212 */ /* 0x002fc800078ec0ff */
[----:B------:R-:W0:Y:S01]  /*73c0*/  FLO.U32 R59, R61 ;  /* 0x0000003d003b7300 */ /* 0x000e2200000e0000 */
[----:B------:R-:W-:-:S07]  /*73d0*/  LOP3.LUT R29, R48, R61, RZ, 0xc0, !PT ;  /* 0x0000003d301d7212 */ /* 0x000fce00078ec0ff */
[----:B------:R-:W1:Y:S01]  /*73e0*/  POPC R29, R29 ;  /* 0x0000001d001d7309 */ /* 0x000e620000000000 */
[----:B0-----:R-:W-:-:S13]  /*73f0*/  ISETP.NE.AND P0, PT, R73, R59, PT ;  /* 0x0000003b4900720c */ /* 0x001fda0003f05270 */
[----:B-1--4-:R-:W-:Y:S05]  /*7400*/  @P0 BRA `(.L_x_77) ;  /* 0x0000000000080947 */ /* 0x012fea0003800000 */
[----:B------:R-:W-:-:S05]  /*7410*/  IMAD R4, R4, 0x4, R37 ;  /* 0x0000000404047824 */ /* 0x000fca00078e0225 */
[----:B------:R0:W1:Y:S02]  /*7420*/  ATOMS.ADD R63, [R4], R29 ;  /* 0x0000001d043f738c */ /* 0x0000640000000000 */
.L_x_77:
[----:B------:R-:W-:Y:S05]  /*7430*/  BSYNC.RECONVERGENT B0 ;  /* 0x0000000000007941 */ /* 0x000fea0003800200 */
.L_x_76:
[----:B------:R-:W-:Y:S01]  /*7440*/  BAR.SYNC.DEFER_BLOCKING 0x0 ;  /* 0x0000000000007b1d */ /* 0x000fe20000010000 */
[----:B------:R-:W-:Y:S01]  /*7450*/  ISETP.GE.AND P0, PT, R70, RZ, PT ;  /* 0x000000ff4600720c */ /* 0x000fe20003f06270 */
[----:B------:R-:W-:Y:S01]  /*7460*/  IMAD.IADD R12, R27, 0x1, R12 ;  /* 0x000000011b0c7824 */ /* 0x000fe200078e020c */
[----:B------:R-:W-:Y:S01]  /*7470*/  ISETP.NE.AND P1, PT, R74, RZ, PT ;  /* 0x000000ff4a00720c */ /* 0x000fe20003f25270 */
[----:B------:R-:W-:Y:S01]  /*7480*/  IMAD.IADD R20, R11, 0x1, R20 ;  /* 0x000000010b147824 */ /* 0x000fe200078e0214 */
[----:B---3--:R-:W-:Y:S01]  /*7490*/  SEL R27, RZ, 0x7fffffff, !P0 ;  /* 0x7fffffffff1b7807 */ /* 0x008fe20004000000 */
[----:B------:R-:W-:Y:S01]  /*74a0*/  IMAD R11, R62, 0x4, R77 ;  /* 0x000000043e0b7824 */ /* 0x000fe200078e024d */
[----:B------:R-:W-:Y:S01]  /*74b0*/  BSSY B1, `(.L_x_78) ;  /* 0x000005e000017945 */ /* 0x000fe20003800000 */
[----:B01----:R-:W0:Y:S01]  /*74c0*/  SHFL.IDX PT, R4, R63, R59, 0x1f ;  /* 0x00001f3b3f047589 */ /* 0x003e2200000e0000 */
[----:B------:R-:W-:Y:S01]  /*74d0*/  LOP3.LUT R70, R27, R70, RZ, 0x3c, !PT ;  /* 0x000000461b467212 */ /* 0x000fe200078e3cff */
[----:B------:R-:W-:-:S02]  /*74e0*/  IMAD.IADD R48, R21, 0x1, R13 ;  /* 0x0000000115307824 */ /* 0x000fc400078e020d */
[--C-:B------:R-:W-:Y:S02]  /*74f0*/  IMAD R30, R30, 0x4, R77.reuse ;  /* 0x000000041e1e7824 */ /* 0x100fe400078e024d */
[--C-:B------:R-:W-:Y:S02]  /*7500*/  IMAD R13, R50, 0x4, R77.reuse ;  /* 0x00000004320d7824 */ /* 0x100fe400078e024d */
[--C-:B------:R-:W-:Y:S02]  /*7510*/  IMAD R64, R64, 0x4, R77.reuse ;  /* 0x0000000440407824 */ /* 0x100fe400078e024d */
[--C-:B------:R-:W-:Y:S02]  /*7520*/  IMAD R21, R68, 0x4, R77.reuse ;  /* 0x0000000444157824 */ /* 0x100fe400078e024d */
[--C-:B------:R-:W-:Y:S02]  /*7530*/  IMAD R54, R54, 0x4, R77.reuse ;  /* 0x0000000436367824 */ /* 0x100fe400078e024d */
[----:B------:R-:W-:Y:S01]  /*7540*/  IMAD.IADD R24, R23, 0x1, R24 ;  /* 0x0000000117187824 */ /* 0x000fe200078e0218 */
[----:B------:R-:W-:Y:S01]  /*7550*/  STS [R11+-0x4], R70 ;  /* 0xfffffc460b007388 */ /* 0x000fe20000000800 */
[----:B------:R-:W-:-:S02]  /*7560*/  IMAD R52, R52, 0x4, R77 ;  /* 0x0000000434347824 */ /* 0x000fc400078e024d */
[--C-:B------:R-:W-:Y:S01]  /*7570*/  IMAD R23, R26, 0x4, R77.reuse ;  /* 0x000000041a177824 */ /* 0x100fe200078e024d */
[----:B------:R1:W-:Y:S01]  /*7580*/  STS [R30+-0x4], R31 ;  /* 0xfffffc1f1e007388 */ /* 0x0003e20000000800 */
[--C-:B------:R-:W-:Y:S02]  /*7590*/  IMAD R76, R76, 0x4, R77.reuse ;  /* 0x000000044c4c7824 */ /* 0x100fe400078e024d */
[--C-:B------:R-:W-:Y:S01]  /*75a0*/  IMAD R27, R60, 0x4, R77.reuse ;  /* 0x000000043c1b7824 */ /* 0x100fe200078e024d */
[----:B------:R-:W-:Y:S01]  /*75b0*/  STS [R13+-0x4], R28 ;  /* 0xfffffc1c0d007388 */ /* 0x000fe20000000800 */
[----:B0-----:R-:W-:Y:S02]  /*75c0*/  IMAD.IADD R50, R29, 0x1, R4 ;  /* 0x000000011d327824 */ /* 0x001fe400078e0204 */
[--C-:B------:R-:W-:Y:S01]  /*75d0*/  IMAD R4, R69, 0x4, R77.reuse ;  /* 0x0000000445047824 */ /* 0x100fe200078e024d */
[----:B------:R-:W-:Y:S01]  /*75e0*/  STS [R64+-0x4], R67 ;  /* 0xfffffc4340007388 */ /* 0x000fe20000000800 */
[----:B------:R-:W-:-:S02]  /*75f0*/  IMAD R36, R36, 0x4, R77 ;  /* 0x0000000424247824 */ /* 0x000fc400078e024d */
[----:B------:R-:W-:Y:S01]  /*7600*/  IMAD.IADD R56, R55, 0x1, R56 ;  /* 0x0000000137387824 */ /* 0x000fe200078e0238 */
[----:B------:R-:W-:Y:S01]  /*7610*/  STS [R21+-0x4], R66 ;  /* 0xfffffc4215007388 */ /* 0x000fe20000000800 */
[--C-:B------:R-:W-:Y:S02]  /*7620*/  IMAD R26, R51, 0x4, R77.reuse ;  /* 0x00000004331a7824 */ /* 0x100fe400078e024d */
[----:B------:R-:W-:Y:S01]  /*7630*/  IMAD.IADD R10, R57, 0x1, R10 ;  /* 0x00000001390a7824 */ /* 0x000fe200078e020a */
[----:B------:R-:W-:Y:S01]  /*7640*/  STS [R54+-0x4], R65 ;  /* 0xfffffc4136007388 */ /* 0x000fe20000000800 */
[--C-:B-1----:R-:W-:Y:S02]  /*7650*/  IMAD R31, R14, 0x4, R77.reuse ;  /* 0x000000040e1f7824 */ /* 0x102fe400078e024d */
[----:B------:R-:W-:Y:S01]  /*7660*/  IMAD R58, R58, 0x4, R77 ;  /* 0x000000043a3a7824 */ /* 0x000fe200078e024d */
[----:B------:R-:W-:Y:S01]  /*7670*/  STS [R52+-0x4], R47 ;  /* 0xfffffc2f34007388 */ /* 0x000fe20000000800 */
[----:B------:R-:W-:-:S02]  /*7680*/  IMAD.IADD R22, R53, 0x1, R22 ;  /* 0x0000000135167824 */ /* 0x000fc400078e0216 */
[--C-:B------:R-:W-:Y:S01]  /*7690*/  IMAD R37, R12, 0x4, R77.reuse ;  /* 0x000000040c257824 */ /* 0x100fe200078e024d */
[----:B------:R0:W-:Y:S01]  /*76a0*/  STS [R23+-0x4], R46 ;  /* 0xfffffc2e17007388 */ /* 0x0001e20000000800 */
[--C-:B------:R-:W-:Y:S02]  /*76b0*/  IMAD R56, R56, 0x4, R77.reuse ;  /* 0x0000000438387824 */ /* 0x100fe400078e024d */
[--C-:B------:R-:W-:Y:S01]  /*76c0*/  IMAD R51, R24, 0x4, R77.reuse ;  /* 0x0000000418337824 */ /* 0x100fe200078e024d */
[----:B------:R1:W-:Y:S01]  /*76d0*/  STS [R76+-0x4], R45 ;  /* 0xfffffc2d4c007388 */ /* 0x0003e20000000800 */
[--C-:B------:R-:W-:Y:S02]  /*76e0*/  IMAD R60, R22, 0x4, R77.reuse ;  /* 0x00000004163c7824 */ /* 0x100fe400078e024d */
[--C-:B------:R-:W-:Y:S01]  /*76f0*/  IMAD R53, R20, 0x4, R77.reuse ;  /* 0x0000000414357824 */ /* 0x100fe200078e024d */
[----:B------:R1:W-:Y:S01]  /*7700*/  STS [R27+-0x4], R44 ;  /* 0xfffffc2c1b007388 */ /* 0x0003e20000000800 */
[----:B------:R-:W-:-:S02]  /*7710*/  IMAD R48, R48, 0x4, R77 ;  /* 0x0000000430307824 */ /* 0x000fc400078e024d */
[--C-:B0-----:R-:W-:Y:S01]  /*7720*/  IMAD R46, R10, 0x4, R77.reuse ;  /* 0x000000040a2e7824 */ /* 0x101fe200078e024d */
[----:B------:R1:W-:Y:S01]  /*7730*/  STS [R4+-0x4], R33 ;  /* 0xfffffc2104007388 */ /* 0x0003e20000000800 */
[----:B------:R-:W-:-:S03]  /*7740*/  IMAD R55, R50, 0x4, R77 ;  /* 0x0000000432377824 */ /* 0x000fc600078e024d */
[----:B------:R1:W-:Y:S04]  /*7750*/  STS [R36+-0x4], R25 ;  /* 0xfffffc1924007388 */ /* 0x0003e80000000800 */
        /* <DEDUP_REMOVED lines=10> */
[----:B------:R1:W-:Y:S01]  /*7800*/  STS [R55+-0x4], R32 ;  /* 0xfffffc2037007388 */ /* 0x0003e20000000800 */
[----:B------:R-:W-:Y:S05]  /*7810*/  @P1 BRA `(.L_x_79) ;  /* 0x00000000009c1947 */ /* 0x000fea0003800000 */
[----:B------:R-:W2:Y:S01]  /*7820*/  LDG.E R42, desc[UR8][R42.64] ;  /* 0x000000082a2a7981 */ /* 0x000ea2000c1e1900 */
[----:B------:R-:W-:Y:S01]  /*7830*/  ISETP.GE.AND P0, PT, R75, 0x1, PT ;  /* 0x000000014b00780c */ /* 0x000fe20003f06270 */
[----:B-1----:R-:W-:Y:S02]  /*7840*/  IMAD.MOV.U32 R8, RZ, RZ, R2 ;  /* 0x000000ffff087224 */ /* 0x002fe400078e0002 */
[----:B--2---:R-:W-:-:S05]  /*7850*/  IMAD.IADD R5, R42, 0x1, -R49 ;  /* 0x000000012a057824 */ /* 0x004fca00078e0a31 */
[----:B------:R0:W-:Y:S05]  /*7860*/  STS [R3+0x8a00], R5 ;  /* 0x008a000503007388 */ /* 0x0001ea0000000800 */
[----:B------:R-:W-:Y:S05]  /*7870*/  @!P0 BRA `(.L_x_80) ;  /* 0x00000000006c8947 */ /* 0x000fea0003800000 */
[----:B------:R-:W-:Y:S01]  /*7880*/  BSSY B0, `(.L_x_81) ;  /* 0x0000019000007945 */ /* 0x000fe20003800000 */
[----:B0-----:R-:W-:Y:S02]  /*7890*/  IMAD.MOV.U32 R5, RZ, RZ, -0x1 ;  /* 0xffffffffff057424 */ /* 0x001fe400078e00ff */
[----:B------:R-:W-:Y:S02]  /*78a0*/  IMAD.MOV.U32 R9, RZ, RZ, R75 ;  /* 0x000000ffff097224 */ /* 0x000fe400078e004b */
[----:B------:R-:W-:-:S07]  /*78b0*/  IMAD.MOV.U32 R8, RZ, RZ, R2 ;  /* 0x000000ffff087224 */ /* 0x000fce00078e0002 */
.L_x_85:
[----:B------:R-:W0:Y:S01]  /*78c0*/  LDC.64 R6, c[0x0][0x380] ;  /* 0x0000e000ff067b82 */ /* 0x000e220000000a00 */
[----:B------:R-:W-:Y:S01]  /*78d0*/  VIADD R17, R9, 0xffffffff ;  /* 0xffffffff09117836 */ /* 0x000fe20000000000 */
[----:B------:R-:W-:Y:S03]  /*78e0*/  BSSY B2, `(.L_x_82) ;  /* 0x0000008000027945 */ /* 0x000fe60003800000 */
[----:B------:R-:W-:-:S04]  /*78f0*/  IMAD R15, R17, 0x100, R35 ;  /* 0x00000100110f7824 */ /* 0x000fc800078e0223 */
[----:B0-----:R-:W-:-:S07]  /*7900*/  IMAD.WIDE R6, R15, 0x4, R6 ;  /* 0x000000040f067825 */ /* 0x001fce00078e0206 */
.L_x_83:
[----:B------:R-:W-:Y:S05]  /*7910*/  YIELD ;  /* 0x0000000000007946 */ /* 0x000fea0003800000 */
[----:B------:R0:W-:Y:S06]  /*7920*/  MEMBAR.SC.CTA ;  /* 0x0000000000007992 */ /* 0x0001ec0000000000 */
[----:B0-----:R-:W2:Y:S02]  /*7930*/  LDG.E.STRONG.SYS R10, desc[UR8][R6.64] ;  /* 0x00000008060a7981 */ /* 0x001ea4000c1f5900 */
[----:B--2---:R-:W-:-:S13]  /*7940*/  ISETP.NE.AND P0, PT, R10, RZ, PT ;  /* 0x000000ff0a00720c */ /* 0x004fda0003f05270 */
[----:B------:R-:W-:Y:S05]  /*7950*/  @!P0 BRA `(.L_x_83) ;  /* 0xfffffffc00ec8947 */ /* 0x000fea000383ffff */
[----:B------:R-:W-:Y:S05]  /*7960*/  BSYNC B2 ;  /* 0x0000000000027941 */ /* 0x000fea0003800000 */
.L_x_82:
[----:B------:R-:W-:Y:S01]  /*7970*/  BSSY.RECONVERGENT B2, `(.L_x_84) ;  /* 0x0000006000027945 */ /* 0x000fe20003800200 */
[C---:B------:R-:W-:Y:S02]  /*7980*/  ISETP.GT.AND P0, PT, R10.reuse, -0x1, PT ;  /* 0xffffffff0a00780c */ /* 0x040fe40003f04270 */
[----:B------:R-:W-:Y:S01]  /*7990*/  LOP3.LUT R7, R10, 0x3fffffff, RZ, 0xc0, !PT ;  /* 0x3fffffff0a077812 */ /* 0x000fe200078ec0ff */
[----:B------:R-:W-:Y:S05]  /*79a0*/  WARPSYNC.EXCLUSIVE R5 ;  /* 0x0000000005007348 */ /* 0x000fea0003a00000 */
[----:B------:R-:W-:-:S05]  /*79b0*/  IMAD.IADD R8, R7, 0x1, R8 ;  /* 0x0000000107087824 */ /* 0x000fca00078e0208 */
[----:B------:R-:W-:-:S07]  /*79c0*/  VOTE.ANY R5, PT, P0 ;  /* 0x0000000000057806 */ /* 0x000fce00000e0100 */
[----:B------:R-:W-:Y:S05]  /*79d0*/  BSYNC.RECONVERGENT B2 ;  /* 0x0000000000027941 */ /* 0x000fea0003800200 */
.L_x_84:
[----:B------:R-:W-:Y:S01]  /*79e0*/  ISETP.GT.U32.AND P1, PT, R9, 0x1, PT ;  /* 0x000000010900780c */ /* 0x000fe20003f24070 */
[----:B------:R-:W-:-:S12]  /*79f0*/  IMAD.MOV.U32 R9, RZ, RZ, R17 ;  /* 0x000000ffff097224 */ /* 0x000fd800078e0011 */
[----:B------:R-:W-:Y:S05]  /*7a00*/  @P0 BRA P1, `(.L_x_85) ;  /* 0xfffffffc00ac0947 */ /* 0x000fea000083ffff */
[----:B------:R-:W-:Y:S05]  /*7a10*/  BSYNC B0 ;  /* 0x0000000000007941 */ /* 0x000fea0003800000 */
.L_x_81:
[----:B------:R1:W2:Y:S02]  /*7a20*/  LDS R5, [R3+0x8a00] ;  /* 0x008a000003057984 */ /* 0x0002a40000000800 */
.L_x_80:
[----:B------:R-:W3:Y:S01]  /*7a30*/  LDC.64 R6, c[0x0][0x380] ;  /* 0x0000e000ff067b82 */ /* 0x000ee20000000a00 */
[----:B--2---:R-:W-:Y:S02]  /*7a40*/  IADD3 R10, PT, PT, R5, R8, -R2 ;  /* 0x00000008050a7210 */ /* 0x004fe40007ffe802 */
[----:B0-----:R-:W-:-:S03]  /*7a50*/  LOP3.LUT R5, R8, 0x80000000, RZ, 0xfc, !PT ;  /* 0x8000000008057812 */ /* 0x001fc600078efcff */
[----:B------:R0:W-:Y:S01]  /*7a60*/  STS [R3+0x8a00], R10 ;  /* 0x008a000a03007388 */ /* 0x0001e20000000800 */
[----:B---3--:R-:W-:-:S05]  /*7a70*/  IMAD.WIDE R6, R0, 0x4, R6 ;  /* 0x0000000400067825 */ /* 0x008fca00078e0206 */
[----:B------:R0:W-:Y:S02]  /*7a80*/  STG.E.STRONG.SYS desc[UR8][R6.64], R5 ;  /* 0x0000000506007986 */ /* 0x0001e4000c115908 */
.L_x_79:
[----:B------:R-:W-:Y:S05]  /*7a90*/  BSYNC B1 ;  /* 0x0000000000017941 */ /* 0x000fea0003800000 */
.L_x_78:
[----:B01----:R-:W0:Y:S01]  /*7aa0*/  LDC.64 R6, c[0x0][0x390] ;  /* 0x0000e400ff067b82 */ /* 0x003e220000000a00 */
[----:B------:R-:W-:Y:S01]  /*7ab0*/  VIADD R5, R72, 0x2280 ;  /* 0x0000228048057836 */ /* 0x000fe20000000000 */
[----:B------:R-:W-:Y:S06]  /*7ac0*/  WARPSYNC.ALL ;  /* 0x0000000000007948 */ /* 0x000fec0003800000 */
[----:B------:R-:W1:Y:S01]  /*7ad0*/  LDC R32, c[0x0][0x3c0] ;  /* 0x0000f000ff207b82 */ /* 0x000e620000000800 */
[----:B0-----:R-:W-:Y:S02]  /*7ae0*/  ISETP.EQ.U32.AND P1, PT, R6, RZ, PT ;  /* 0x000000ff0600720c */ /* 0x001fe40003f22070 */
[----:B-1----:R-:W-:-:S04]  /*7af0*/  ISETP.GE.AND P0, PT, R5, R32, PT ;  /* 0x000000200500720c */ /* 0x002fc80003f06270 */
[----:B------:R-:W-:-:S04]  /*7b00*/  ISETP.EQ.OR.EX P0, PT, R7, RZ, !P0, P1 ;  /* 0x000000ff0700720c */ /* 0x000fc80004702710 */
[----:B------:R-:W-:-:S13]  /*7b10*/  ISETP.GT.U32.OR P0, PT, R35, 0xff, P0 ;  /* 0x000000ff2300780c */ /* 0x000fda0000704470 */
[----:B------:R-:W2:Y:S02]  /*7b20*/  @!P0 LDS R0, [R3+0x8a00] ;  /* 0x008a000003008984 */ /* 0x000ea40000000800 */
[----:B--2---:R-:W-:-:S05]  /*7b30*/  @!P0 IADD3 R49, PT, PT, R0, R49, R2 ;  /* 0x0000003100318210 */ /* 0x004fca0007ffe002 */
[----:B------:R0:W-:Y:S01]  /*7b40*/  @!P0 STG.E desc[UR8][R40.64], R49 ;  /* 0x0000003128008986 */ /* 0x0001e2000c101908 */
[----:B------:R-:W-:Y:S01]  /*7b50*/  BAR.SYNC.DEFER_BLOCKING 0x0 ;  /* 0x0000000000007b1d */ /* 0x000fe20000010000 */
[----:B------:R-:W-:-:S13]  /*7b60*/  ISETP.GT.AND P0, PT, R5, R32, PT ;  /* 0x000000200500720c */ /* 0x000fda0003f04270 */
[----:B0-----:R-:W-:Y:S05]  /*7b70*/  @P0 BRA `(.L_x_86) ;  /* 0x0000001400140947 */ /* 0x001fea0003800000 */
[----:B------:R-:W0:Y:S01]  /*7b80*/  LDS R0, [R3] ;  /* 0x0000000003007984 */ /* 0x000e220000000800 */
[----:B------:R-:W1:Y:S01]  /*7b90*/  LDCU UR5, c[0x0][0x3c4] ;  /* 0x00007880ff0577ac */ /* 0x000e620008000800 */
[----:B------:R-:W2:Y:S01]  /*7ba0*/  LDC.64 R6, c[0x0][0x3a0] ;  /* 0x0000e800ff067b82 */ /* 0x000ea20000000a00 */
[----:B0-----:R-:W-:-:S04]  /*7bb0*/  ISETP.NE.AND P1, PT, R0, 0x7fffffff, PT ;  /* 0x7fffffff0000780c */ /* 0x001fc80003f25270 */
[C---:B------:R-:W-:Y:S02]  /*7bc0*/  SEL R2, R0.reuse, 0x80000000, P1 ;  /* 0x8000000000027807 */ /* 0x040fe40000800000 */
[----:B------:R-:W-:Y:S02]  /*7bd0*/  ISETP.GE.AND P1, PT, R0, RZ, PT ;  /* 0x000000ff0000720c */ /* 0x000fe40003f26270 */
[----:B-1----:R-:W-:Y:S02]  /*7be0*/  SHF.R.U32.HI R2, RZ, UR5, R2 ;  /* 0x00000005ff027c19 */ /* 0x002fe40008011602 */
[----:B------:R-:W-:Y:S02]  /*7bf0*/  SEL R9, RZ, 0x7fffffff, !P1 ;  /* 0x7fffffffff097807 */ /* 0x000fe40004800000 */
[----:B------:R-:W-:Y:S02]  /*7c00*/  LOP3.LUT R2, R2, UR4, RZ, 0x30, !PT ;  /* 0x0000000402027c12 */ /* 0x000fe4000f8e30ff */
[----:B------:R-:W-:-:S03]  /*7c10*/  LOP3.LUT R15, R9, R0, RZ, 0x3c, !PT ;  /* 0x00000000090f7212 */ /* 0x000fc600078e3cff */
[----:B------:R-:W-:-:S05]  /*7c20*/  IMAD R2, R2, 0x4, R77 ;  /* 0x0000000402027824 */ /* 0x000fca00078e024d */
[----:B------:R-:W0:Y:S02]  /*7c30*/  LDS R5, [R2+0x8a00] ;  /* 0x008a000002057984 */ /* 0x000e240000000800 */
[----:B0-----:R-:W-:-:S04]  /*7c40*/  IMAD.IADD R5, R5, 0x1, R35 ;  /* 0x0000000105057824 */ /* 0x001fc800078e0223 */
[----:B--2---:R-:W-:-:S05]  /*7c50*/  IMAD.WIDE.U32 R8, R5, 0x4, R6 ;  /* 0x0000000405087825 */ /* 0x004fca00078e0006 */
[----:B------:R-:W-:Y:S01]  /*7c60*/  STG.E desc[UR8][R8.64], R15 ;  /* 0x0000000f08007986 */ /* 0x000fe2000c101908 */
[----:B------:R-:W-:-:S03]  /*7c70*/  NOP ;  /* 0x0000000000007918 */ /* 0x000fc60000000000 */
[----:B------:R-:W0:Y:S02]  /*7c80*/  LDS R0, [R3+0x600] ;  /* 0x0006000003007984 */ /* 0x000e240000000800 */
[----:B0-----:R-:W-:-:S04]  /*7c90*/  ISETP.NE.AND P1, PT, R0, 0x7fffffff, PT ;  /* 0x7fffffff0000780c */ /* 0x001fc80003f25270 */
[C---:B------:R-:W-:Y:S02]  /*7ca0*/  SEL R2, R0.reuse, 0x80000000, P1 ;  /* 0x8000000000027807 */ /* 0x040fe40000800000 */
[----:B------:R-:W-:Y:S02]  /*7cb0*/  ISETP.GE.AND P1, PT, R0, RZ, PT ;  /* 0x000000ff0000720c */ /* 0x000fe40003f26270 */
[----:B------:R-:W-:Y:S02]  /*7cc0*/  SHF.R.U32.HI R2, RZ, UR5, R2 ;  /* 0x00000005ff027c19 */ /* 0x000fe40008011602 */
[----:B------:R-:W-:Y:S02]  /*7cd0*/  SEL R17, RZ, 0x7fffffff, !P1 ;  /* 0x7fffffffff117807 */ /* 0x000fe40004800000 */
[----:B------:R-:W-:Y:S02]  /*7ce0*/  LOP3.LUT R2, R2, UR4, RZ, 0x30, !PT ;  /* 0x0000000402027c12 */ /* 0x000fe4000f8e30ff */
[----:B------:R-:W-:-:S03]  /*7cf0*/  LOP3.LUT R17, R17, R0, RZ, 0x3c, !PT ;  /* 0x0000000011117212 */ /* 0x000fc600078e3cff */
[----:B------:R-:W-:-:S05]  /*7d00*/  IMAD R10, R2, 0x4, R77 ;  /* 0x00000004020a7824 */ /* 0x000fca00078e024d */
[----:B------:R-:W0:Y:S02]  /*7d10*/  LDS R5, [R10+0x8a00] ;  /* 0x008a00000a057984 */ /* 0x000e240000000800 */
[----:B0-----:R-:W-:-:S05]  /*7d20*/  IADD3 R5, PT, PT, R35, 0x180, R5 ;  /* 0x0000018023057810 */ /* 0x001fca0007ffe005 */
[----:B------:R-:W-:-:S05]  /*7d30*/  IMAD.WIDE.U32 R8, R5, 0x4, R6 ;  /* 0x0000000405087825 */ /* 0x000fca00078e0006 */
        /* <DEDUP_REMOVED lines=294> */
[----:B------:R0:W-:Y:S01]  /*8fa0*/  STG.E desc[UR8][R6.64], R15 ;  /* 0x0000000f06007986 */ /* 0x0001e2000c101908 */
[----:B------:R-:W-:Y:S01]  /*8fb0*/  NOP ;  /* 0x0000000000007918 */ /* 0x000fe20000000000 */
[----:B------:R-:W-:Y:S05]  /*8fc0*/  BRA `(.L_x_87) ;  /* 0x0000001c008c7947 */ /* 0x000fea0003800000 */
.L_x_86:
[----:B------:R-:W-:Y:S01]  /*8fd0*/  IMAD R5, R75, -0x2280, R32 ;  /* 0xffffdd804b057824 */ /* 0x000fe200078e0220 */
[----:B------:R-:W-:Y:S01]  /*8fe0*/  BSSY.RECONVERGENT B0, `(.L_x_88) ;  /* 0x0000017000007945 */ /* 0x000fe20003800200 */
[C---:B------:R-:W-:Y:S02]  /*8ff0*/  VIADD R10, R35.reuse, 0x180 ;  /* 0x00000180230a7836 */ /* 0x040fe40000000000 */
[C---:B------:R-:W-:Y:S01]  /*9000*/  VIADD R12, R35.reuse, 0x300 ;  /* 0x00000300230c7836 */ /* 0x040fe20000000000 */
[CC--:B------:R-:W-:Y:S01]  /*9010*/  ISETP.GE.AND P2, PT, R35.reuse, R5.reuse, PT ;  /* 0x000000052300720c */ /* 0x0c0fe20003f46270 */
[----:B------:R-:W-:Y:S01]  /*9020*/  VIADD R0, R35, 0x480 ;  /* 0x0000048023007836 */ /* 0x000fe20000000000 */
[-C--:B------:R-:W-:Y:S02]  /*9030*/  ISETP.GE.AND P3, PT, R10, R5.reuse, PT ;  /* 0x000000050a00720c */ /* 0x080fe40003f66270 */
[----:B------:R-:W-:-:S09]  /*9040*/  ISETP.GE.AND P1, PT, R12, R5, PT ;  /* 0x000000050c00720c */ /* 0x000fd20003f26270 */
[----:B------:R-:W-:Y:S05]  /*9050*/  @P2 BRA `(.L_x_89) ;  /* 0x00000000003c2947 */ /* 0x000fea0003800000 */
[----:B------:R-:W0:Y:S01]  /*9060*/  LDS R2, [R3] ;  /* 0x0000000003027984 */ /* 0x000e220000000800 */
[----:B------:R-:W1:Y:S01]  /*9070*/  LDCU UR5, c[0x0][0x3c4] ;  /* 0x00007880ff0577ac */ /* 0x000e620008000800 */
[----:B0-----:R-:W-:-:S04]  /*9080*/  ISETP.NE.AND P2, PT, R2, 0x7fffffff, PT ;  /* 0x7fffffff0200780c */ /* 0x001fc80003f45270 */
[C---:B------:R-:W-:Y:S02]  /*9090*/  SEL R6, R2.reuse, 0x80000000, P2 ;  /* 0x8000000002067807 */ /* 0x040fe40001000000 */
[----:B------:R-:W-:Y:S02]  /*90a0*/  ISETP.GE.AND P2, PT, R2, RZ, PT ;  /* 0x000000ff0200720c */ /* 0x000fe40003f46270 */
[----:B-1----:R-:W-:Y:S02]  /*90b0*/  SHF.R.U32.HI R6, RZ, UR5, R6 ;  /* 0x00000005ff067c19 */ /* 0x002fe40008011606 */
[----:B------:R-:W-:Y:S02]  /*90c0*/  SEL R15, RZ, 0x7fffffff, !P2 ;  /* 0x7fffffffff0f7807 */ /* 0x000fe40005000000 */
[----:B------:R-:W-:Y:S02]  /*90d0*/  LOP3.LUT R6, R6, UR4, RZ, 0x30, !PT ;  /* 0x0000000406067c12 */ /* 0x000fe4000f8e30ff */
[----:B------:R-:W-:-:S03]  /*90e0*/  LOP3.LUT R15, R15, R2, RZ, 0x3c, !PT ;  /* 0x000000020f0f7212 */ /* 0x000fc600078e3cff */
[----:B------:R-:W-:Y:S02]  /*90f0*/  IMAD R8, R6, 0x4, R77 ;  /* 0x0000000406087824 */ /* 0x000fe400078e024d */
[----:B------:R-:W0:Y:S03]  /*9100*/  LDC.64 R6, c[0x0][0x3a0] ;  /* 0x0000e800ff067b82 */ /* 0x000e260000000a00 */
[----:B------:R-:W1:Y:S02]  /*9110*/  LDS R9, [R8+0x8a00] ;  /* 0x008a000008097984 */ /* 0x000e640000000800 */
[----:B-1----:R-:W-:-:S04]  /*9120*/  IMAD.IADD R9, R9, 0x1, R35 ;  /* 0x0000000109097824 */ /* 0x002fc800078e0223 */
[----:B0-----:R-:W-:-:S05]  /*9130*/  IMAD.WIDE.U32 R6, R9, 0x4, R6 ;  /* 0x0000000409067825 */ /* 0x001fca00078e0006 */
[----:B------:R0:W-:Y:S02]  /*9140*/  STG.E desc[UR8][R6.64], R15 ;  /* 0x0000000f06007986 */ /* 0x0001e4000c101908 */
.L_x_89:
[----:B------:R-:W-:Y:S05]  /*9150*/  BSYNC.RECONVERGENT B0 ;  /* 0x0000000000007941 */ /* 0x000fea0003800200 */
.L_x_88:
[----:B------:R-:W-:Y:S01]  /*9160*/  NOP ;  /* 0x0000000000007918 */ /* 0x000fe20000000000 */
[----:B------:R-:W-:Y:S04]  /*9170*/  BSSY.RECONVERGENT B0, `(.L_x_90) ;  /* 0x0000011000007945 */ /* 0x000fe80003800200 */
[----:B------:R-:W-:Y:S05]  /*9180*/  @P3 BRA `(.L_x_91) ;  /* 0x00000000003c3947 */ /* 0x000fea0003800000 */
[----:B------:R-:W1:Y:S01]  /*9190*/  LDS R2, [R3+0x600] ;  /* 0x0006000003027984 */ /* 0x000e620000000800 */
[----:B------:R-:W2:Y:S01]  /*91a0*/  LDCU UR5, c[0x0][0x3c4] ;  /* 0x00007880ff0577ac */ /* 0x000ea20008000800 */
[----:B-1----:R-:W-:-:S04]  /*91b0*/  ISETP.NE.AND P2, PT, R2, 0x7fffffff, PT ;  /* 0x7fffffff0200780c */ /* 0x002fc80003f45270 */
[C---:B0-----:R-:W-:Y:S02]  /*91c0*/  SEL R6, R2.reuse, 0x80000000, P2 ;  /* 0x8000000002067807 */ /* 0x041fe40001000000 */
[----:B------:R-:W-:Y:S02]  /*91d0*/  ISETP.GE.AND P2, PT, R2, RZ, PT ;  /* 0x000000ff0200720c */ /* 0x000fe40003f46270 */
[----:B--2---:R-:W-:Y:S02]  /*91e0*/  SHF.R.U32.HI R6, RZ, UR5, R6 ;  /* 0x00000005ff067c19 */ /* 0x004fe40008011606 */
        /* <DEDUP_REMOVED lines=9> */
.L_x_91:
[----:B------:R-:W-:Y:S05]  /*9280*/  BSYNC.RECONVERGENT B0 ;  /* 0x0000000000007941 */ /* 0x000fea0003800200 */
.L_x_90:
[----:B------:R-:W-:Y:S01]  /*9290*/  NOP ;  /* 0x0000000000007918 */ /* 0x000fe20000000000 */
[----:B------:R-:W-:Y:S01]  /*92a0*/  BSSY.RECONVERGENT B0, `(.L_x_92) ;  /* 0x0000012000007945 */ /* 0x000fe20003800200 */
[----:B------:R-:W-:-:S03]  /*92b0*/  VIADD R14, R35, 0x600 ;  /* 0x00000600230e7836 */ /* 0x000fc60000000000 */
[----:B------:R-:W-:Y:S05]  /*92c0*/  @P1 BRA `(.L_x_93) ;  /* 0x00000000003c1947 */ /* 0x000fea0003800000 */
[----:B------:R-:W2:Y:S01]  /*92d0*/  LDS R2, [R3+0xc00] ;  /* 0x000c000003027984 */ /* 0x000ea20000000800 */
[----:B------:R-:W3:Y:S01]  /*92e0*/  LDCU UR5, c[0x0][0x3c4] ;  /* 0x00007880ff0577ac */ /* 0x000ee20008000800 */
[----:B--2---:R-:W-:-:S04]  /*92f0*/  ISETP.NE.AND P1, PT, R2, 0x7fffffff, PT ;  /* 0x7fffffff0200780c */ /* 0x004fc80003f25270 */
[C---:B01----:R-:W-:Y:S02]  /*9300*/  SEL R6, R2.reuse, 0x80000000, P1 ;  /* 0x8000000002067807 */ /* 0x043fe40000800000 */
[----:B------:R-:W-:Y:S02]  /*9310*/  ISETP.GE.AND P1, PT, R2, RZ, PT ;  /* 0x000000ff0200720c */ /* 0x000fe40003f26270 */
[----:B---3--:R-:W-:Y:S02]  /*9320*/  SHF.R.U32.HI R6, RZ, UR5, R6 ;  /* 0x00000005ff067c19 */ /* 0x008fe40008011606 */
        /* <DEDUP_REMOVED lines=9> */
.L_x_93:
[----:B------:R-:W-:Y:S05]  /*93c0*/  BSYNC.RECONVERGENT B0 ;  /* 0x0000000000007941 */ /* 0x000fea0003800200 */
.L_x_92:
[-C--:B------:R-:W-:Y:S01]  /*93d0*/  ISETP.GE.AND P5, PT, R0, R5.reuse, PT ;  /* 0x000000050000720c */ /* 0x080fe20003fa6270 */
[C---:B------:R-:W-:Y:S01]  /*93e0*/  VIADD R16, R35.reuse, 0x780 ;  /* 0x0000078023107836 */ /* 0x040fe20000000000 */
[----:B------:R-:W-:Y:S01]  /*93f0*/  NOP ;  /* 0x0000000000007918 */ /* 0x000fe20000000000 */
[C---:B------:R-:W-:Y:S01]  /*9400*/  VIADD R8, R35.reuse, 0x900 ;  /* 0x0000090023087836 */ /* 0x040fe20000000000 */
[----:B------:R-:W-:Y:S01]  /*9410*/  BSSY.RECONVERGENT B0, `(.L_x_94) ;  /* 0x0000016000007945 */ /* 0x000fe20003800200 */
[----:B------:R-:W-:Y:S01]  /*9420*/  VIADD R2, R35, 0xa80 ;  /* 0x00000a8023027836 */ /* 0x000fe20000000000 */
[-C--:B------:R-:W-:Y:S02]  /*9430*/  ISETP.GE.AND P1, PT, R14, R5.reuse, PT ;  /* 0x000000050e00720c */ /* 0x080fe40003f26270 */
[-C--:B------:R-:W-:Y:S02]  /*9440*/  ISETP.GE.AND P2, PT, R16, R5.reuse, PT ;  /* 0x000000051000720c */ /* 0x080fe40003f46270 */
[----:B------:R-:W-:-:S02]  /*9450*/  ISETP.GE.AND P3, PT, R8, R5, PT ;  /* 0x000000050800720c */ /* 0x000fc40003f66270 */
[----:B------:R-:W-:Y:S01]  /*9460*/  ISETP.GE.AND P4, PT, R2, R5, PT ;  /* 0x000000050200720c */ /* 0x000fe20003f86270 */
[----:B------:R-:W-:-:S12]  /*9470*/  @P5 BRA `(.L_x_95) ;  /* 0x00000000003c5947 */ /* 0x000fd80003800000 */
[----:B------:R-:W3:Y:S01]  /*9480*/  LDS R9, [R3+0x1200] ;  /* 0x0012000003097984 */ /* 0x000ee20000000800 */
[----:B------:R-:W4:Y:S01]  /*9490*/  LDCU UR5, c[0x0][0x3c4] ;  /* 0x00007880ff0577ac */ /* 0x000f220008000800 */
[----:B---3--:R-:W-:-:S04]  /*94a0*/  ISETP.NE.AND P5, PT, R9, 0x7fffffff, PT ;  /* 0x7fffffff0900780c */ /* 0x008fc80003fa5270 */
[C---:B012---:R-:W-:Y:S02]  /*94b0*/  SEL R6, R9.reuse, 0x80000000, P5 ;  /* 0x8000000009067807 */ /* 0x047fe40002800000 */
[----:B------:R-:W-:Y:S02]  /*94c0*/  ISETP.GE.AND P5, PT, R9, RZ, PT ;  /* 0x000000ff0900720c */ /* 0x000fe40003fa6270 */
[----:B----4-:R-:W-:Y:S02]  /*94d0*/  SHF.R.U32.HI R6, RZ, UR5, R6 ;  /* 0x00000005ff067c19 */ /* 0x010fe40008011606 */
        /* <DEDUP_REMOVED lines=9> */
.L_x_95:
[----:B------:R-:W-:Y:S05]  /*9570*/  BSYNC.RECONVERGENT B0 ;  /* 0x0000000000007941 */ /* 0x000fea0003800200 */
.L_x_94:
[----:B------:R-:W-:Y:S01]  /*9580*/  NOP ;  /* 0x0000000000007918 */ /* 0x000fe20000000000 */
[----:B------:R-:W-:Y:S04]  /*9590*/  BSSY.RECONVERGENT B0, `(.L_x_96) ;  /* 0x0000011000007945 */ /* 0x000fe80003800200 */
[----:B------:R-:W-:Y:S05]  /*95a0*/  @P1 BRA `(.L_x_97) ;  /* 0x00000000003c1947 */ /* 0x000fea0003800000 */
[----:B------:R-:W4:Y:S01]  /*95b0*/  LDS R0, [R3+0x1800] ;  /* 0x0018000003007984 */ /* 0x000f220000000800 */
[----:B------:R-:W5:Y:S01]  /*95c0*/  LDCU UR5, c[0x0][0x3c4] ;  /* 0x00007880ff0577ac */ /* 0x000f620008000800 */
[----:B----4-:R-:W-:-:S04]  /*95d0*/  ISETP.NE.AND P1, PT, R0, 0x7fffffff, PT ;  /* 0x7fffffff0000780c */ /* 0x010fc80003f25270 */
[C---:B0123--:R-:W-:Y:S02]  /*95e0*/  SEL R6, R0.reuse, 0x80000000, P1 ;  /* 0x8000000000067807 */ /* 0x04ffe40000800000 */
[----:B------:R-:W-:Y:S02]  /*95f0*/  ISETP.GE.AND P1, PT, R0, RZ, PT ;  /* 0x000000ff0000720c */ /* 0x000fe40003f26270 */
[----:B-----5:R-:W-:Y:S02]  /*9600*/  SHF.R.U32.HI R6, RZ, UR5, R6 ;  /* 0x00000005ff067c19 */ /* 0x020fe40008011606 */
[----:B------:R-:W-:Y:S02]  /*9610*/  SEL R15, RZ, 0x7fffffff, !P1 ;  /* 0x7fffffffff0f7807 */ /* 0x000fe40004800000 */
[----:B------:R-:W-:Y:S02]  /*9620*/  LOP3.LUT R6, R6, UR4, RZ, 0x30, !PT ;  /* 0x0000000406067c12 */ /* 0x000fe4000f8e30ff */
[----:B------:R-:W-:-:S03]  /*9630*/  LOP3.LUT R15, R15, R0, RZ, 0x3c, !PT ;  /* 0x000000000f0f7212 */ /* 0x000fc600078e3cff */
[----:B------:R-:W-:Y:S02]  /*9640*/  IMAD R9, R6, 0x4, R77 ;  /* 0x0000000406097824 */ /* 0x000fe400078e024d */
[----:B------:R-:W0:Y:S04]  /*9650*/  LDC.64 R6, c[0x0][0x3a0] ;  /* 0x0000e800ff067b82 */ /* 0x000e280000000a00 */
[----:B------:R-:W1:Y:S02]  /*9660*/  LDS R9, [R9+0x8a00] ;  /* 0x008a000009097984 */ /* 0x000e640000000800 */
[----:B-1----:R-:W-:-:S04]  /*9670*/  IMAD.IADD R17, R14, 0x1, R9 ;  /* 0x000000010e117824 */ /* 0x002fc800078e0209 */
[----:B0-----:R-:W-:-:S05]  /*9680*/  IMAD.WIDE.U32 R6, R17, 0x4, R6 ;  /* 0x0000000411067825 */ /* 0x001fca00078e0006 */
[----:B------:R4:W-:Y:S02]  /*9690*/  STG.E desc[UR8][R6.64], R15 ;  /* 0x0000000f06007986 */ /* 0x0009e4000c101908 */
.L_x_97:
[----:B------:R-:W-:Y:S05]  /*96a0*/  BSYNC.RECONVERGENT B0 ;  /* 0x0000000000007941 */ /* 0x000fea0003800200 */
.L_x_96:
[----:B------:R-:W-:Y:S01]  /*96b0*/  NOP ;  /* 0x0000000000007918 */ /* 0x000fe20000000000 */
[----:B------:R-:W-:Y:S04]  /*96c0*/  BSSY.RECONVERGENT B0, `(.L_x_98) ;  /* 0x0000011000007945 */ /* 0x000fe80003800200 */
[----:B------:R-:W-:Y:S05]  /*96d0*/  @P2 BRA `(.L_x_99) ;  /* 0x00000000003c2947 */ /* 0x000fea0003800000 */
[----:B------:R-:W5:Y:S01]  /*96e0*/  LDS R0, [R3+0x1e00] ;  /* 0x001e000003007984 */ /* 0x000f620000000800 */
[----:B------:R-:W0:Y:S01]  /*96f0*/  LDCU UR5, c[0x0][0x3c4] ;  /* 0x00007880ff0577ac */ /* 0x000e220008000800 */
[----:B-----5:R-:W-:-:S04]  /*9700*/  ISETP.NE.AND P1, PT, R0, 0x7fffffff, PT ;  /* 0x7fffffff0000780c */ /* 0x020fc80003f25270 */
[C---:B01234-:R-:W-:Y:S02]  /*9710*/  SEL R6, R0.reuse, 0x80000000, P1 ;  /* 0x8000000000067807 */ /* 0x05ffe40000800000 */
[----:B------:R-:W-:Y:S02]  /*9720*/  ISETP.GE.AND P1, PT, R0, RZ, PT ;  /* 0x000000ff0000720c */ /* 0x000fe40003f26270 */
[----:B------:R-:W-:Y:S02]  /*9730*/  SHF.R.U32.HI R6, RZ, UR5, R6 ;  /* 0x00000005ff067c19 */ /* 0x000fe40008011606 */
        /* <DEDUP_REMOVED lines=9> */
.L_x_99:
[----:B------:R-:W-:Y:S05]  /*97d0*/  BSYNC.RECONVERGENT B0 ;  /* 0x0000000000007941 */ /* 0x000fea0003800200 */
.L_x_98:
[----:B------:R-:W-:Y:S01]  /*97e0*/  NOP ;  /* 0x0000000000007918 */ /* 0x000fe20000000000 */
[----:B------:R-:W-:Y:S01]  /*97f0*/  BSSY.RECONVERGENT B0, `(.L_x_100) ;  /* 0x0000012000007945 */ /* 0x000fe20003800200 */
[----:B------:R-:W-:-:S03]  /*9800*/  LOP3.LUT R10, R35, 0xc00, RZ, 0xfc, !PT ;  /* 0x00000c00230a7812 */ /* 0x000fc600078efcff */
        /* <DEDUP_REMOVED lines=16> */
.L_x_101:
[----:B------:R-:W-:Y:S05]  /*9910*/  BSYNC.RECONVERGENT B0 ;  /* 0x0000000000007941 */ /* 0x000fea0003800200 */
.L_x_100:
[----:B------:R-:W-:Y:S01]  /*9920*/  NOP ;  /* 0x0000000000007918 */ /* 0x000fe20000000000 */
[----:B------:R-:W-:Y:S01]  /*9930*/  BSSY.RECONVERGENT B0, `(.L_x_102) ;  /* 0x0000012000007945 */ /* 0x000fe20003800200 */
[----:B------:R-:W-:-:S03]  /*9940*/  VIADD R12, R35, 0xd80 ;  /* 0x00000d80230c7836 */ /* 0x000fc60000000000 */
        /* <DEDUP_REMOVED lines=16> */
.L_x_103:
[----:B------:R-:W-:Y:S05]  /*9a50*/  BSYNC.RECONVERGENT B0 ;  /* 0x0000000000007941 */ /* 0x000fea0003800200 */
.L_x_102:
        /* <DEDUP_REMOVED lines=26> */
.L_x_105:
[----:B------:R-:W-:Y:S05]  /*9c00*/  BSYNC.RECONVERGENT B0 ;  /* 0x0000000000007941 */ /* 0x000fea0003800200 */
.L_x_104:
        /* <DEDUP_REMOVED lines=18> */
.L_x_107:
[----:B------:R-:W-:Y:S05]  /*9d30*/  BSYNC.RECONVERGENT B0 ;  /* 0x0000000000007941 */ /* 0x000fea0003800200 */
.L_x_106:
        /* <DEDUP_REMOVED lines=18> */
.L_x_109:
[----:B------:R-:W-:Y:S05]  /*9e60*/  BSYNC.RECONVERGENT B0 ;  /* 0x0000000000007941 */ /* 0x000fea0003800200 */
.L_x_108:
        /* <DEDUP_REMOVED lines=19> */
.L_x_111:
[----:B------:R-:W-:Y:S05]  /*9fa0*/  BSYNC.RECONVERGENT B0 ;  /* 0x0000000000007941 */ /* 0x000fea0003800200 */
.L_x_110:
        /* <DEDUP_REMOVED lines=19> */
.L_x_113:
[----:B------:R-:W-:Y:S05]  /*a0e0*/  BSYNC.RECONVERGENT B0 ;  /* 0x0000000000007941 */ /* 0x000fea0003800200 */
.L_x_112:
[-C--:B------:R-:W-:Y:S01]  /*a0f0*/  ISETP.GE.AND P5, PT, R10, R5.reuse, PT ;  /* 0x000000050a00720c */ /* 0x080fe20003fa6270 */
[C---:B------:R-:W-:Y:S01]  /*a100*/  VIADD R14, R35.reuse, 0x1680 ;  /* 0x00001680230e7836 */ /* 0x040fe20000000000 */
[C---:B------:R-:W-:Y:S01]  /*a110*/  LOP3.LUT R2, R35.reuse, 0x1800, RZ, 0xfc, !PT ;  /* 0x0000180023027812 */ /* 0x040fe200078efcff */
[----:B------:R-:W-:Y:S01]  /*a120*/  VIADD R0, R35, 0x1980 ;  /* 0x0000198023007836 */ /* 0x000fe20000000000 */
[----:B------:R-:W-:Y:S01]  /*a130*/  NOP ;  /* 0x0000000000007918 */ /* 0x000fe20000000000 */
[----:B------:R-:W-:Y:S01]  /*a140*/  BSSY.RECONVERGENT B0, `(.L_x_114) ;  /* 0x0000015000007945 */ /* 0x000fe20003800200 */
        /* <DEDUP_REMOVED lines=20> */
.L_x_115:
[----:B------:R-:W-:Y:S05]  /*a290*/  BSYNC.RECONVERGENT B0 ;  /* 0x0000000000007941 */ /* 0x000fea0003800200 */
.L_x_114:
        /* <DEDUP_REMOVED lines=18> */
.L_x_117:
[----:B------:R-:W-:Y:S05]  /*a3c0*/  BSYNC.RECONVERGENT B0 ;  /* 0x0000000000007941 */ /* 0x000fea0003800200 */
.L_x_116:
        /* <DEDUP_REMOVED lines=18> */
.L_x_119:
[----:B------:R-:W-:Y:S05]  /*a4f0*/  BSYNC.RECONVERGENT B0 ;  /* 0x0000000000007941 */ /* 0x000fea0003800200 */
.L_x_118:
        /* <DEDUP_REMOVED lines=19> */
.L_x_121:
[----:B------:R-:W-:Y:S05]  /*a630*/  BSYNC.RECONVERGENT B0 ;  /* 0x0000000000007941 */ /* 0x000fea0003800200 */
.L_x_120:
        /* <DEDUP_REMOVED lines=19> */
.L_x_123:
[----:B------:R-:W-:Y:S05]  /*a770*/  BSYNC.RECONVERGENT B0 ;  /* 0x0000000000007941 */ /* 0x000fea0003800200 */
.L_x_122:
        /* <DEDUP_REMOVED lines=14> */
[C---:B------:R-:W-:Y:S02]  /*a860*/  SEL R5, R2.reuse, 0x80000000, P5 ;  /* 0x8000000002057807 */ /* 0x040fe40002800000 */
[----:B------:R-:W-:Y:S02]  /*a870*/  ISETP.GE.AND P5, PT, R2, RZ, PT ;  /* 0x000000ff0200720c */ /* 0x000fe40003fa6270 */
[----:B0-----:R-:W-:Y:S02]  /*a880*/  SHF.R.U32.HI R5, RZ, UR5, R5 ;  /* 0x00000005ff057c19 */ /* 0x001fe40008011605 */
[----:B---3--:R-:W-:Y:S02]  /*a890*/  SEL R9, RZ, 0x7fffffff, !P5 ;  /* 0x7fffffffff097807 */ /* 0x008fe40006800000 */
[----:B-12-4-:R-:W-:Y:S02]  /*a8a0*/  LOP3.LUT R6, R5, UR4, RZ, 0x30, !PT ;  /* 0x0000000405067c12 */ /* 0x016fe4000f8e30ff */
[----:B------:R-:W-:-:S03]  /*a8b0*/  LOP3.LUT R9, R9, R2, RZ, 0x3c, !PT ;  /* 0x0000000209097212 */ /* 0x000fc600078e3cff */
[----:B------:R-:W-:Y:S02]  /*a8c0*/  IMAD R5, R6, 0x4, R77 ;  /* 0x0000000406057824 */ /* 0x000fe400078e024d */
[----:B------:R-:W0:Y:S04]  /*a8d0*/  LDC.64 R6, c[0x0][0x3a0] ;  /* 0x0000e800ff067b82 */ /* 0x000e280000000a00 */
[----:B------:R-:W1:Y:S02]  /*a8e0*/  LDS R5, [R5+0x8a00] ;  /* 0x008a000005057984 */ /* 0x000e640000000800 */
[----:B-1----:R-:W-:-:S04]  /*a8f0*/  IMAD.IADD R15, R10, 0x1, R5 ;  /* 0x000000010a0f7824 */ /* 0x002fc800078e0205 */
[----:B0-----:R-:W-:-:S05]  /*a900*/  IMAD.WIDE.U32 R6, R15, 0x4, R6 ;  /* 0x000000040f067825 */ /* 0x001fca00078e0006 */
[----:B------:R0:W-:Y:S02]  /*a910*/  STG.E desc[UR8][R6.64], R9 ;  /* 0x0000000906007986 */ /* 0x0001e4000c101908 */
.L_x_125:
[----:B------:R-:W-:Y:S05]  /*a920*/  BSYNC.RECONVERGENT B0 ;  /* 0x0000000000007941 */ /* 0x000fea0003800200 */
.L_x_124:
[----:B------:R-:W-:Y:S01]  /*a930*/  NOP ;  /* 0x0000000000007918 */ /* 0x000fe20000000000 */
[----:B------:R-:W-:Y:S04]  /*a940*/  BSSY.RECONVERGENT B0, `(.L_x_126) ;  /* 0x0000011000007945 */ /* 0x000fe80003800200 */
[----:B------:R-:W-:Y:S05]  /*a950*/  @P1 BRA `(.L_x_127) ;  /* 0x00000000003c1947 */ /* 0x000fea0003800000 */
        /* <DEDUP_REMOVED lines=15> */
.L_x_127:
[----:B------:R-:W-:Y:S05]  /*aa50*/  BSYNC.RECONVERGENT B0 ;  /* 0x0000000000007941 */ /* 0x000fea0003800200 */
.L_x_126:
        /* <DEDUP_REMOVED lines=18> */
.L_x_129:
[----:B------:R-:W-:Y:S05]  /*ab80*/  BSYNC.RECONVERGENT B0 ;  /* 0x0000000000007941 */ /* 0x000fea0003800200 */
.L_x_128:
        /* <DEDUP_REMOVED lines=18> */
.L_x_131:
[----:B------:R-:W-:Y:S05]  /*acb0*/  BSYNC.RECONVERGENT B0 ;  /* 0x0000000000007941 */ /* 0x000fea0003800200 */
.L_x_130:
[----:B------:R-:W-:Y:S01]  /*acc0*/  NOP ;  /* 0x0000000000007918 */ /* 0x000fe20000000000 */
[----:B------:R-:W-:Y:S04]  /*acd0*/  BSSY.RECONVERGENT B0, `(.L_x_132) ;  /* 0x0000011000007945 */ /* 0x000fe80003800200 */
[----:B------:R-:W-:Y:S05]  /*ace0*/  @P4 BRA `(.L_x_133) ;  /* 0x00000000003c4947 */ /* 0x000fea0003800000 */
[----:B------:R-:W5:Y:S01]  /*acf0*/  LDS R0, [R3+0x8400] ;  /* 0x0084000003007984 */ /* 0x000f620000000800 */
[----:B------:R-:W5:Y:S01]  /*ad00*/  LDCU UR5, c[0x0][0x3c4] ;  /* 0x00007880ff0577ac */ /* 0x000f620008000800 */
[----:B01234-:R-:W0:Y:S01]  /*ad10*/  LDC.64 R6, c[0x0][0x3a0] ;  /* 0x0000e800ff067b82 */ /* 0x01fe220000000a00 */
[----:B-----5:R-:W-:-:S04]  /*ad20*/  ISETP.NE.AND P1, PT, R0, 0x7fffffff, PT ;  /* 0x7fffffff0000780c */ /* 0x020fc80003f25270 */
[C---:B------:R-:W-:Y:S02]  /*ad30*/  SEL R2, R0.reuse, 0x80000000, P1 ;  /* 0x8000000000027807 */ /* 0x040fe40000800000 */
[----:B------:R-:W-:Y:S02]  /*ad40*/  ISETP.GE.AND P1, PT, R0, RZ, PT ;  /* 0x000000ff0000720c */ /* 0x000fe40003f26270 */
[----:B------:R-:W-:Y:S02]  /*ad50*/  SHF.R.U32.HI R2, RZ, UR5, R2 ;  /* 0x00000005ff027c19 */ /* 0x000fe40008011602 */
[----:B------:R-:W-:Y:S02]  /*ad60*/  SEL R9, RZ, 0x7fffffff, !P1 ;  /* 0x7fffffffff097807 */ /* 0x000fe40004800000 */
[----:B------:R-:W-:Y:S02]  /*ad70*/  LOP3.LUT R2, R2, UR4, RZ, 0x30, !PT ;  /* 0x0000000402027c12 */ /* 0x000fe4000f8e30ff */
[----:B------:R-:W-:-:S03]  /*ad80*/  LOP3.LUT R9, R9, R0, RZ, 0x3c, !PT ;  /* 0x0000000009097212 */ /* 0x000fc600078e3cff */
[----:B------:R-:W-:-:S05]  /*ad90*/  IMAD R2, R2, 0x4, R77 ;  /* 0x0000000402027824 */ /* 0x000fca00078e024d */
[----:B------:R-:W1:Y:S02]  /*ada0*/  LDS R5, [R2+0x8a00] ;  /* 0x008a000002057984 */ /* 0x000e640000000800 */
[----:B-1----:R-:W-:-:S04]  /*adb0*/  IMAD.IADD R5, R34, 0x1, R5 ;  /* 0x0000000122057824 */ /* 0x002fc800078e0205 */
[----:B0-----:R-:W-:-:S05]  /*adc0*/  IMAD.WIDE.U32 R6, R5, 0x4, R6 ;  /* 0x0000000405067825 */ /* 0x001fca00078e0006 */
[----:B------:R0:W-:Y:S02]  /*add0*/  STG.E desc[UR8][R6.64], R9 ;  /* 0x0000000906007986 */ /* 0x0001e4000c101908 */
.L_x_133:
[----:B------:R-:W-:Y:S05]  /*ade0*/  BSYNC.RECONVERGENT B0 ;  /* 0x0000000000007941 */ /* 0x000fea0003800200 */
.L_x_132:
[----:B------:R-:W-:Y:S01]  /*adf0*/  NOP ;  /* 0x0000000000007918 */ /* 0x000fe20000000000 */
.L_x_87:
[----:B------:R-:W5:Y:S01]  /*ae00*/  LDS R0, [R3] ;  /* 0x0000000003007984 */ /* 0x000f620000000800 */
[----:B------:R-:W5:Y:S03]  /*ae10*/  LDCU UR5, c[0x0][0x3c4] ;  /* 0x00007880ff0577ac */ /* 0x000f660008000800 */
[----:B------:R-:W5:Y:S04]  /*ae20*/  LDS R2, [R3+0x600] ;  /* 0x0006000003027984 */ /* 0x000f680000000800 */
[----:B------:R-:W5:Y:S04]  /*ae30*/  LDS R5, [R3+0xc00] ;  /* 0x000c000003057984 */ /* 0x000f680000000800 */
[----:B01234-:R-:W0:Y:S04]  /*ae40*/  LDS R6, [R3+0x1200] ;  /* 0x0012000003067984 */ /* 0x01fe280000000800 */
[----:B------:R-:W1:Y:S04]  /*ae50*/  LDS R7, [R3+0x1800] ;  /* 0x0018000003077984 */ /* 0x000e680000000800 */
[----:B------:R-:W2:Y:S04]  /*ae60*/  LDS R8, [R3+0x1e00] ;  /* 0x001e000003087984 */ /* 0x000ea80000000800 */
[----:B------:R-:W3:Y:S04]  /*ae70*/  LDS R9, [R3+0x2400] ;  /* 0x0024000003097984 */ /* 0x000ee80000000800 */
[----:B------:R-:W4:Y:S04]  /*ae80*/  LDS R10, [R3+0x2a00] ;  /* 0x002a0000030a7984 */ /* 0x000f280000000800 */
[----:B------:R-:W4:Y:S04]  /*ae90*/  LDS R12, [R3+0x3000] ;  /* 0x00300000030c7984 */ /* 0x000f280000000800 */
[----:B------:R-:W4:Y:S04]  /*aea0*/  LDS R14, [R3+0x3600] ;  /* 0x00360000030e7984 */ /* 0x000f280000000800 */
[----:B------:R-:W4:Y:S01]  /*aeb0*/  LDS R15, [R3+0x3c00] ;  /* 0x003c0000030f7984 */ /* 0x000f220000000800 */
[----:B-----5:R-:W-:-:S03]  /*aec0*/  ISETP.NE.AND P1, PT, R0, 0x7fffffff, PT ;  /* 0x7fffffff0000780c */ /* 0x020fc60003f25270 */
[----:B------:R-:W5:Y:S01]  /*aed0*/  LDS R16, [R3+0x4200] ;  /* 0x0042000003107984 */ /* 0x000f620000000800 */
[----:B------:R-:W-:Y:S02]  /*aee0*/  ISETP.NE.AND P4, PT, R2, 0x7fffffff, PT ;  /* 0x7fffffff0200780c */ /* 0x000fe40003f85270 */
[----:B------:R-:W-:Y:S01]  /*aef0*/  SEL R0, R0, 0x80000000, P1 ;  /* 0x8000000000007807 */ /* 0x000fe20000800000 */
[----:B------:R-:W5:Y:S01]  /*af00*/  LDS R17, [R3+0x4800] ;  /* 0x0048000003117984 */ /* 0x000f620000000800 */
[C---:B------:R-:W-:Y:S02]  /*af10*/  ISETP.NE.AND P6, PT, R5.reuse, 0x7fffffff, PT ;  /* 0x7fffffff0500780c */ /* 0x040fe40003fc5270 */
[----:B------:R-:W-:Y:S01]  /*af20*/  SEL R2, R2, 0x80000000, P4 ;  /* 0x8000000002027807 */ /* 0x000fe20002000000 */
[----:B------:R-:W5:Y:S01]  /*af30*/  LDS R18, [R3+0x4e00] ;  /* 0x004e000003127984 */ /* 0x000f620000000800 */
[----:B0-----:R-:W-:Y:S02]  /*af40*/  ISETP.NE.AND P5, PT, R6, 0x7fffffff, PT ;  /* 0x7fffffff0600780c */ /* 0x001fe40003fa5270 */
[----:B------:R-:W-:Y:S01]  /*af50*/  SEL R5, R5, 0x80000000, P6 ;  /* 0x8000000005057807 */ /* 0x000fe20003000000 */
[----:B------:R-:W0:Y:S01]  /*af60*/  LDS R19, [R3+0x5400] ;  /* 0x0054000003137984 */ /* 0x000e220000000800 */
[----:B-1----:R-:W-:-:S02]  /*af70*/  ISETP.NE.AND P3, PT, R7, 0x7fffffff, PT ;  /* 0x7fffffff0700780c */ /* 0x002fc40003f65270 */
[----:B------:R-:W-:Y:S01]  /*af80*/  SEL R6, R6, 0x80000000, P5 ;  /* 0x8000000006067807 */ /* 0x000fe20002800000 */
[----:B------:R-:W1:Y:S01]  /*af90*/  LDS R20, [R3+0x5a00] ;  /* 0x005a000003147984 */ /* 0x000e620000000800 */
[----:B------:R-:W-:Y:S02]  /*afa0*/  SEL R7, R7, 0x80000000, P3 ;  /* 0x8000000007077807 */ /* 0x000fe40001800000 */
[C---:B--2---:R-:W-:Y:S01]  /*afb0*/  ISETP.NE.AND P2, PT, R8.reuse, 0x7fffffff, PT ;  /* 0x7fffffff0800780c */ /* 0x044fe20003f45270 */
[----:B------:R-:W2:Y:S01]  /*afc0*/  LDS R22, [R3+0x6000] ;  /* 0x0060000003167984 */ /* 0x000ea20000000800 */
[----:B---3--:R-:W-:Y:S02]  /*afd0*/  ISETP.NE.AND P1, PT, R9, 0x7fffffff, PT ;  /* 0x7fffffff0900780c */ /* 0x008fe40003f25270 */
[----:B------:R-:W-:Y:S01]  /*afe0*/  SEL R8, R8, 0x80000000, P2 ;  /* 0x8000000008087807 */ /* 0x000fe20001000000 */
[----:B------:R-:W3:Y:S01]  /*aff0*/  LDS R24, [R3+0x6600] ;  /* 0x0066000003187984 */ /* 0x000ee20000000800 */
[----:B----4-:R-:W-:-:S02]  /*b000*/  ISETP.NE.AND P4, PT, R10, 0x7fffffff, PT ;  /* 0x7fffffff0a00780c */ /* 0x010fc40003f85270 */
[----:B------:R-:W-:Y:S01]  /*b010*/  SEL R9, R9, 0x80000000, P1 ;  /* 0x8000000009097807 */ /* 0x000fe20000800000 */
[----:B------:R-:W4:Y:S01]  /*b020*/  LDS R25, [R3+0x6c00] ;  /* 0x006c000003197984 */ /* 0x000f220000000800 */
[----:B------:R-:W-:Y:S02]  /*b030*/  ISETP.NE.AND P6, PT, R12, 0x7fffffff, PT ;  /* 0x7fffffff0c00780c */ /* 0x000fe40003fc5270 */
[----:B------:R-:W-:Y:S01]  /*b040*/  SEL R10, R10, 0x80000000, P4 ;  /* 0x800000000a0a7807 */ /* 0x000fe20002000000 */
[----:B------:R-:W4:Y:S01]  /*b050*/  LDS R29, [R3+0x7200] ;  /* 0x00720000031d7984 */ /* 0x000f220000000800 */
[----:B------:R-:W-:Y:S02]  /*b060*/  ISETP.NE.AND P5, PT, R14, 0x7fffffff, PT ;  /* 0x7fffffff0e00780c */ /* 0x000fe40003fa5270 */
[----:B------:R-:W-:Y:S01]  /*b070*/  SEL R12, R12, 0x80000000, P6 ;  /* 0x800000000c0c7807 */ /* 0x000fe20003000000 */
[----:B------:R-:W4:Y:S01]  /*b080*/  LDS R33, [R3+0x7800] ;  /* 0x0078000003217984 */ /* 0x000f220000000800 */
[----:B------:R-:W-:-:S02]  /*b090*/  ISETP.NE.AND P3, PT, R15, 0x7fffffff, PT ;  /* 0x7fffffff0f00780c */ /* 0x000fc40003f65270 */
[----:B------:R-:W-:Y:S01]  /*b0a0*/  SEL R14, R14, 0x80000000, P5 ;  /* 0x800000000e0e7807 */ /* 0x000fe20002800000 */
[----:B------:R-:W4:Y:S01]  /*b0b0*/  LDS R35, [R3+0x8400] ;  /* 0x0084000003237984 */ /* 0x000f220000000800 */
[----:B------:R-:W-:Y:S02]  /*b0c0*/  SEL R15, R15, 0x80000000, P3 ;  /* 0x800000000f0f7807 */ /* 0x000fe40001800000 */
[C---:B-----5:R-:W-:Y:S01]  /*b0d0*/  ISETP.NE.AND P2, PT, R16.reuse, 0x7fffffff, PT ;  /* 0x7fffffff1000780c */ /* 0x060fe20003f45270 */
[----:B------:R-:W5:Y:S01]  /*b0e0*/  LDS R34, [R3+0x7e00] ;  /* 0x007e000003227984 */ /* 0x000f620000000800 */
[----:B------:R-:W-:Y:S02]  /*b0f0*/  ISETP.NE.AND P1, PT, R17, 0x7fffffff, PT ;  /* 0x7fffffff1100780c */ /* 0x000fe40003f25270 */
[----:B------:R-:W-:Y:S02]  /*b100*/  SEL R16, R16, 0x80000000, P2 ;  /* 0x8000000010107807 */ /* 0x000fe40001000000 */
[----:B------:R-:W-:-:S02]  /*b110*/  ISETP.NE.AND P4, PT, R18, 0x7fffffff, PT ;  /* 0x7fffffff1200780c */ /* 0x000fc40003f85270 */
[----:B------:R-:W-:Y:S02]  /*b120*/  SEL R17, R17, 0x80000000, P1 ;  /* 0x8000000011117807 */ /* 0x000fe40000800000 */
[C---:B0-----:R-:W-:Y:S02]  /*b130*/  ISETP.NE.AND P6, PT, R19.reuse, 0x7fffffff, PT ;  /* 0x7fffffff1300780c */ /* 0x041fe40003fc5270 */
[----:B------:R-:W-:Y:S02]  /*b140*/  SEL R18, R18, 0x80000000, P4 ;  /* 0x8000000012127807 */ /* 0x000fe40002000000 */
[----:B-1----:R-:W-:Y:S02]  /*b150*/  ISETP.NE.AND P5, PT, R20, 0x7fffffff, PT ;  /* 0x7fffffff1400780c */ /* 0x002fe40003fa5270 */
[----:B------:R-:W-:Y:S02]  /*b160*/  SEL R19, R19, 0x80000000, P6 ;  /* 0x8000000013137807 */ /* 0x000fe40003000000 */
[----:B--2---:R-:W-:-:S02]  /*b170*/  ISETP.NE.AND P3, PT, R22, 0x7fffffff, PT ;  /* 0x7fffffff1600780c */ /* 0x004fc40003f65270 */
[----:B------:R-:W-:Y:S02]  /*b180*/  SEL R20, R20, 0x80000000, P5 ;  /* 0x8000000014147807 */ /* 0x000fe40002800000 */
[----:B------:R-:W-:Y:S02]  /*b190*/  SEL R22, R22, 0x80000000, P3 ;  /* 0x8000000016167807 */ /* 0x000fe40001800000 */
[C---:B---3--:R-:W-:Y:S02]  /*b1a0*/  ISETP.NE.AND P2, PT, R24.reuse, 0x7fffffff, PT ;  /* 0x7fffffff1800780c */ /* 0x048fe40003f45270 */
[----:B----4-:R-:W-:Y:S02]  /*b1b0*/  ISETP.NE.AND P1, PT, R25, 0x7fffffff, PT ;  /* 0x7fffffff1900780c */ /* 0x010fe40003f25270 */
[----:B------:R-:W-:Y:S02]  /*b1c0*/  SEL R24, R24, 0x80000000, P2 ;  /* 0x8000000018187807 */ /* 0x000fe40001000000 */
[----:B------:R-:W-:-:S02]  /*b1d0*/  ISETP.NE.AND P4, PT, R29, 0x7fffffff, PT ;  /* 0x7fffffff1d00780c */ /* 0x000fc40003f85270 */
[----:B------:R-:W-:Y:S02]  /*b1e0*/  SEL R28, R25, 0x80000000, P1 ;  /* 0x80000000191c7807 */ /* 0x000fe40000800000 */
[----:B------:R-:W-:Y:S02]  /*b1f0*/  ISETP.NE.AND P6, PT, R33, 0x7fffffff, PT ;  /* 0x7fffffff2100780c */ /* 0x000fe40003fc5270 */
[----:B------:R-:W-:Y:S02]  /*b200*/  SEL R29, R29, 0x80000000, P4 ;  /* 0x800000001d1d7807 */ /* 0x000fe40002000000 */
[----:B------:R-:W-:Y:S02]  /*b210*/  ISETP.NE.AND P5, PT, R35, 0x7fffffff, PT ;  /* 0x7fffffff2300780c */ /* 0x000fe40003fa5270 */
[----:B------:R-:W-:Y:S02]  /*b220*/  SEL R33, R33, 0x80000000, P6 ;  /* 0x8000000021217807 */ /* 0x000fe40003000000 */
[----:B-----5:R-:W-:-:S02]  /*b230*/  ISETP.NE.AND P3, PT, R34, 0x7fffffff, PT ;  /* 0x7fffffff2200780c */ /* 0x020fc40003f65270 */
[----:B------:R-:W-:Y:S02]  /*b240*/  SEL R49, R35, 0x80000000, P5 ;  /* 0x8000000023317807 */ /* 0x000fe40002800000 */
[----:B------:R-:W-:Y:S02]  /*b250*/  SEL R47, R34, 0x80000000, P3 ;  /* 0x80000000222f7807 */ /* 0x000fe40001800000 */
[----:B------:R-:W-:Y:S02]  /*b260*/  SHF.R.U32.HI R15, RZ, UR5, R15 ;  /* 0x00000005ff0f7c19 */ /* 0x000fe4000801160f */
[----:B------:R-:W-:Y:S02]  /*b270*/  SHF.R.U32.HI R0, RZ, UR5, R0 ;  /* 0x00000005ff007c19 */ /* 0x000fe40008011600 */
[----:B------:R-:W-:Y:S02]  /*b280*/  SHF.R.U32.HI R2, RZ, UR5, R2 ;  /* 0x00000005ff027c19 */ /* 0x000fe40008011602 */
[----:B------:R-:W-:-:S02]  /*b290*/  SHF.R.U32.HI R5, RZ, UR5, R5 ;  /* 0x00000005ff057c19 */ /* 0x000fc40008011605 */
[----:B------:R-:W-:Y:S02]  /*b2a0*/  SHF.R.U32.HI R6, RZ, UR5, R6 ;  /* 0x00000005ff067c19 */ /* 0x000fe40008011606 */
[----:B------:R-:W-:Y:S02]  /*b2b0*/  SHF.R.U32.HI R7, RZ, UR5, R7 ;  /* 0x00000005ff077c19 */ /* 0x000fe40008011607 */
        /* <DEDUP_REMOVED lines=17> */
[----:B------:R-:W-:Y:S02]  /*b3d0*/  LOP3.LUT R16, R15, UR4, RZ, 0x30, !PT ;  /* 0x000000040f107c12 */ /* 0x000fe4000f8e30ff */
[----:B------:R-:W-:Y:S02]  /*b3e0*/  LOP3.LUT R49, R0, UR4, RZ, 0x30, !PT ;  /* 0x0000000400317c12 */ /* 0x000fe4000f8e30ff */
[----:B------:R-:W-:Y:S02]  /*b3f0*/  LOP3.LUT R33, R2, UR4, RZ, 0x30, !PT ;  /* 0x0000000402217c12 */ /* 0x000fe4000f8e30ff */
[----:B------:R-:W-:Y:S02]  /*b400*/  LOP3.LUT R29, R5, UR4, RZ, 0x30, !PT ;  /* 0x00000004051d7c12 */ /* 0x000fe4000f8e30ff */
[----:B------:R-:W-:-:S02]  /*b410*/  LOP3.LUT R28, R6, UR4, RZ, 0x30, !PT ;  /* 0x00000004061c7c12 */ /* 0x000fc4000f8e30ff */
[----:B------:R-:W-:Y:S02]  /*b420*/  LOP3.LUT R24, R7, UR4, RZ, 0x30, !PT ;  /* 0x0000000407187c12 */ /* 0x000fe4000f8e30ff */
        /* <DEDUP_REMOVED lines=16> */
[----:B------:R-:W-:Y:S01]  /*b530*/  LOP3.LUT R0, R47, UR4, RZ, 0x30, !PT ;  /* 0x000000042f007c12 */ /* 0x000fe2000f8e30ff */
[----:B------:R-:W-:Y:S06]  /*b540*/  @P0 BRA `(.L_x_134) ;  /* 0x0000000000600947 */ /* 0x000fec0003800000 */
        /* <DEDUP_REMOVED lines=24> */
.L_x_134:
[----:B------:R-:W-:Y:S02]  /*b6d0*/  IMAD.IADD R50, R32, 0x1, -R72 ;  /* 0x0000000120327824 */ /* 0x000fe400078e0a48 */
[----:B------:R-:W-:-:S03]  /*b6e0*/  VIADD R25, R71, 0x20 ;  /* 0x0000002047197836 */ /* 0x000fc60000000000 */
[-C--:B------:R-:W-:Y:S02]  /*b6f0*/  ISETP.GE.AND P1, PT, R71, R50.reuse, PT ;  /* 0x000000324700720c */ /* 0x080fe40003f26270 */
[----:B------:R-:W-:Y:S01]  /*b700*/  ISETP.GE.AND P4, PT, R25, R50, PT ;  /* 0x000000321900720c */ /* 0x000fe20003f86270 */
[----:B------:R-:W-:-:S05]  /*b710*/  VIADD R25, R71, 0x40 ;  /* 0x0000004047197836 */ /* 0x000fca0000000000 */
[----:B------:R-:W-:Y:S01]  /*b720*/  ISETP.GE.AND P6, PT, R25, R50, PT ;  /* 0x000000321900720c */ /* 0x000fe20003fc6270 */
[----:B------:R-:W-:-:S04]  /*b730*/  VIADD R25, R71, 0x60 ;  /* 0x0000006047197836 */ /* 0x000fc80000000000 */
[----:B------:R1:W5:Y:S01]  /*b740*/  @!P1 LDG.E R68, desc[UR8][R38.64] ;  /* 0x0000000826449981 */ /* 0x000362000c1e1900 */
[-C--:B------:R-:W-:Y:S01]  /*b750*/  ISETP.GE.AND P5, PT, R25, R50.reuse, PT ;  /* 0x000000321900720c */ /* 0x080fe20003fa6270 */
[----:B------:R-:W-:Y:S02]  /*b760*/  VIADD R25, R71, 0x80 ;  /* 0x0000008047197836 */ /* 0x000fe40000000000 */
[----:B------:R1:W5:Y:S03]  /*b770*/  @!P4 LDG.E R63, desc[UR8][R38.64+0x80] ;  /* 0x00008008263fc981 */ /* 0x000366000c1e1900 */
[-C--:B------:R-:W-:Y:S01]  /*b780*/  ISETP.GE.AND P3, PT, R25, R50.reuse, PT ;  /* 0x000000321900720c */ /* 0x080fe20003f66270 */
[----:B------:R-:W-:Y:S01]  /*b790*/  VIADD R25, R71, 0xa0 ;  /* 0x000000a047197836 */ /* 0x000fe20000000000 */
[----:B------:R1:W5:Y:S04]  /*b7a0*/  @!P6 LDG.E R70, desc[UR8][R38.64+0x100] ;  /* 0x000100082646e981 */ /* 0x000368000c1e1900 */
        /* <DEDUP_REMOVED lines=51> */
[----:B------:R-:W-:Y:S01]  /*bae0*/  ISETP.GE.AND P3, PT, R25, R50, PT ;  /* 0x000000321900720c */ /* 0x000fe20003f66270 */
[----:B------:R1:W5:Y:S06]  /*baf0*/  @!P6 LDG.E R74, desc[UR8][R38.64+0xa00] ;  /* 0x000a0008264ae981 */ /* 0x00036c000c1e1900 */
[----:B------:R1:W5:Y:S06]  /*bb00*/  @!P5 LDG.E R71, desc[UR8][R38.64+0xa80] ;  /* 0x000a80082647d981 */ /* 0x00036c000c1e1900 */
[----:B------:R1:W5:Y:S02]  /*bb10*/  @!P3 LDG.E R66, desc[UR8][R38.64+0xb00] ;  /* 0x000b00082642b981 */ /* 0x000364000c1e1900 */
.L_x_135:
[----:B------:R-:W-:Y:S08]  /*bb20*/  BAR.SYNC.DEFER_BLOCKING 0x0 ;  /* 0x0000000000007b1d */ /* 0x000ff00000010000 */
[----:B------:R-:W2:Y:S01]  /*bb30*/  S2UR UR5, SR_CgaCtaId ;  /* 0x00000000000579c3 */ /* 0x000ea20000008800 */
[----:B------:R-:W-:Y:S01]  /*bb40*/  UMOV UR4, 0x400 ;  /* 0x0000040000047882 */ /* 0x000fe20000000000 */
[----:B------:R-:W3:Y:S01]  /*bb50*/  S2R R50, SR_TID.X ;  /* 0x0000000000327919 */ /* 0x000ee20000002100 */
[----:B-----5:R3:W-:Y:S04]  /*bb60*/  STS [R11+-0x4], R68 ;  /* 0xfffffc440b007388 */ /* 0x0207e80000000800 */
[----:B------:R-:W-:Y:S01]  /*bb70*/  STS [R30+-0x4], R63 ;  /* 0xfffffc3f1e007388 */ /* 0x000fe20000000800 */
[----:B--2---:R-:W-:-:S03]  /*bb80*/  ULEA UR4, UR5, UR4, 0x18 ;  /* 0x0000000405047291 */ /* 0x004fc6000f8ec0ff */
[----:B------:R2:W-:Y:S04]  /*bb90*/  STS [R13+-0x4], R70 ;  /* 0xfffffc460d007388 */ /* 0x0005e80000000800 */
[----:B------:R4:W-:Y:S04]  /*bba0*/  STS [R64+-0x4], R35 ;  /* 0xfffffc2340007388 */ /* 0x0009e80000000800 */
[----:B------:R0:W-:Y:S01]  /*bbb0*/  STS [R21+-0x4], R34 ;  /* 0xfffffc2215007388 */ /* 0x0001e20000000800 */
[C---:B---3--:R-:W-:Y:S01]  /*bbc0*/  LEA R11, R50.reuse, UR4, 0x2 ;  /* 0x00000004320b7c11 */ /* 0x048fe2000f8e10ff */
[----:B------:R-:W-:-:S02]  /*bbd0*/  VIADD R25, R50, 0x1f80 ;  /* 0x00001f8032197836 */ /* 0x000fc40000000000 */
[----:B------:R3:W-:Y:S01]  /*bbe0*/  STS [R54+-0x4], R41 ;  /* 0xfffffc2936007388 */ /* 0x0007e20000000800 */
[C---:B--2---:R-:W-:Y:S01]  /*bbf0*/  VIADD R13, R50.reuse, 0x1e00 ;  /* 0x00001e00320d7836 */ /* 0x044fe20000000000 */
[C---:B----4-:R-:W-:Y:S01]  /*bc00*/  LOP3.LUT R35, R50.reuse, 0x1800, RZ, 0xfc, !PT ;  /* 0x0000180032237812 */ /* 0x050fe200078efcff */
[C---:B01----:R-:W-:Y:S01]  /*bc10*/  VIADD R38, R50.reuse, 0x1380 ;  /* 0x0000138032267836 */ /* 0x043fe20000000000 */
[----:B------:R0:W-:Y:S01]  /*bc20*/  STS [R52+-0x4], R43 ;  /* 0xfffffc2b34007388 */ /* 0x0001e20000000800 */
[C---:B------:R-:W-:Y:S02]  /*bc30*/  VIADD R39, R50.reuse, 0x1200 ;  /* 0x0000120032277836 */ /* 0x040fe40000000000 */
[C---:B------:R-:W-:Y:S01]  /*bc40*/  VIADD R21, R50.reuse, 0x1c80 ;  /* 0x00001c8032157836 */ /* 0x040fe20000000000 */
[----:B------:R1:W-:Y:S01]  /*bc50*/  STS [R23+-0x4], R40 ;  /* 0xfffffc2817007388 */ /* 0x0003e20000000800 */
[C---:B------:R-:W-:Y:S02]  /*bc60*/  VIADD R34, R50.reuse, 0x1980 ;  /* 0x0000198032227836 */ /* 0x040fe40000000000 */
[C---:B---3--:R-:W-:Y:S01]  /*bc70*/  VIADD R41, R50.reuse, 0xf00 ;  /* 0x00000f0032297836 */ /* 0x048fe20000000000 */
[----:B------:R2:W-:Y:S01]  /*bc80*/  STS [R76+-0x4], R45 ;  /* 0xfffffc2d4c007388 */ /* 0x0005e20000000800 */
[----:B0-----:R-:W-:-:S03]  /*bc90*/  LOP3.LUT R43, R50, 0xc00, RZ, 0xfc, !PT ;  /* 0x00000c00322b7812 */ /* 0x001fc600078efcff */
[----:B------:R0:W-:Y:S01]  /*bca0*/  STS [R27+-0x4], R42 ;  /* 0xfffffc2a1b007388 */ /* 0x0001e20000000800 */
[----:B-1----:R-:W-:-:S03]  /*bcb0*/  VIADD R23, R50, 0x1b00 ;  /* 0x00001b0032177836 */ /* 0x002fc60000000000 */
[----:B------:R1:W-:Y:S01]  /*bcc0*/  STS [R4+-0x4], R47 ;  /* 0xfffffc2f04007388 */ /* 0x0003e20000000800 */
[C---:B------:R-:W-:Y:S02]  /*bcd0*/  VIADD R40, R50.reuse, 0x1080 ;  /* 0x0000108032287836 */ /* 0x040fe40000000000 */
[C---:B--2---:R-:W-:Y:S01]  /*bce0*/  VIADD R45, R50.reuse, 0x900 ;  /* 0x00000900322d7836 */ /* 0x044fe20000000000 */
[----:B------:R2:W-:Y:S01]  /*bcf0*/  STS [R36+-0x4], R57 ;  /* 0xfffffc3924007388 */ /* 0x0005e20000000800 */
[----:B0-----:R-:W-:-:S03]  /*bd00*/  VIADD R42, R50, 0xd80 ;  /* 0x00000d80322a7836 */ /* 0x001fc60000000000 */
[----:B------:R0:W-:Y:S01]  /*bd10*/  STS [R26+-0x4], R59 ;  /* 0xfffffc3b1a007388 */ /* 0x0001e20000000800 */
[----:B-1----:R-:W-:-:S03]  /*bd20*/  VIADD R4, R50, 0x2100 ;  /* 0x0000210032047836 */ /* 0x002fc60000000000 */
[----:B------:R1:W-:Y:S01]  /*bd30*/  STS [R31+-0x4], R44 ;  /* 0xfffffc2c1f007388 */ /* 0x0003e20000000800 */
[C---:B------:R-:W-:Y:S02]  /*bd40*/  VIADD R47, R50.reuse, 0x780 ;  /* 0x00000780322f7836 */ /* 0x040fe40000000000 */
[C---:B--2---:R-:W-:Y:S01]  /*bd50*/  VIADD R57, R50.reuse, 0x300 ;  /* 0x0000030032397836 */ /* 0x044fe20000000000 */
[----:B------:R-:W-:Y:S01]  /*bd60*/  STS [R58+-0x4], R61 ;  /* 0xfffffc3d3a007388 */ /* 0x000fe20000000800 */
[C---:B------:R-:W-:Y:S02]  /*bd70*/  VIADD R36, R50.reuse, 0x1680 ;  /* 0x0000168032247836 */ /* 0x040fe40000000000 */
[C---:B0-----:R-:W-:Y:S01]  /*bd80*/  VIADD R59, R50.reuse, 0x180 ;  /* 0x00000180323b7836 */ /* 0x041fe20000000000 */
[----:B------:R0:W-:Y:S01]  /*bd90*/  STS [R37+-0x4], R62 ;  /* 0xfffffc3e25007388 */ /* 0x0001e20000000800 */
[----:B-1----:R-:W-:-:S03]  /*bda0*/  VIADD R44, R50, 0xa80 ;  /* 0x00000a80322c7836 */ /* 0x002fc60000000000 */
[----:B------:R-:W-:Y:S04]  /*bdb0*/  STS [R56+-0x4], R65 ;  /* 0xfffffc4138007388 */ /* 0x000fe80000000800 */
[----:B------:R-:W-:Y:S01]  /*bdc0*/  STS [R46+-0x4], R67 ;  /* 0xfffffc432e007388 */ /* 0x000fe20000000800 */
[----:B0-----:R-:W-:-:S03]  /*bdd0*/  VIADD R37, R50, 0x1500 ;  /* 0x0000150032257836 */ /* 0x001fc60000000000 */
[----:B------:R0:W-:Y:S04]  /*bde0*/  STS [R51+-0x4], R72 ;  /* 0xfffffc4833007388 */ /* 0x0001e80000000800 */
[----:B------:R-:W-:Y:S04]  /*bdf0*/  STS [R60+-0x4], R69 ;  /* 0xfffffc453c007388 */ /* 0x000fe80000000800 */
[----:B------:R1:W-:Y:S01]  /*be00*/  STS [R53+-0x4], R74 ;  /* 0xfffffc4a35007388 */ /* 0x0003e20000000800 */
[----:B0-----:R-:W-:-:S03]  /*be10*/  VIADD R51, R50, 0x600 ;  /* 0x0000060032337836 */ /* 0x001fc60000000000 */
[----:B------:R0:W-:Y:S04]  /*be20*/  STS [R48+-0x4], R71 ;  /* 0xfffffc4730007388 */ /* 0x0001e80000000800 */
[----:B------:R0:W-:Y:S01]  /*be30*/  STS [R55+-0x4], R66 ;  /* 0xfffffc4237007388 */ /* 0x0001e20000000800 */
[----:B-1----:R-:W-:Y:S01]  /*be40*/  VIADD R53, R50, 0x480 ;  /* 0x0000048032357836 */ /* 0x002fe20000000000 */
[----:B------:R-:W-:Y:S06]  /*be50*/  BAR.SYNC.DEFER_BLOCKING 0x0 ;  /* 0x0000000000007b1d */ /* 0x000fec0000010000 */
[----:B------:R-:W-:Y:S05]  /*be60*/  @P0 BRA `(.L_x_136) ;  /* 0x0000000800980947 */ /* 0x000fea0003800000 */
[----:B------:R-:W1:Y:S01]  /*be70*/  S2UR UR5, SR_CgaCtaId ;  /* 0x00000000000579c3 */ /* 0x000e620000008800 */
[----:B------:R-:W-:-:S07]  /*be80*/  UMOV UR4, 0x400 ;  /* 0x0000040000047882 */ /* 0x000fce0000000000 */
[----:B------:R-:W2:Y:S01]  /*be90*/  LDC.64 R26, c[0x0][0x3b0] ;  /* 0x0000ec00ff1a7b82 */ /* 0x000ea20000000a00 */
[----:B-1----:R-:W-:-:S06]  /*bea0*/  ULEA UR4, UR5, UR4, 0x18 ;  /* 0x0000000405047291 */ /* 0x002fcc000f8ec0ff */
[----:B------:R-:W-:Y:S02]  /*beb0*/  LEA R46, R49, UR4, 0x2 ;  /* 0x00000004312e7c11 */ /* 0x000fe4000f8e10ff */
[----:B------:R-:W-:Y:S01]  /*bec0*/  LDS R49, [R11] ;  /* 0x000000000b317984 */ /* 0x000fe20000000800 */
[----:B0-----:R-:W-:Y:S02]  /*bed0*/  LEA R48, R33, UR4, 0x2 ;  /* 0x0000000421307c11 */ /* 0x001fe4000f8e10ff */
[----:B------:R-:W-:Y:S01]  /*bee0*/  LEA R24, R24, UR4, 0x2 ;  /* 0x0000000418187c11 */ /* 0x000fe2000f8e10ff */
[----:B------:R0:W1:Y:S01]  /*bef0*/  LDS R31, [R46+0x8a00] ;  /* 0x008a00002e1f7984 */ /* 0x0000620000000800 */
[----:B------:R-:W-:Y:S02]  /*bf00*/  LEA R22, R22, UR4, 0x2 ;  /* 0x0000000416167c11 */ /* 0x000fe4000f8e10ff */
[----:B------:R-:W-:Y:S02]  /*bf10*/  LEA R20, R20, UR4, 0x2 ;  /* 0x0000000414147c11 */ /* 0x000fe4000f8e10ff */
[----:B------:R-:W-:-:S02]  /*bf20*/  LEA R12, R12, UR4, 0x2 ;  /* 0x000000040c0c7c11 */ /* 0x000fc4000f8e10ff */
[----:B------:R-:W-:Y:S02]  /*bf30*/  LEA R10, R10, UR4, 0x2 ;  /* 0x000000040a0a7c11 */ /* 0x000fe4000f8e10ff */
[----:B0-----:R-:W-:Y:S02]  /*bf40*/  LEA R46, R29, UR4, 0x2 ;  /* 0x000000041d2e7c11 */ /* 0x001fe4000f8e10ff */
[----:B------:R-:W-:Y:S02]  /*bf50*/  LEA R0, R0, UR4, 0x2 ;  /* 0x0000000400007c11 */ /* 0x000fe4000f8e10ff */
[----:B------:R-:W-:Y:S01]  /*bf60*/  LEA R2, R2, UR4, 0x2 ;  /* 0x0000000402027c11 */ /* 0x000fe2000f8e10ff */
[----:B-1----:R-:W-:-:S04]  /*bf70*/  IMAD.IADD R31, R31, 0x1, R50 ;  /* 0x000000011f1f7824 */ /* 0x002fc800078e0232 */
[----:B--2---:R-:W-:-:S05]  /*bf80*/  IMAD.WIDE.U32 R30, R31, 0x4, R26 ;  /* 0x000000041f1e7825 */ /* 0x004fca00078e001a */
[----:B------:R-:W-:Y:S01]  /*bf90*/  STG.E desc[UR8][R30.64], R49 ;  /* 0x000000311e007986 */ /* 0x000fe2000c101908 */
[----:B------:R-:W-:-:S03]  /*bfa0*/  NOP ;  /* 0x0000000000007918 */ /* 0x000fc60000000000 */
[----:B------:R0:W1:Y:S04]  /*bfb0*/  LDS R32, [R48+0x8a00] ;  /* 0x008a000030207984 */ /* 0x0000680000000800 */
[----:B------:R-:W2:Y:S01]  /*bfc0*/  LDS R55, [R11+0x600] ;  /* 0x000600000b377984 */ /* 0x000ea20000000800 */
[----:B0-----:R-:W-:Y:S01]  /*bfd0*/  LEA R48, R28, UR4, 0x2 ;  /* 0x000000041c307c11 */ /* 0x001fe2000f8e10ff */
[----:B-1----:R-:W-:-:S04]  /*bfe0*/  IMAD.IADD R33, R59, 0x1, R32 ;  /* 0x000000013b217824 */ /* 0x002fc800078e0220 */
[----:B------:R-:W-:-:S05]  /*bff0*/  IMAD.WIDE.U32 R32, R33, 0x4, R26 ;  /* 0x0000000421207825 */ /* 0x000fca00078e001a */
[----:B--2---:R-:W-:Y:S01]  /*c000*/  STG.E desc[UR8][R32.64], R55 ;  /* 0x0000003720007986 */ /* 0x004fe2000c101908 */
[----:B------:R-:W-:-:S03]  /*c010*/  NOP ;  /* 0x0000000000007918 */ /* 0x000fc60000000000 */
[----:B------:R-:W0:Y:S04]  /*c020*/  LDS R46, [R46+0x8a00] ;  /* 0x008a00002e2e7984 */ /* 0x000e280000000800 */
[----:B------:R-:W1:Y:S01]  /*c030*/  LDS R59, [R11+0xc00] ;  /* 0x000c00000b3b7984 */ /* 0x000e620000000800 */
[----:B0-----:R-:W-:-:S04]  /*c040*/  IMAD.IADD R31, R57, 0x1, R46 ;  /* 0x00000001391f7824 */ /* 0x001fc800078e022e */
[----:B------:R-:W-:-:S05]  /*c050*/  IMAD.WIDE.U32 R30, R31, 0x4, R26 ;  /* 0x000000041f1e7825 */ /* 0x000fca00078e001a */
[----:B-1----:R-:W-:Y:S01]  /*c060*/  STG.E desc[UR8][R30.64], R59 ;  /* 0x0000003b1e007986 */ /* 0x002fe2000c101908 */
        /* <DEDUP_REMOVED lines=15> */
[----:B0-----:R-:W-:Y:S01]  /*c160*/  IMAD.IADD R29, R47, 0x1, R22 ;  /* 0x000000012f1d7824 */ /* 0x001fe200078e0216 */
[----:B------:R-:W-:-:S03]  /*c170*/  LEA R22, R19, UR4, 0x2 ;  /* 0x0000000413167c11 */ /* 0x000fc6000f8e10ff */
        /* <DEDUP_REMOVED lines=115> */
[----:B------:R-:W-:Y:S01]  /*c8b0*/  NOP ;  /* 0x0000000000007918 */ /* 0x000fe20000000000 */
[----:B------:R-:W-:Y:S05]  /*c8c0*/  EXIT ;  /* 0x000000000000794d */ /* 0x000fea0003800000 */
.L_x_136:
[----:B------:R-:W1:Y:S01]  /*c8d0*/  S2UR UR5, SR_CgaCtaId ;  /* 0x00000000000579c3 */ /* 0x000e620000008800 */
[----:B------:R-:W-:Y:S01]  /*c8e0*/  UMOV UR4, 0x400 ;  /* 0x0000040000047882 */ /* 0x000fe20000000000 */
[----:B------:R-:W-:-:S05]  /*c8f0*/  IMAD R32, R75, -0x2280, R32 ;  /* 0xffffdd804b207824 */ /* 0x000fca00078e0220 */
[-C--:B------:R-:W-:Y:S02]  /*c900*/  ISETP.GE.AND P0, PT, R50, R32.reuse, PT ;  /* 0x000000203200720c */ /* 0x080fe40003f06270 */
[----:B------:R-:W-:-:S11]  /*c910*/  ISETP.GE.AND P1, PT, R59, R32, PT ;  /* 0x000000203b00720c */ /* 0x000fd60003f26270 */
[----:B------:R-:W2:Y:S01]  /*c920*/  @!P0 LDC.64 R26, c[0x0][0x3b0] ;  /* 0x0000ec00ff1a8b82 */ /* 0x000ea20000000a00 */
[----:B-1----:R-:W-:-:S06]  /*c930*/  ULEA UR4, UR5, UR4, 0x18 ;  /* 0x0000000405047291 */ /* 0x002fcc000f8ec0ff */
[----:B------:R-:W-:Y:S02]  /*c940*/  LEA R30, R49, UR4, 0x2 ;  /* 0x00000004311e7c11 */ /* 0x000fe4000f8e10ff */
[----:B------:R-:W-:Y:S01]  /*c950*/  @!P0 LDS R49, [R11] ;  /* 0x000000000b318984 */ /* 0x000fe20000000800 */
[----:B0-----:R-:W-:Y:S02]  /*c960*/  LEA R48, R33, UR4, 0x2 ;  /* 0x0000000421307c11 */ /* 0x001fe4000f8e10ff */
[----:B------:R-:W-:Y:S01]  /*c970*/  LEA R46, R29, UR4, 0x2 ;  /* 0x000000041d2e7c11 */ /* 0x000fe2000f8e10ff */
[----:B------:R-:W0:Y:S01]  /*c980*/  LDS R31, [R30+0x8a00] ;  /* 0x008a00001e1f7984 */ /* 0x000e220000000800 */
[----:B------:R-:W-:Y:S02]  /*c990*/  LEA R24, R24, UR4, 0x2 ;  /* 0x0000000418187c11 */ /* 0x000fe4000f8e10ff */
[----:B------:R-:W-:Y:S02]  /*c9a0*/  LEA R22, R22, UR4, 0x2 ;  /* 0x0000000416167c11 */ /* 0x000fe4000f8e10ff */
[----:B------:R-:W-:-:S02]  /*c9b0*/  LEA R20, R20, UR4, 0x2 ;  /* 0x0000000414147c11 */ /* 0x000fc4000f8e10ff */
[----:B------:R-:W-:Y:S02]  /*c9c0*/  LEA R12, R12, UR4, 0x2 ;  /* 0x000000040c0c7c11 */ /* 0x000fe4000f8e10ff */
[----:B------:R-:W-:Y:S02]  /*c9d0*/  LEA R10, R10, UR4, 0x2 ;  /* 0x000000040a0a7c11 */ /* 0x000fe4000f8e10ff */
[----:B------:R-:W-:Y:S01]  /*c9e0*/  LEA R0, R0, UR4, 0x2 ;  /* 0x0000000400007c11 */ /* 0x000fe2000f8e10ff */
[----:B0-----:R-:W-:-:S04]  /*c9f0*/  IMAD.IADD R31, R31, 0x1, R50 ;  /* 0x000000011f1f7824 */ /* 0x001fc800078e0232 */
[----:B--2---:R-:W-:Y:S02]  /*ca00*/  @!P0 IMAD.WIDE.U32 R26, R31, 0x4, R26 ;  /* 0x000000041f1a8825 */ /* 0x004fe400078e001a */
[----:B------:R-:W0:Y:S03]  /*ca10*/  @!P1 LDC.64 R30, c[0x0][0x3b0] ;  /* 0x0000ec00ff1e9b82 */ /* 0x000e260000000a00 */
[----:B------:R-:W-:Y:S01]  /*ca20*/  @!P0 STG.E desc[UR8][R26.64], R49 ;  /* 0x000000311a008986 */ /* 0x000fe2000c101908 */
[----:B------:R-:W-:-:S03]  /*ca30*/  NOP ;  /* 0x0000000000007918 */ /* 0x000fc60000000000 */
[----:B------:R1:W2:Y:S01]  /*ca40*/  LDS R33, [R48+0x8a00] ;  /* 0x008a000030217984 */ /* 0x0002a20000000800 */
[----:B------:R-:W-:-:S03]  /*ca50*/  ISETP.GE.AND P0, PT, R57, R32, PT ;  /* 0x000000203900720c */ /* 0x000fc60003f06270 */
[----:B------:R-:W3:Y:S01]  /*ca60*/  @!P1 LDS R55, [R11+0x600] ;  /* 0x000600000b379984 */ /* 0x000ee20000000800 */
[----:B-1----:R-:W-:-:S09]  /*ca70*/  LEA R48, R28, UR4, 0x2 ;  /* 0x000000041c307c11 */ /* 0x002fd2000f8e10ff */
[----:B------:R-:W1:Y:S01]  /*ca80*/  @!P0 LDC.64 R26, c[0x0][0x3b0] ;  /* 0x0000ec00ff1a8b82 */ /* 0x000e620000000a00 */
[----:B--2---:R-:W-:-:S04]  /*ca90*/  IMAD.IADD R33, R59, 0x1, R33 ;  /* 0x000000013b217824 */ /* 0x004fc800078e0221 */
[----:B0-----:R-:W-:-:S05]  /*caa0*/  @!P1 IMAD.WIDE.U32 R30, R33, 0x4, R30 ;  /* 0x00000004211e9825 */ /* 0x001fca00078e001e */
[----:B---3--:R-:W-:Y:S01]  /*cab0*/  @!P1 STG.E desc[UR8][R30.64], R55 ;  /* 0x000000371e009986 */ /* 0x008fe2000c101908 */
[----:B------:R-:W-:-:S03]  /*cac0*/  NOP ;  /* 0x0000000000007918 */ /* 0x000fc60000000000 */
[----:B------:R-:W0:Y:S01]  /*cad0*/  LDS R46, [R46+0x8a00] ;  /* 0x008a00002e2e7984 */ /* 0x000e220000000800 */
[----:B------:R-:W-:-:S03]  /*cae0*/  ISETP.GE.AND P1, PT, R53, R32, PT ;  /* 0x000000203500720c */ /* 0x000fc60003f26270 */
[----:B------:R-:W2:Y:S10]  /*caf0*/  @!P0 LDS R33, [R11+0xc00] ;  /* 0x000c00000b218984 */ /* 0x000eb40000000800 */
[----:B------:R-:W3:Y:S01]  /*cb00*/  @!P1 LDC.64 R28, c[0x0][0x3b0] ;  /* 0x0000ec00ff1c9b82 */ /* 0x000ee20000000a00 */
[----:B0-----:R-:W-:-:S04]  /*cb10*/  IMAD.IADD R57, R57, 0x1, R46 ;  /* 0x0000000139397824 */ /* 0x001fc800078e022e */
[----:B-1----:R-:W-:-:S05]  /*cb20*/  @!P0 IMAD.WIDE.U32 R26, R57, 0x4, R26 ;  /* 0x00000004391a8825 */ /* 0x002fca00078e001a */
[----:B--2---:R0:W-:Y:S01]  /*cb30*/  @!P0 STG.E desc[UR8][R26.64], R33 ;  /* 0x000000211a008986 */ /* 0x0041e2000c101908 */
[----:B------:R-:W-:-:S03]  /*cb40*/  NOP ;  /* 0x0000000000007918 */ /* 0x000fc60000000000 */
[----:B------:R-:W1:Y:S01]  /*cb50*/  LDS R30, [R48+0x8a00] ;  /* 0x008a0000301e7984 */ /* 0x000e620000000800 */
[----:B------:R-:W-:-:S03]  /*cb60*/  ISETP.GE.AND P0, PT, R51, R32, PT ;  /* 0x000000203300720c */ /* 0x000fc60003f06270 */
[----:B------:R-:W2:Y:S10]  /*cb70*/  @!P1 LDS R31, [R11+0x1200] ;  /* 0x001200000b1f9984 */ /* 0x000eb40000000800 */
[----:B0-----:R-:W0:Y:S01]  /*cb80*/  @!P0 LDC.64 R26, c[0x0][0x3b0] ;  /* 0x0000ec00ff1a8b82 */ /* 0x001e220000000a00 */
[----:B-1----:R-:W-:-:S04]  /*cb90*/  IMAD.IADD R53, R53, 0x1, R30 ;  /* 0x0000000135357824 */ /* 0x002fc800078e021e */
[----:B---3--:R-:W-:-:S05]  /*cba0*/  @!P1 IMAD.WIDE.U32 R28, R53, 0x4, R28 ;  /* 0x00000004351c9825 */ /* 0x008fca00078e001c */
[----:B--2---:R1:W-:Y:S01]  /*cbb0*/  @!P1 STG.E desc[UR8][R28.64], R31 ;  /* 0x0000001f1c009986 */ /* 0x0043e2000c101908 */
[----:B------:R-:W-:-:S03]  /*cbc0*/  NOP ;  /* 0x0000000000007918 */ /* 0x000fc60000000000 */
[----:B------:R-:W2:Y:S01]  /*cbd0*/  LDS R24, [R24+0x8a00] ;  /* 0x008a000018187984 */ /* 0x000ea20000000800 */
[----:B------:R-:W-:-:S03]  /*cbe0*/  ISETP.GE.AND P1, PT, R47, R32, PT ;  /* 0x000000202f00720c */ /* 0x000fc60003f26270 */
[----:B------:R-:W3:Y:S10]  /*cbf0*/  @!P0 LDS R33, [R11+0x1800] ;  /* 0x001800000b218984 */ /* 0x000ef40000000800 */
[----:B-1----:R-:W1:Y:S01]  /*cc00*/  @!P1 LDC.64 R28, c[0x0][0x3b0] ;  /* 0x0000ec00ff1c9b82 */ /* 0x002e620000000a00 */
[----:B--2---:R-:W-:-:S04]  /*cc10*/  IMAD.IADD R51, R51, 0x1, R24 ;  /* 0x0000000133337824 */ /* 0x004fc800078e0218 */
[----:B0-----:R-:W-:-:S05]  /*cc20*/  @!P0 IMAD.WIDE.U32 R26, R51, 0x4, R26 ;  /* 0x00000004331a8825 */ /* 0x001fca00078e001a */
[----:B---3--:R0:W-:Y:S01]  /*cc30*/  @!P0 STG.E desc[UR8][R26.64], R33 ;  /* 0x000000211a008986 */ /* 0x0081e2000c101908 */
[----:B------:R-:W-:-:S03]  /*cc40*/  NOP ;  /* 0x0000000000007918 */ /* 0x000fc60000000000 */
[----:B------:R-:W2:Y:S01]  /*cc50*/  LDS R22, [R22+0x8a00] ;  /* 0x008a000016167984 */ /* 0x000ea20000000800 */
[----:B------:R-:W-:-:S03]  /*cc60*/  ISETP.GE.AND P0, PT, R45, R32, PT ;  /* 0x000000202d00720c */ /* 0x000fc60003f06270 */
[----:B------:R-:W3:Y:S10]  /*cc70*/  @!P1 LDS R31, [R11+0x1e00] ;  /* 0x001e00000b1f9984 */ /* 0x000ef40000000800 */
[----:B0-----:R-:W0:Y:S01]  /*cc80*/  @!P0 LDC.64 R26, c[0x0][0x3b0] ;  /* 0x0000ec00ff1a8b82 */ /* 0x001e220000000a00 */
[----:B--2---:R-:W-:Y:S01]  /*cc90*/  IMAD.IADD R47, R47, 0x1, R22 ;  /* 0x000000012f2f7824 */ /* 0x004fe200078e0216 */
[----:B------:R-:W-:-:S03]  /*cca0*/  LEA R22, R19, UR4, 0x2 ;  /* 0x0000000413167c11 */ /* 0x000fc6000f8e10ff */
[----:B-1----:R-:W-:-:S05]  /*ccb0*/  @!P1 IMAD.WIDE.U32 R28, R47, 0x4, R28 ;  /* 0x000000042f1c9825 */ /* 0x002fca00078e001c */
[----:B---3--:R1:W-:Y:S01]  /*ccc0*/  @!P1 STG.E desc[UR8][R28.64], R31 ;  /* 0x0000001f1c009986 */ /* 0x0083e2000c101908 */
[----:B------:R-:W-:-:S03]  /*ccd0*/  NOP ;  /* 0x0000000000007918 */ /* 0x000fc60000000000 */
[----:B------:R-:W2:Y:S01]  /*cce0*/  LDS R20, [R20+0x8a00] ;  /* 0x008a000014147984 */ /* 0x000ea20000000800 */
[----:B------:R-:W-:-:S03]  /*ccf0*/  ISETP.GE.AND P1, PT, R44, R32, PT ;  /* 0x000000202c00720c */ /* 0x000fc60003f26270 */
[----:B------:R-:W3:Y:S10]  /*cd00*/  @!P0 LDS R33, [R11+0x2400] ;  /* 0x002400000b218984 */ /* 0x000ef40000000800 */
[----:B-1----:R-:W1:Y:S01]  /*cd10*/  @!P1 LDC.64 R28, c[0x0][0x3b0] ;  /* 0x0000ec00ff1c9b82 */ /* 0x002e620000000a00 */
[----:B--2---:R-:W-:Y:S01]  /*cd20*/  IMAD.IADD R45, R45, 0x1, R20 ;  /* 0x000000012d2d7824 */ /* 0x004fe200078e0214 */
[----:B------:R-:W-:-:S03]  /*cd30*/  LEA R20, R18, UR4, 0x2 ;  /* 0x0000000412147c11 */ /* 0x000fc6000f8e10ff */
[----:B0-----:R-:W-:-:S05]  /*cd40*/  @!P0 IMAD.WIDE.U32 R26, R45, 0x4, R26 ;  /* 0x000000042d1a8825 */ /* 0x001fca00078e001a */
[----:B---3--:R-:W-:Y:S01]  /*cd50*/  @!P0 STG.E desc[UR8][R26.64], R33 ;  /* 0x000000211a008986 */ /* 0x008fe2000c101908 */
[----:B------:R-:W-:-:S03]  /*cd60*/  NOP ;  /* 0x0000000000007918 */ /* 0x000fc60000000000 */
[----:B------:R0:W2:Y:S01]  /*cd70*/  LDS R19, [R22+0x8a00] ;  /* 0x008a000016137984 */ /* 0x0000a20000000800 */
[----:B------:R-:W-:-:S03]  /*cd80*/  ISETP.GE.AND P0, PT, R43, R32, PT ;  /* 0x000000202b00720c */ /* 0x000fc60003f06270 */
[----:B------:R-:W3:Y:S01]  /*cd90*/  @!P1 LDS R31, [R11+0x2a00] ;  /* 0x002a00000b1f9984 */ /* 0x000ee20000000800 */
[----:B0-----:R-:W-:Y:S01]  /*cda0*/  LEA R22, R17, UR4, 0x2 ;  /* 0x0000000411167c11 */ /* 0x001fe2000f8e10ff */
[----:B--2---:R-:W-:-:S04]  /*cdb0*/  IMAD.IADD R19, R44, 0x1, R19 ;  /* 0x000000012c137824 */ /* 0x004fc800078e0213 */
[----:B-1----:R-:W-:-:S04]  /*cdc0*/  @!P1 IMAD.WIDE.U32 R28, R19, 0x4, R28 ;  /* 0x00000004131c9825 */ /* 0x002fc800078e001c */
[----:B------:R-:W0:Y:S01]  /*cdd0*/  @!P0 LDC.64 R18, c[0x0][0x3b0] ;  /* 0x0000ec00ff128b82 */ /* 0x000e220000000a00 */
[----:B---3--:R-:W-:Y:S01]  /*cde0*/  @!P1 STG.E desc[UR8][R28.64], R31 ;  /* 0x0000001f1c009986 */ /* 0x008fe2000c101908 */
[----:B------:R-:W-:-:S03]  /*cdf0*/  NOP ;  /* 0x0000000000007918 */ /* 0x000fc60000000000 */
[----:B------:R-:W1:Y:S01]  /*ce00*/  LDS R20, [R20+0x8a00] ;  /* 0x008a000014147984 */ /* 0x000e620000000800 */
[----:B------:R-:W-:-:S03]  /*ce10*/  ISETP.GE.AND P1, PT, R42, R32, PT ;  /* 0x000000202a00720c */ /* 0x000fc60003f26270 */
[----:B------:R-:W2:Y:S10]  /*ce20*/  @!P0 LDS R33, [R11+0x3000] ;  /* 0x003000000b218984 */ /* 0x000eb40000000800 */
[----:B------:R-:W3:Y:S01]  /*ce30*/  @!P1 LDC.64 R26, c[0x0][0x3b0] ;  /* 0x0000ec00ff1a9b82 */ /* 0x000ee20000000a00 */
[----:B-1----:R-:W-:Y:S01]  /*ce40*/  IMAD.IADD R43, R43, 0x1, R20 ;  /* 0x000000012b2b7824 */ /* 0x002fe200078e0214 */
[----:B------:R-:W-:-:S03]  /*ce50*/  LEA R20, R16, UR4, 0x2 ;  /* 0x0000000410147c11 */ /* 0x000fc6000f8e10ff */
[----:B0-----:R-:W-:-:S05]  /*ce60*/  @!P0 IMAD.WIDE.U32 R18, R43, 0x4, R18 ;  /* 0x000000042b128825 */ /* 0x001fca00078e0012 */
[----:B--2---:R-:W-:Y:S01]  /*ce70*/  @!P0 STG.E desc[UR8][R18.64], R33 ;  /* 0x0000002112008986 */ /* 0x004fe2000c101908 */
[----:B------:R-:W-:-:S03]  /*ce80*/  NOP ;  /* 0x0000000000007918 */ /* 0x000fc60000000000 */
[----:B------:R0:W1:Y:S01]  /*ce90*/  LDS R17, [R22+0x8a00] ;  /* 0x008a000016117984 */ /* 0x0000620000000800 */
[----:B------:R-:W-:-:S03]  /*cea0*/  ISETP.GE.AND P0, PT, R41, R32, PT ;  /* 0x000000202900720c */ /* 0x000fc60003f06270 */
[----:B------:R-:W2:Y:S01]  /*ceb0*/  @!P1 LDS R29, [R11+0x3600] ;  /* 0x003600000b1d9984 */ /* 0x000ea20000000800 */
[----:B0-----:R-:W-:Y:S01]  /*cec0*/  LEA R22, R15, UR4, 0x2 ;  /* 0x000000040f167c11 */ /* 0x001fe2000f8e10ff */
[----:B-1----:R-:W-:-:S04]  /*ced0*/  IMAD.IADD R17, R42, 0x1, R17 ;  /* 0x000000012a117824 */ /* 0x002fc800078e0211 */
[----:B---3--:R-:W-:-:S04]  /*cee0*/  @!P1 IMAD.WIDE.U32 R26, R17, 0x4, R26 ;  /* 0x00000004111a9825 */ /* 0x008fc800078e001a */
[----:B------:R-:W0:Y:S01]  /*cef0*/  @!P0 LDC.64 R16, c[0x0][0x3b0] ;  /* 0x0000ec00ff108b82 */ /* 0x000e220000000a00 */
[----:B--2---:R-:W-:Y:S01]  /*cf00*/  @!P1 STG.E desc[UR8][R26.64], R29 ;  /* 0x0000001d1a009986 */ /* 0x004fe2000c101908 */
[----:B------:R-:W-:-:S03]  /*cf10*/  NOP ;  /* 0x0000000000007918 */ /* 0x000fc60000000000 */
[----:B------:R1:W2:Y:S01]  /*cf20*/  LDS R18, [R20+0x8a00] ;  /* 0x008a000014127984 */ /* 0x0002a20000000800 */
[----:B------:R-:W-:-:S03]  /*cf30*/  ISETP.GE.AND P1, PT, R40, R32, PT ;  /* 0x000000202800720c */ /* 0x000fc60003f26270 */
[----:B------:R-:W3:Y:S01]  /*cf40*/  @!P0 LDS R31, [R11+0x3c00] ;  /* 0x003c00000b1f8984 */ /* 0x000ee20000000800 */
[----:B-1----:R-:W-:Y:S01]  /*cf50*/  LEA R20, R14, UR4, 0x2 ;  /* 0x000000040e147c11 */ /* 0x002fe2000f8e10ff */
[----:B--2---:R-:W-:-:S08]  /*cf60*/  IMAD.IADD R41, R41, 0x1, R18 ;  /* 0x0000000129297824 */ /* 0x004fd000078e0212 */
[----:B------:R-:W1:Y:S01]  /*cf70*/  @!P1 LDC.64 R18, c[0x0][0x3b0] ;  /* 0x0000ec00ff129b82 */ /* 0x000e620000000a00 */
[----:B0-----:R-:W-:-:S05]  /*cf80*/  @!P0 IMAD.WIDE.U32 R16, R41, 0x4, R16 ;  /* 0x0000000429108825 */ /* 0x001fca00078e0010 */
[----:B---3--:R-:W-:Y:S01]  /*cf90*/  @!P0 STG.E desc[UR8][R16.64], R31 ;  /* 0x0000001f10008986 */ /* 0x008fe2000c101908 */
[----:B------:R-:W-:-:S03]  /*cfa0*/  NOP ;  /* 0x0000000000007918 */ /* 0x000fc60000000000 */
[----:B------:R-:W0:Y:S01]  /*cfb0*/  LDS R15, [R22+0x8a00] ;  /* 0x008a0000160f7984 */ /* 0x000e220000000800 */
[----:B------:R-:W-:-:S03]  /*cfc0*/  ISETP.GE.AND P0, PT, R39, R32, PT ;  /* 0x000000202700720c */ /* 0x000fc60003f06270 */
[----:B------:R-:W2:Y:S01]  /*cfd0*/  @!P1 LDS R27, [R11+0x4200] ;  /* 0x004200000b1b9984 */ /* 0x000ea20000000800 */
[----:B0-----:R-:W-:-:S04]  /*cfe0*/  IMAD.IADD R15, R40, 0x1, R15 ;  /* 0x00000001280f7824 */ /* 0x001fc800078e020f */
[----:B-1----:R-:W-:-:S05]  /*cff0*/  @!P1 IMAD.WIDE.U32 R18, R15, 0x4, R18 ;  /* 0x000000040f129825 */ /* 0x002fca00078e0012 */
[----:B------:R-:W0:Y:S01]  /*d000*/  @!P0 LDC.64 R14, c[0x0][0x3b0] ;  /* 0x0000ec00ff0e8b82 */ /* 0x000e220000000a00 */
[----:B--2---:R-:W-:Y:S01]  /*d010*/  @!P1 STG.E desc[UR8][R18.64], R27 ;  /* 0x0000001b12009986 */ /* 0x004fe2000c101908 */
[----:B------:R-:W-:-:S03]  /*d020*/  NOP ;  /* 0x0000000000007918 */ /* 0x000fc60000000000 */
[----:B------:R-:W1:Y:S01]  /*d030*/  LDS R16, [R20+0x8a00] ;  /* 0x008a000014107984 */ /* 0x000e620000000800 */
[----:B------:R-:W-:-:S03]  /*d040*/  ISETP.GE.AND P1, PT, R38, R32, PT ;  /* 0x000000202600720c */ /* 0x000fc60003f26270 */
[----:B------:R-:W2:Y:S01]  /*d050*/  @!P0 LDS R29, [R11+0x4800] ;  /* 0x004800000b1d8984 */ /* 0x000ea20000000800 */
[----:B-1----:R-:W-:-:S09]  /*d060*/  IMAD.IADD R39, R39, 0x1, R16 ;  /* 0x0000000127277824 */ /* 0x002fd200078e0210 */
[----:B------:R-:W1:Y:S01]  /*d070*/  @!P1 LDC.64 R16, c[0x0][0x3b0] ;  /* 0x0000ec00ff109b82 */ /* 0x000e620000000a00 */
[----:B0-----:R-:W-:-:S05]  /*d080*/  @!P0 IMAD.WIDE.U32 R14, R39, 0x4, R14 ;  /* 0x00000004270e8825 */ /* 0x001fca00078e000e */
[----:B--2---:R-:W-:Y:S01]  /*d090*/  @!P0 STG.E desc[UR8][R14.64], R29 ;  /* 0x0000001d0e008986 */ /* 0x004fe2000c101908 */
[----:B------:R-:W-:-:S03]  /*d0a0*/  NOP ;  /* 0x0000000000007918 */ /* 0x000fc60000000000 */
[----:B------:R0:W2:Y:S01]  /*d0b0*/  LDS R19, [R12+0x8a00] ;  /* 0x008a00000c137984 */ /* 0x0000a20000000800 */
[----:B------:R-:W-:-:S03]  /*d0c0*/  ISETP.GE.AND P0, PT, R37, R32, PT ;  /* 0x000000202500720c */ /* 0x000fc60003f06270 */
[----:B------:R-:W3:Y:S01]  /*d0d0*/  @!P1 LDS R27, [R11+0x4e00] ;  /* 0x004e00000b1b9984 */ /* 0x000ee20000000800 */
[----:B0-----:R-:W-:-:S09]  /*d0e0*/  LEA R12, R9, UR4, 0x2 ;  /* 0x00000004090c7c11 */ /* 0x001fd2000f8e10ff */
[----:B------:R-:W0:Y:S01]  /*d0f0*/  @!P0 LDC.64 R14, c[0x0][0x3b0] ;  /* 0x0000ec00ff0e8b82 */ /* 0x000e220000000a00 */
[----:B--2---:R-:W-:-:S04]  /*d100*/  IMAD.IADD R19, R38, 0x1, R19 ;  /* 0x0000000126137824 */ /* 0x004fc800078e0213 */
        /* <DEDUP_REMOVED lines=19> */
[----:B---3--:R1:W-:Y:S01]  /*d240*/  @!P1 STG.E desc[UR8][R16.64], R27 ;  /* 0x0000001b10009986 */ /* 0x0083e2000c101908 */
[----:B------:R-:W-:-:S03]  /*d250*/  NOP ;  /* 0x0000000000007918 */ /* 0x000fc60000000000 */
[----:B------:R-:W2:Y:S01]  /*d260*/  LDS R10, [R10+0x8a00] ;  /* 0x008a00000a0a7984 */ /* 0x000ea20000000800 */
        /* <DEDUP_REMOVED lines=19> */
[----:B------:R-:W2:Y:S01]  /*d3a0*/  @!P0 LDS R19, [R11+0x6c00] ;  /* 0x006c00000b138984 */ /* 0x000ea20000000800 */
[----:B-1----:R-:W-:-:S09]  /*d3b0*/  IMAD.IADD R23, R23, 0x1, R8 ;  /* 0x0000000117177824 */ /* 0x002fd200078e0208 */
[----:B------:R-:W1:Y:S01]  /*d3c0*/  @!P1 LDC.64 R8, c[0x0][0x3b0] ;  /* 0x0000ec00ff089b82 */ /* 0x000e620000000a00 */
[----:B0-----:R-:W-:-:S05]  /*d3d0*/  @!P0 IMAD.WIDE.U32 R6, R23, 0x4, R6 ;  /* 0x0000000417068825 */ /* 0x001fca00078e0006 */
[----:B--2---:R0:W-:Y:S01]  /*d3e0*/  @!P0 STG.E desc[UR8][R6.64], R19 ;  /* 0x0000001306008986 */ /* 0x0041e2000c101908 */
        /* <DEDUP_REMOVED lines=17> */
[----:B---3--:R0:W-:Y:S01]  /*d500*/  @!P0 STG.E desc[UR8][R6.64], R3 ;  /* 0x0000000306008986 */ /* 0x0081e2000c101908 */
[----:B------:R-:W-:-:S03]  /*d510*/  NOP ;  /* 0x0000000000007918 */ /* 0x000fc60000000000 */
[----:B------:R-:W2:Y:S01]  /*d520*/  LDS R0, [R0+0x8a00] ;  /* 0x008a000000007984 */ /* 0x000ea20000000800 */
[----:B------:R-:W-:-:S03]  /*d530*/  ISETP.GE.AND P0, PT, R4, R32, PT ;  /* 0x000000200400720c */ /* 0x000fc60003f06270 */
[----:B------:R-:W3:Y:S10]  /*d540*/  @!P1 LDS R5, [R11+0x7e00] ;  /* 0x007e00000b059984 */ /* 0x000ef40000000800 */
[----:B0-----:R-:W0:Y:S01]  /*d550*/  @!P0 LDC.64 R2, c[0x0][0x3b0] ;  /* 0x0000ec00ff028b82 */ /* 0x001e220000000a00 */
[----:B--2---:R-:W-:-:S04]  /*d560*/  IMAD.IADD R25, R25, 0x1, R0 ;  /* 0x0000000119197824 */ /* 0x004fc800078e0200 */
[----:B-1----:R-:W-:-:S05]  /*d570*/  @!P1 IMAD.WIDE.U32 R8, R25, 0x4, R8 ;  /* 0x0000000419089825 */ /* 0x002fca00078e0008 */
[----:B---3--:R-:W-:Y:S01]  /*d580*/  @!P1 STG.E desc[UR8][R8.64], R5 ;  /* 0x0000000508009986 */ /* 0x008fe2000c101908 */
[----:B------:R-:W-:-:S03]  /*d590*/  NOP ;  /* 0x0000000000007918 */ /* 0x000fc60000000000 */
[----:B------:R-:W1:Y:S04]  /*d5a0*/  LDS R7, [R10+0x8a00] ;  /* 0x008a00000a077984 */ /* 0x000e680000000800 */
[----:B------:R-:W2:Y:S01]  /*d5b0*/  @!P0 LDS R13, [R11+0x8400] ;  /* 0x008400000b0d8984 */ /* 0x000ea20000000800 */
[----:B-1----:R-:W-:-:S04]  /*d5c0*/  IMAD.IADD R7, R4, 0x1, R7 ;  /* 0x0000000104077824 */ /* 0x002fc800078e0207 */
[----:B0-----:R-:W-:-:S05]  /*d5d0*/  @!P0 IMAD.WIDE.U32 R2, R7, 0x4, R2 ;  /* 0x0000000407028825 */ /* 0x001fca00078e0002 */
[----:B--2---:R-:W-:Y:S01]  /*d5e0*/  @!P0 STG.E desc[UR8][R2.64], R13 ;  /* 0x0000000d02008986 */ /* 0x004fe2000c101908 */
[----:B------:R-:W-:Y:S01]  /*d5f0*/  NOP ;  /* 0x0000000000007918 */ /* 0x000fe20000000000 */
[----:B------:R-:W-:Y:S05]  /*d600*/  EXIT ;  /* 0x000000000000794d */ /* 0x000fea0003800000 */
.L_x_29:
[----:B------:R-:W-:Y:S02]  /*d610*/  IMAD.MOV.U32 R69, RZ, RZ, RZ ;  /* 0x000000ffff457224 */ /* 0x000fe400078e00ff */
[----:B------:R-:W-:Y:S02]  /*d620*/  IMAD.MOV.U32 R68, RZ, RZ, R58 ;  /* 0x000000ffff447224 */ /* 0x000fe400078e003a */
[----:B------:R-:W-:Y:S02]  /*d630*/  IMAD.MOV.U32 R76, RZ, RZ, 0x1 ;  /* 0x00000001ff4c7424 */ /* 0x000fe400078e00ff */
[----:B------:R-:W-:-:S07]  /*d640*/  IMAD.MOV.U32 R64, RZ, RZ, -0x1 ;  /* 0xffffffffff407424 */ /* 0x000fce00078e00ff */
[----:B------:R-:W-:Y:S05]  /*d650*/  WARPSYNC.COLLECTIVE R64, `(.L_x_137) ;  /* 0x0000000040087348 */ /* 0x000fea0003c00000 */
[----:B------:R0:W1:Y:S02]  /*d660*/  SHFL.UP P0, R69, R68, R76, R69 ;  /* 0x0400004c44457389 */ /* 0x0000640000000045 */
[----:B01----:R-:W-:Y:S05]  /*d670*/  ENDCOLLECTIVE ;  /* 0x000000000000791b */ /* 0x003fea0003800000 */
.L_x_137:
[----:B------:R-:W-:Y:S02]  /*d680*/  IMAD.MOV.U32 R76, RZ, RZ, 0x2 ;  /* 0x00000002ff4c7424 */ /* 0x000fe400078e00ff */
[----:B------:R-:W-:Y:S02]  /*d690*/  IMAD.MOV.U32 R61, RZ, RZ, R69 ;  /* 0x000000ffff3d7224 */ /* 0x000fe400078e0045 */
[----:B------:R-:W-:Y:S02]  /*d6a0*/  IMAD.MOV.U32 R69, RZ, RZ, RZ ;  /* 0x000000ffff457224 */ /* 0x000fe400078e00ff */
[----:B------:R-:W-:-:S04]  /*d6b0*/  @P0 IMAD.IADD R61, R58, 0x1, R61 ;  /* 0x000000013a3d0824 */ /* 0x000fc800078e023d */
[----:B------:R-:W-:-:S07]  /*d6c0*/  IMAD.MOV.U32 R68, RZ, RZ, R61 ;  /* 0x000000ffff447224 */ /* 0x000fce00078e003d */
[----:B------:R-:W-:Y:S05]  /*d6d0*/  WARPSYNC.COLLECTIVE R64, `(.L_x_138) ;  /* 0x0000000040087348 */ /* 0x000fea0003c00000 */
[----:B------:R0:W1:Y:S02]  /*d6e0*/  SHFL.UP P0, R69, R68, R76, R69 ;  /* 0x0400004c44457389 */ /* 0x0000640000000045 */
[----:B01----:R-:W-:Y:S05]  /*d6f0*/  ENDCOLLECTIVE ;  /* 0x000000000000791b */ /* 0x003fea0003800000 */
.L_x_138:
        /* <DEDUP_REMOVED lines=8> */
.L_x_139:
        /* <DEDUP_REMOVED lines=8> */
.L_x_140:
        /* <DEDUP_REMOVED lines=8> */
.L_x_141:
[----:B------:R-:W-:Y:S05]  /*d880*/  BRA `(.L_x_142) ;  /* 0xffffff5c00fc7947 */ /* 0x000fea000383ffff */
.L_x_143:
[----:B------:R-:W-:-:S00]  /*d890*/  BRA `(.L_x_143) ;  /* 0xfffffffc00fc7947 */ /* 0x000fc0000383ffff */
[----:B------:R-:W-:-:S00]  /*d8a0*/  NOP ;  /* 0x0000000000007918 */ /* 0x000fc00000000000 */
        /* <DEDUP_REMOVED lines=13> */
.L_x_481:


//--------------------- .text._ZN3cub18CUB_300001_SM_10006detail10radix_sort33DeviceRadixSortExclusiveSumKernelINS1_5radix10policy_hubIfijE10Policy1000EjEEvPT0_ --------------------------
	.section	.text._ZN3cub18CUB_300001_SM_10006detail10radix_sort33DeviceRadixSortExclusiveSumKernelINS1_5radix10policy_hubIfijE10Policy1000EjEEvPT0_,"ax",@progbits
	.align	128
        .global         _ZN3cub18CUB_300001_SM_10006detail10radix_sort33DeviceRadixSortExclusiveSumKernelINS1_5radix10policy_hubIfijE10Policy1000EjEEvPT0_
        .type           _ZN3cub18CUB_300001_SM_10006detail10radix_sort33DeviceRadixSortExclusiveSumKernelINS1_5radix10policy_hubIfijE10Policy1000EjEEvPT0_,@function
        .size           _ZN3cub18CUB_300001_SM_10006detail10radix_sort33DeviceRadixSortExclusiveSumKernelINS1_5radix10policy_hubIfijE10Policy1000EjEEvPT0_,(.L_x_482 - _ZN3cub18CUB_300001_SM_10006detail10radix_sort33DeviceRadixSortExclusiveSumKernelINS1_5radix10policy_hubIfijE10Policy1000EjEEvPT0_)
        .other          _ZN3cub18CUB_300001_SM_10006detail10radix_sort33DeviceRadixSortExclusiveSumKernelINS1_5radix10policy_hubIfijE10Policy1000EjEEvPT0_,@"STO_CUDA_ENTRY STV_DEFAULT"
_ZN3cub18CUB_300001_SM_10006detail10radix_sort33DeviceRadixSortExclusiveSumKernelINS1_5radix10policy_hubIfijE10Policy1000EjEEvPT0_:
.text._ZN3cub18CUB_300001_SM_10006detail10radix_sort33DeviceRadixSortExclusiveSumKernelINS1_5radix10policy_hubIfijE10Policy1000EjEEvPT0_:
[----:B------:R-:W-:Y:S01]  /*0000*/  LDC R1, c[0x0][0x37c] ;  /* 0x0000df00ff017b82 */ /* 0x000fe20000000800 */
[----:B------:R-:W0:Y:S07]  /*0010*/  S2R R4, SR_TID.X ;  /* 0x0000000000047919 */ /* 0x000e2e0000002100 */
[----:B------:R-:W1:Y:S01]  /*0020*/  LDC.64 R2, c[0x0][0x380] ;  /* 0x0000e000ff027b82 */ /* 0x000e620000000a00 */
[----:B------:R-:W2:Y:S01]  /*0030*/  LDCU.64 UR4, c[0x0][0x358] ;  /* 0x00006b00ff0477ac */ /* 0x000ea20008000a00 */
[----:B------:R-:W3:Y:S01]  /*0040*/  S2R R5, SR_CTAID.X ;  /* 0x0000000000057919 */ /* 0x000ee20000002500 */
[----:B0-----:R-:W-:Y:S01]  /*0050*/  ISETP.GT.U32.AND P1, PT, R4, 0xff, PT ;  /* 0x000000ff0400780c */ /* 0x001fe20003f24070 */
[----:B---3--:R-:W-:-:S04]  /*0060*/  IMAD R5, R5, 0x100, R4 ;  /* 0x0000010005057824 */ /* 0x008fc800078e0204 */
[----:B-1----:R-:W-:-:S08]  /*0070*/  IMAD.WIDE R2, R5, 0x4, R2 ;  /* 0x0000000405027825 */ /* 0x002fd000078e0202 */
[----:B--2---:R-:W2:Y:S01]  /*0080*/  @!P1 LDG.E R7, desc[UR4][R2.64] ;  /* 0x0000000402079981 */ /* 0x004ea2000c1e1900 */
[----:B------:R-:W-:Y:S02]  /*0090*/  MOV R0, 0x400 ;  /* 0x0000040000007802 */ /* 0x000fe40000000f00 */
[C---:B------:R-:W-:Y:S01]  /*00a0*/  ISETP.GT.U32.AND P0, PT, R4.reuse, 0x1f, PT ;  /* 0x0000001f0400780c */ /* 0x040fe20003f04070 */
[----:B------:R-:W0:Y:S02]  /*00b0*/  S2R R5, SR_CgaCtaId ;  /* 0x0000000000057919 */ /* 0x000e240000008800 */
[----:B0-----:R-:W-:Y:S02]  /*00c0*/  LEA R5, R5, R0, 0x18 ;  /* 0x0000000005057211 */ /* 0x001fe400078ec0ff */
[----:B------:R-:W-:-:S05]  /*00d0*/  LEA.HI R0, R4, R4, RZ, 0x1d ;  /* 0x0000000404007211 */ /* 0x000fca00078fe8ff */
[----:B------:R-:W-:-:S05]  /*00e0*/  IMAD R0, R0, 0x4, R5 ;  /* 0x0000000400007824 */ /* 0x000fca00078e0205 */
[----:B--2---:R0:W-:Y:S01]  /*00f0*/  STS [R0+0x10], R7 ;  /* 0x0000100700007388 */ /* 0x0041e20000000800 */
        /* <DEDUP_REMOVED lines=8> */
[----:B0-----:R-:W0:Y:S04]  /*0180*/  LDS R7, [R4+0x20] ;  /* 0x0000200004077984 */ /* 0x001e280000000800 */
[----:B------:R-:W-:Y:S04]  /*0190*/  LDS R6, [R4+0x24] ;  /* 0x0000240004067984 */ /* 0x000fe80000000800 */
[----:B------:R-:W2:Y:S04]  /*01a0*/  LDS R5, [R4+0x28] ;  /* 0x0000280004057984 */ /* 0x000ea80000000800 */
[----:B------:R-:W3:Y:S01]  /*01b0*/  LDS R12, [R4+0x2c] ;  /* 0x00002c00040c7984 */ /* 0x000ee20000000800 */
[----:B-1----:R-:W-:-:S04]  /*01c0*/  IADD3 R13, PT, PT, R11, R10, R9 ;  /* 0x0000000a0b0d7210 */ /* 0x002fc80007ffe009 */
[----:B0-----:R-:W-:-:S04]  /*01d0*/  IADD3 R13, PT, PT, R7, R13, R8 ;  /* 0x0000000d070d7210 */ /* 0x001fc80007ffe008 */
[----:B--2---:R-:W-:-:S04]  /*01e0*/  IADD3 R13, PT, PT, R5, R13, R6 ;  /* 0x0000000d050d7210 */ /* 0x004fc80007ffe006 */
[----:B---3--:R-:W-:Y:S01]  /*01f0*/  IADD3 R12, PT, PT, R12, R13, RZ ;  /* 0x0000000d0c0c7210 */ /* 0x008fe20007ffe0ff */
[----:B------:R-:W-:Y:S06]  /*0200*/  BRA.DIV UR6, `(.L_x_145) ;  /* 0x0000000206807947 */ /* 0x000fec000b800000 */
[----:B------:R-:W0:Y:S02]  /*0210*/  SHFL.UP P0, R13, R12, 0x1, RZ ;  /* 0x042000000c0d7989 */ /* 0x000e2400000000ff */
[----:B0-----:R-:W-:-:S05]  /*0220*/  @P0 IMAD.IADD R13, R12, 0x1, R13 ;  /* 0x000000010c0d0824 */ /* 0x001fca00078e020d */
[----:B------:R-:W0:Y:S02]  /*0230*/  SHFL.UP P0, R14, R13, 0x2, RZ ;  /* 0x044000000d0e7989 */ /* 0x000e2400000000ff */
[----:B0-----:R-:W-:-:S05]  /*0240*/  @P0 IMAD.IADD R14, R13, 0x1, R14 ;  /* 0x000000010d0e0824 */ /* 0x001fca00078e020e */
[----:B------:R-:W0:Y:S02]  /*0250*/  SHFL.UP P0, R15, R14, 0x4, RZ ;  /* 0x048000000e0f7989 */ /* 0x000e2400000000ff */
[----:B0-----:R-:W-:-:S05]  /*0260*/  @P0 IADD3 R15, PT, PT, R14, R15, RZ ;  /* 0x0000000f0e0f0210 */ /* 0x001fca0007ffe0ff */
[----:B------:R-:W0:Y:S02]  /*0270*/  SHFL.UP P0, R16, R15, 0x8, RZ ;  /* 0x050000000f107989 */ /* 0x000e2400000000ff */
[----:B0-----:R-:W-:-:S05]  /*0280*/  @P0 IMAD.IADD R16, R15, 0x1, R16 ;  /* 0x000000010f100824 */ /* 0x001fca00078e0210 */
[----:B------:R0:W1:Y:S02]  /*0290*/  SHFL.UP P0, R17, R16, 0x10, RZ ;  /* 0x0600000010117989 */ /* 0x00006400000000ff */
.L_x_151:
[----:B-1----:R-:W-:-:S05]  /*02a0*/  @P0 IMAD.IADD R17, R16, 0x1, R17 ;  /* 0x0000000110110824 */ /* 0x002fca00078e0211 */
[----:B------:R-:W-:-:S05]  /*02b0*/  IADD3 R12, PT, PT, -R12, R17, RZ ;  /* 0x000000110c0c7210 */ /* 0x000fca0007ffe1ff */
[----:B------:R-:W-:Y:S01]  /*02c0*/  IMAD.IADD R9, R9, 0x1, R12 ;  /* 0x0000000109097824 */ /* 0x000fe200078e020c */
[----:B------:R1:W-:Y:S03]  /*02d0*/  STS [R4+0x10], R12 ;  /* 0x0000100c04007388 */ /* 0x0003e60000000800 */
[----:B------:R-:W-:Y:S01]  /*02e0*/  IMAD.IADD R10, R10, 0x1, R9 ;  /* 0x000000010a0a7824 */ /* 0x000fe200078e0209 */
[----:B------:R1:W-:Y:S04]  /*02f0*/  STS [R4+0x14], R9 ;  /* 0x0000140904007388 */ /* 0x0003e80000000800 */
[----:B------:R-:W-:Y:S01]  /*0300*/  IADD3 R11, PT, PT, R11, R10, RZ ;  /* 0x0000000a0b0b7210 */ /* 0x000fe20007ffe0ff */
[----:B------:R1:W-:Y:S04]  /*0310*/  STS [R4+0x18], R10 ;  /* 0x0000180a04007388 */ /* 0x0003e80000000800 */
        /* <DEDUP_REMOVED lines=8> */
[----:B------:R1:W-:Y:S02]  /*03a0*/  STS [R4+0x2c], R5 ;  /* 0x00002c0504007388 */ /* 0x0003e40000000800 */
.L_x_144:
[----:B------:R-:W-:Y:S05]  /*03b0*/  WARPSYNC.ALL ;  /* 0x0000000000007948 */ /* 0x000fea0003800000 */
[----:B------:R-:W-:Y:S06]  /*03c0*/  BAR.SYNC.DEFER_BLOCKING 0x0 ;  /* 0x0000000000007b1d */ /* 0x000fec0000010000 */
[----:B------:R-:W-:Y:S05]  /*03d0*/  @P1 EXIT ;  /* 0x000000000000194d */ /* 0x000fea0003800000 */
[----:B-1----:R-:W1:Y:S04]  /*03e0*/  LDS R5, [R0+0x10] ;  /* 0x0000100000057984 */ /* 0x002e680000000800 */
[----:B-1----:R-:W-:Y:S01]  /*03f0*/  STG.E desc[UR4][R2.64], R5 ;  /* 0x0000000502007986 */ /* 0x002fe2000c101904 */
[----:B------:R-:W-:Y:S05]  /*0400*/  EXIT ;  /* 0x000000000000794d */ /* 0x000fea0003800000 */
.L_x_145:
[----:B------:R-:W-:Y:S02]  /*0410*/  HFMA2 R20, -RZ, RZ, 0, 5.9604644775390625e-08 ;  /* 0x00000001ff147431 */ /* 0x000fe400000001ff */
[----:B------:R-:W-:Y:S01]  /*0420*/  IMAD.MOV.U32 R19, RZ, RZ, R12 ;  /* 0x000000ffff137224 */ /* 0x000fe200078e000c */
[----:B------:R-:W-:Y:S01]  /*0430*/  MOV R18, 0xffffffff ;  /* 0xffffffff00127802 */ /* 0x000fe20000000f00 */
[----:B------:R-:W-:-:S07]  /*0440*/  IMAD.MOV.U32 R21, RZ, RZ, RZ ;  /* 0x000000ffff157224 */ /* 0x000fce00078e00ff */
[----:B------:R-:W-:Y:S05]  /*0450*/  WARPSYNC.COLLECTIVE R18, `(.L_x_146) ;  /* 0x0000000012087348 */ /* 0x000fea0003c00000 */
[----:B------:R0:W1:Y:S02]  /*0460*/  SHFL.UP P0, R17, R19, R20, R21 ;  /* 0x0400001413117389 */ /* 0x0000640000000015 */
[----:B01----:R-:W-:Y:S05]  /*0470*/  ENDCOLLECTIVE ;  /* 0x000000000000791b */ /* 0x003fea0003800000 */
.L_x_146:
[----:B------:R-:W-:Y:S02]  /*0480*/  HFMA2 R20, -RZ, RZ, 0, 1.1920928955078125e-07 ;  /* 0x00000002ff147431 */ /* 0x000fe400000001ff */
[----:B------:R-:W-:-:S05]  /*0490*/  IMAD.MOV.U32 R13, RZ, RZ, R17 ;  /* 0x000000ffff0d7224 */ /* 0x000fca00078e0011 */
[----:B------:R-:W-:-:S05]  /*04a0*/  @P0 IADD3 R13, PT, PT, R12, R13, RZ ;  /* 0x0000000d0c0d0210 */ /* 0x000fca0007ffe0ff */
[----:B------:R-:W-:-:S07]  /*04b0*/  IMAD.MOV.U32 R19, RZ, RZ, R13 ;  /* 0x000000ffff137224 */ /* 0x000fce00078e000d */
[----:B------:R-:W-:Y:S05]  /*04c0*/  WARPSYNC.COLLECTIVE R18, `(.L_x_147) ;  /* 0x0000000012087348 */ /* 0x000fea0003c00000 */
[----:B------:R0:W1:Y:S02]  /*04d0*/  SHFL.UP P0, R17, R19, R20, R21 ;  /* 0x0400001413117389 */ /* 0x0000640000000015 */
[----:B01----:R-:W-:Y:S05]  /*04e0*/  ENDCOLLECTIVE ;  /* 0x000000000000791b */ /* 0x003fea0003800000 */
.L_x_147:
[----:B------:R-:W-:Y:S01]  /*04f0*/  MOV R20, 0x4 ;  /* 0x0000000400147802 */ /* 0x000fe20000000f00 */
[----:B------:R-:W-:-:S05]  /*0500*/  IMAD.MOV.U32 R14, RZ, RZ, R17 ;  /* 0x000000ffff0e7224 */ /* 0x000fca00078e0011 */
[----:B------:R-:W-:-:S05]  /*0510*/  @P0 IADD3 R14, PT, PT, R13, R14, RZ ;  /* 0x0000000e0d0e0210 */ /* 0x000fca0007ffe0ff */
[----:B------:R-:W-:-:S07]  /*0520*/  IMAD.MOV.U32 R19, RZ, RZ, R14 ;  /* 0x000000ffff137224 */ /* 0x000fce00078e000e */
[----:B------:R-:W-:Y:S05]  /*0530*/  WARPSYNC.COLLECTIVE R18, `(.L_x_148) ;  /* 0x0000000012087348 */ /* 0x000fea0003c00000 */
[----:B------:R0:W1:Y:S02]  /*0540*/  SHFL.UP P0, R17, R19, R20, R21 ;  /* 0x0400001413117389 */ /* 0x0000640000000015 */
[----:B01----:R-:W-:Y:S05]  /*0550*/  ENDCOLLECTIVE ;  /* 0x000000000000791b */ /* 0x003fea0003800000 */
.L_x_148:
[----:B------:R-:W-:Y:S02]  /*0560*/  HFMA2 R20, -RZ, RZ, 0, 4.76837158203125e-07 ;  /* 0x00000008ff147431 */ /* 0x000fe400000001ff */
[----:B------:R-:W-:-:S05]  /*0570*/  IMAD.MOV.U32 R15, RZ, RZ, R17 ;  /* 0x000000ffff0f7224 */ /* 0x000fca00078e0011 */
[----:B------:R-:W-:-:S05]  /*0580*/  @P0 IADD3 R15, PT, PT, R14, R15, RZ ;  /* 0x0000000f0e0f0210 */ /* 0x000fca0007ffe0ff */
[----:B------:R-:W-:-:S07]  /*0590*/  IMAD.MOV.U32 R19, RZ, RZ, R15 ;  /* 0x000000ffff137224 */ /* 0x000fce00078e000f */
[----:B------:R-:W-:Y:S05]  /*05a0*/  WARPSYNC.COLLECTIVE R18, `(.L_x_149) ;  /* 0x0000000012087348 */ /* 0x000fea0003c00000 */
[----:B------:R0:W1:Y:S02]  /*05b0*/  SHFL.UP P0, R17, R19, R20, R21 ;  /* 0x0400001413117389 */ /* 0x0000640000000015 */
[----:B01----:R-:W-:Y:S05]  /*05c0*/  ENDCOLLECTIVE ;  /* 0x000000000000791b */ /* 0x003fea0003800000 */
.L_x_149:
[----:B------:R-:W-:Y:S01]  /*05d0*/  MOV R20, 0x10 ;  /* 0x0000001000147802 */ /* 0x000fe20000000f00 */
[----:B------:R-:W-:-:S05]  /*05e0*/  IMAD.MOV.U32 R16, RZ, RZ, R17 ;  /* 0x000000ffff107224 */ /* 0x000fca00078e0011 */
[----:B------:R-:W-:-:S05]  /*05f0*/  @P0 IADD3 R16, PT, PT, R15, R16, RZ ;  /* 0x000000100f100210 */ /* 0x000fca0007ffe0ff */
[----:B------:R-:W-:-:S07]  /*0600*/  IMAD.MOV.U32 R19, RZ, RZ, R16 ;  /* 0x000000ffff137224 */ /* 0x000fce00078e0010 */
[----:B------:R-:W-:Y:S05]  /*0610*/  WARPSYNC.COLLECTIVE R18, `(.L_x_150) ;  /* 0x0000000012087348 */ /* 0x000fea0003c00000 */
[----:B------:R0:W1:Y:S02]  /*0620*/  SHFL.UP P0, R17, R19, R20, R21 ;  /* 0x0400001413117389 */ /* 0x0000640000000015 */
[----:B01----:R-:W-:Y:S05]  /*0630*/  ENDCOLLECTIVE ;  /* 0x000000000000791b */ /* 0x003fea0003800000 */
.L_x_150:
[----:B------:R-:W-:Y:S05]  /*0640*/  BRA `(.L_x_151) ;  /* 0xfffffffc00147947 */ /* 0x000fea000383ffff */
.L_x_152:
        /* <DEDUP_REMOVED lines=11> */
.L_x_482:


//--------------------- .text._ZN3cub18CUB_300001_SM_10006detail10radix_sort30DeviceRadixSortHistogramKernelINS1_5radix10policy_hubIfijE10Policy1000ELNS0_9SortOrderE1EfjNS1_21identity_decomposer_tEEEvPT2_PKT1_SA_iiT3_ --------------------------
	.section	.text._ZN3cub18CUB_300001_SM_10006detail10radix_sort30DeviceRadixSortHistogramKernelINS1_5radix10policy_hubIfijE10Policy1000ELNS0_9SortOrderE1EfjNS1_21identity_decomposer_tEEEvPT2_PKT1_SA_iiT3_,"ax",@progbits
	.align	128
        .global         _ZN3cub18CUB_300001_SM_10006detail10radix_sort30DeviceRadixSortHistogramKernelINS1_5radix10policy_hubIfijE10Policy1000ELNS0_9SortOrderE1EfjNS1_21identity_decomposer_tEEEvPT2_PKT1_SA_iiT3_
        .type           _ZN3cub18CUB_300001_SM_10006detail10radix_sort30DeviceRadixSortHistogramKernelINS1_5radix10policy_hubIfijE10Policy1000ELNS0_9SortOrderE1EfjNS1_21identity_decomposer_tEEEvPT2_PKT1_SA_iiT3_,@function
        .size           _ZN3cub18CUB_300001_SM_10006detail10radix_sort30DeviceRadixSortHistogramKernelINS1_5radix10policy_hubIfijE10Policy1000ELNS0_9SortOrderE1EfjNS1_21identity_decomposer_tEEEvPT2_PKT1_SA_iiT3_,(.L_x_483 - _ZN3cub18CUB_300001_SM_10006detail10radix_sort30DeviceRadixSortHistogramKernelINS1_5radix10policy_hubIfijE10Policy1000ELNS0_9SortOrderE1EfjNS1_21identity_decomposer_tEEEvPT2_PKT1_SA_iiT3_)
        .other          _ZN3cub18CUB_300001_SM_10006detail10radix_sort30DeviceRadixSortHistogramKernelINS1_5radix10policy_hubIfijE10Policy1000ELNS0_9SortOrderE1EfjNS1_21identity_decomposer_tEEEvPT2_PKT1_SA_iiT3_,@"STO_CUDA_ENTRY STV_DEFAULT"
_ZN3cub18CUB_300001_SM_10006detail10radix_sort30DeviceRadixSortHistogramKernelINS1_5radix10policy_hubIfijE10Policy1000ELNS0_9SortOrderE1EfjNS1_21identity_decomposer_tEEEvPT2_PKT1_SA_iiT3_:
.text._ZN3cub18CUB_300001_SM_10006detail10radix_sort30DeviceRadixSortHistogramKernelINS1_5radix10policy_hubIfijE10Policy1000ELNS0_9SortOrderE1EfjNS1_21identity_decomposer_tEEEvPT2_PKT1_SA_iiT3_:
[----:B------:R-:W-:Y:S01]  /*0000*/  LDC R1, c[0x0][0x37c] ;  /* 0x0000df00ff017b82 */ /* 0x000fe20000000800 */
[----:B------:R-:W0:Y:S02]  /*0010*/  LDCU UR4, c[0x0][0x390] ;  /* 0x00007200ff0477ac */ /* 0x000e240008000800 */
[----:B0-----:R-:W-:-:S13]  /*0020*/  ISETP.NE.AND P0, PT, RZ, UR4, PT ;  /* 0x00000004ff007c0c */ /* 0x001fda000bf05270 */
[----:B------:R-:W-:Y:S05]  /*0030*/  @!P0 EXIT ;  /* 0x000000000000894d */ /* 0x000fea0003800000 */
[----:B------:R-:W0:Y:S01]  /*0040*/  LDC R2, c[0x0][0x398] ;  /* 0x0000e600ff027b82 */ /* 0x000e220000000800 */
[----:B------:R-:W1:Y:S01]  /*0050*/  S2R R0, SR_TID.X ;  /* 0x0000000000007919 */ /* 0x000e620000002100 */
[----:B------:R-:W2:Y:S01]  /*0060*/  LDCU.64 UR12, c[0x0][0x358] ;  /* 0x00006b00ff0c77ac */ /* 0x000ea20008000a00 */
[----:B------:R-:W3:Y:S05]  /*0070*/  LDCU UR14, c[0x0][0x370] ;  /* 0x00006e00ff0e77ac */ /* 0x000eea0008000800 */
[----:B------:R-:W0:Y:S01]  /*0080*/  LDC R3, c[0x0][0x394] ;  /* 0x0000e500ff037b82 */ /* 0x000e220000000800 */
[----:B------:R-:W-:-:S07]  /*0090*/  UMOV UR4, URZ ;  /* 0x000000ff00047c82 */ /* 0x000fce0008000000 */
[----:B------:R-:W4:Y:S01]  /*00a0*/  S2UR UR6, SR_CTAID.X ;  /* 0x00000000000679c3 */ /* 0x000f220000002500 */
[----:B0-----:R-:W-:Y:S01]  /*00b0*/  IADD3 R2, PT, PT, R2, 0x7, -R3 ;  /* 0x0000000702027810 */ /* 0x001fe20007ffe803 */
[----:B-1----:R-:W-:-:S03]  /*00c0*/  VIADD R4, R0, 0x780 ;  /* 0x0000078000047836 */ /* 0x002fc60000000000 */
[----:B------:R-:W-:Y:S02]  /*00d0*/  SHF.R.S32.HI R3, RZ, 0x1f, R2 ;  /* 0x0000001fff037819 */ /* 0x000fe40000011402 */
[----:B------:R-:W-:Y:S02]  /*00e0*/  ISETP.GE.AND P0, PT, R2, 0x8, PT ;  /* 0x000000080200780c */ /* 0x000fe40003f06270 */
[----:B------:R-:W-:Y:S01]  /*00f0*/  LEA.HI R3, R3, R2, RZ, 0x3 ;  /* 0x0000000203037211 */ /* 0x000fe200078f18ff */
[C---:B------:R-:W-:Y:S01]  /*0100*/  VIADD R2, R0.reuse, 0x300 ;  /* 0x0000030000027836 */ /* 0x040fe20000000000 */
[C---:B------:R-:W-:Y:S01]  /*0110*/  ISETP.GT.U32.OR P0, PT, R0.reuse, 0xff, !P0 ;  /* 0x000000ff0000780c */ /* 0x040fe20004704470 */
[----:B----4-:R-:W-:Y:S01]  /*0120*/  USHF.L.U32 UR6, UR6, 0xb, URZ ;  /* 0x0000000b06067899 */ /* 0x010fe200080006ff */
[----:B------:R-:W-:Y:S01]  /*0130*/  SHF.R.S32.HI R7, RZ, 0x3, R3 ;  /* 0x00000003ff077819 */ /* 0x000fe20000011403 */
[----:B------:R-:W-:Y:S01]  /*0140*/  VIADD R3, R0, 0x500 ;  /* 0x0000050000037836 */ /* 0x000fe20000000000 */
[----:B------:R-:W-:-:S02]  /*0150*/  P2R R8, PR, RZ, 0x1 ;  /* 0x00000001ff087803 */ /* 0x000fc40000000000 */
[C---:B------:R-:W-:Y:S01]  /*0160*/  LOP3.LUT R6, R7.reuse, 0x7, RZ, 0xc0, !PT ;  /* 0x0000000707067812 */ /* 0x040fe200078ec0ff */
[C---:B------:R-:W-:Y:S01]  /*0170*/  VIADD R5, R7.reuse, 0xffffffff ;  /* 0xffffffff07057836 */ /* 0x040fe20000000000 */
[----:B--23--:R-:W-:-:S07]  /*0180*/  LOP3.LUT R7, R7, 0x3, RZ, 0xc0, !PT ;  /* 0x0000000307077812 */ /* 0x00cfce00078ec0ff */
.L_x_236:
[----:B------:R-:W-:Y:S01]  /*0190*/  ISETP.NE.AND P0, PT, R8, RZ, PT ;  /* 0x000000ff0800720c */ /* 0x000fe20003f05270 */
[----:B------:R-:W-:-:S12]  /*01a0*/  BSSY.RECONVERGENT B0, `(.L_x_153) ;  /* 0x0000083000007945 */ /* 0x000fd80003800200 */
[----:B0-2345:R-:W-:Y:S05]  /*01b0*/  @P0 BRA `(.L_x_154) ;  /* 0x0000000800040947 */ /* 0x03dfea0003800000 */
[----:B------:R-:W0:Y:S01]  /*01c0*/  LDC R9, c[0x0][0x398] ;  /* 0x0000e600ff097b82 */ /* 0x000e220000000800 */
[----:B------:R-:W-:Y:S01]  /*01d0*/  ISETP.GE.U32.AND P0, PT, R5, 0xf, PT ;  /* 0x0000000f0500780c */ /* 0x000fe20003f06070 */
[----:B------:R-:W-:-:S06]  /*01e0*/  UMOV UR5, 0x400 ;  /* 0x0000040000057882 */ /* 0x000fcc0000000000 */
[----:B------:R-:W0:Y:S08]  /*01f0*/  LDC R10, c[0x0][0x394] ;  /* 0x0000e500ff0a7b82 */ /* 0x000e300000000800 */
[----:B------:R-:W1:Y:S01]  /*0200*/  S2UR UR7, SR_CgaCtaId ;  /* 0x00000000000779c3 */ /* 0x000e620000008800 */
[----:B0-----:R-:W-:-:S04]  /*0210*/  IADD3 R9, PT, PT, R9, 0x7, -R10 ;  /* 0x0000000709097810 */ /* 0x001fc80007ffe80a */
[----:B------:R-:W-:Y:S01]  /*0220*/  SHF.R.S32.HI R10, RZ, 0x1f, R9 ;  /* 0x0000001fff0a7819 */ /* 0x000fe20000011409 */
[----:B-1----:R-:W-:-:S03]  /*0230*/  ULEA UR5, UR7, UR5, 0x18 ;  /* 0x0000000507057291 */ /* 0x002fc6000f8ec0ff */
[----:B------:R-:W-:Y:S01]  /*0240*/  LEA.HI R10, R10, R9, RZ, 0x3 ;  /* 0x000000090a0a7211 */ /* 0x000fe200078f18ff */
[----:B------:R-:W-:-:S03]  /*0250*/  IMAD.MOV.U32 R9, RZ, RZ, RZ ;  /* 0x000000ffff097224 */ /* 0x000fc600078e00ff */
[----:B------:R-:W-:Y:S02]  /*0260*/  SHF.R.S32.HI R11, RZ, 0x3, R10 ;  /* 0x00000003ff0b7819 */ /* 0x000fe4000001140a */
[----:B------:R-:W-:Y:S02]  /*0270*/  LEA R14, R0, UR5, 0x2 ;  /* 0x00000005000e7c11 */ /* 0x000fe4000f8e10ff */
[----:B------:R-:W-:Y:S01]  /*0280*/  LOP3.LUT R12, R11, 0xffffff0, RZ, 0xc0, !PT ;  /* 0x0ffffff00b0c7812 */ /* 0x000fe200078ec0ff */
[----:B------:R-:W-:Y:S06]  /*0290*/  @!P0 BRA `(.L_x_155) ;  /* 0x00000000005c8947 */ /* 0x000fec0003800000 */
[----:B------:R-:W-:Y:S02]  /*02a0*/  IMAD.MOV R10, RZ, RZ, -R12 ;  /* 0x000000ffff0a7224 */ /* 0x000fe400078e0a0c */
[----:B------:R-:W-:-:S07]  /*02b0*/  VIADD R9, R14, 0x2000 ;  /* 0x000020000e097836 */ /* 0x000fce0000000000 */
.L_x_156:
[----:B------:R-:W-:Y:S01]  /*02c0*/  VIADD R10, R10, 0x10 ;  /* 0x000000100a0a7836 */ /* 0x000fe20000000000 */
[----:B------:R-:W-:Y:S04]  /*02d0*/  STS [R9+-0x2000], RZ ;  /* 0xffe000ff09007388 */ /* 0x000fe80000000800 */
        /* <DEDUP_REMOVED lines=18> */
[----:B------:R-:W-:-:S07]  /*0400*/  IMAD.MOV.U32 R9, RZ, RZ, R12 ;  /* 0x000000ffff097224 */ /* 0x000fce00078e000c */
.L_x_155:
[----:B------:R-:W-:Y:S01]  /*0410*/  LOP3.LUT R11, R11, 0xf, RZ, 0xc0, !PT ;  /* 0x0000000f0b0b7812 */ /* 0x000fe200078ec0ff */
[----:B------:R-:W-:-:S03]  /*0420*/  VIADD R13, R6, 0xffffffff ;  /* 0xffffffff060d7836 */ /* 0x000fc60000000000 */
[C---:B------:R-:W-:Y:S01]  /*0430*/  ISETP.NE.AND P1, PT, R11.reuse, RZ, PT ;  /* 0x000000ff0b00720c */ /* 0x040fe20003f25270 */
[----:B------:R-:W-:-:S12]  /*0440*/  VIADD R11, R11, 0xffffffff ;  /* 0xffffffff0b0b7836 */ /* 0x000fd80000000000 */
[----:B------:R-:W-:Y:S05]  /*0450*/  @!P1 BRA `(.L_x_157) ;  /* 0x0000000000789947 */ /* 0x000fea0003800000 */
[----:B------:R-:W-:Y:S02]  /*0460*/  ISETP.GE.U32.AND P2, PT, R11, 0x7, PT ;  /* 0x000000070b00780c */ /* 0x000fe40003f46070 */
[----:B------:R-:W-:-:S11]  /*0470*/  ISETP.NE.AND P3, PT, R6, RZ, PT ;  /* 0x000000ff0600720c */ /* 0x000fd60003f65270 */
[----:B------:R-:W-:Y:S05]  /*0480*/  @!P2 BRA `(.L_x_158) ;  /* 0x000000000028a947 */ /* 0x000fea0003800000 */
        /* <DEDUP_REMOVED lines=10> */
.L_x_158:
[----:B------:R-:W-:Y:S05]  /*0530*/  @!P3 BRA `(.L_x_157) ;  /* 0x000000000040b947 */ /* 0x000fea0003800000 */
[----:B------:R-:W-:Y:S02]  /*0540*/  ISETP.GE.U32.AND P2, PT, R13, 0x3, PT ;  /* 0x000000030d00780c */ /* 0x000fe40003f46070 */
[----:B------:R-:W-:-:S11]  /*0550*/  ISETP.NE.AND P3, PT, R7, RZ, PT ;  /* 0x000000ff0700720c */ /* 0x000fd60003f65270 */
[C---:B0-----:R-:W-:Y:S02]  /*0560*/  @P2 IMAD R10, R9.reuse, 0x400, R14 ;  /* 0x00000400090a2824 */ /* 0x041fe400078e020e */
[----:B------:R-:W-:-:S03]  /*0570*/  @P2 VIADD R9, R9, 0x4 ;  /* 0x0000000409092836 */ /* 0x000fc60000000000 */
[----:B------:R1:W-:Y:S04]  /*0580*/  @P2 STS [R10], RZ ;  /* 0x000000ff0a002388 */ /* 0x0003e80000000800 */
[----:B------:R1:W-:Y:S04]  /*0590*/  @P2 STS [R10+0x400], RZ ;  /* 0x000400ff0a002388 */ /* 0x0003e80000000800 */
[----:B------:R1:W-:Y:S04]  /*05a0*/  @P2 STS [R10+0x800], RZ ;  /* 0x000800ff0a002388 */ /* 0x0003e80000000800 */
[----:B------:R1:W-:Y:S01]  /*05b0*/  @P2 STS [R10+0xc00], RZ ;  /* 0x000c00ff0a002388 */ /* 0x0003e20000000800 */
[----:B------:R-:W-:Y:S05]  /*05c0*/  @!P3 BRA `(.L_x_157) ;  /* 0x00000000001cb947 */ /* 0x000fea0003800000 */
[----:B------:R-:W-:Y:S01]  /*05d0*/  IMAD R9, R9, 0x400, R14 ;  /* 0x0000040009097824 */ /* 0x000fe200078e020e */
[----:B------:R-:W-:-:S04]  /*05e0*/  ISETP.NE.AND P2, PT, R7, 0x1, PT ;  /* 0x000000010700780c */ /* 0x000fc80003f45270 */
[----:B------:R2:W-:Y:S09]  /*05f0*/  STS [R9], RZ ;  /* 0x000000ff09007388 */ /* 0x0005f20000000800 */
[----:B--2---:R-:W-:Y:S05]  /*0600*/  @!P2 BRA `(.L_x_157) ;  /* 0x00000000000ca947 */ /* 0x004fea0003800000 */
[----:B------:R-:W-:Y:S01]  /*0610*/  ISETP.NE.AND P2, PT, R7, 0x2, PT ;  /* 0x000000020700780c */ /* 0x000fe20003f45270 */
[----:B------:R2:W-:-:S12]  /*0620*/  STS [R9+0x400], RZ ;  /* 0x000400ff09007388 */ /* 0x0005d80000000800 */
[----:B------:R2:W-:Y:S02]  /*0630*/  @P2 STS [R9+0x800], RZ ;  /* 0x000800ff09002388 */ /* 0x0005e40000000800 */
.L_x_157:
[----:B------:R-:W-:-:S13]  /*0640*/  ISETP.GT.U32.AND P2, PT, R0, 0x7f, PT ;  /* 0x0000007f0000780c */ /* 0x000fda0003f44070 */
[----:B------:R-:W-:Y:S05]  /*0650*/  @P2 BRA `(.L_x_154) ;  /* 0x0000000000dc2947 */ /* 0x000fea0003800000 */
[----:B--2---:R-:W-:Y:S01]  /*0660*/  IMAD.MOV.U32 R9, RZ, RZ, RZ ;  /* 0x000000ffff097224 */ /* 0x004fe200078e00ff */
[----:B------:R-:W-:Y:S06]  /*0670*/  @!P0 BRA `(.L_x_159) ;  /* 0x0000000000588947 */ /* 0x000fec0003800000 */
[----:B------:R-:W-:-:S07]  /*0680*/  IMAD.MOV.U32 R9, RZ, RZ, RZ ;  /* 0x000000ffff097224 */ /* 0x000fce00078e00ff */
.L_x_160:
[C---:B012---:R-:W-:Y:S02]  /*0690*/  IMAD R10, R9.reuse, 0x400, R14 ;  /* 0x00000400090a7824 */ /* 0x047fe400078e020e */
[----:B------:R-:W-:-:S03]  /*06a0*/  VIADD R9, R9, 0x10 ;  /* 0x0000001009097836 */ /* 0x000fc60000000000 */
[----:B------:R2:W-:Y:S02]  /*06b0*/  STS [R10+0x200], RZ ;  /* 0x000200ff0a007388 */ /* 0x0005e40000000800 */
[----:B------:R-:W-:Y:S02]  /*06c0*/  ISETP.NE.AND P0, PT, R9, R12, PT ;  /* 0x0000000c0900720c */ /* 0x000fe40003f05270 */
[----:B------:R2:W-:Y:S04]  /*06d0*/  STS [R10+0x600], RZ ;  /* 0x000600ff0a007388 */ /* 0x0005e80000000800 */
        /* <DEDUP_REMOVED lines=13> */
[----:B------:R2:W-:Y:S01]  /*07b0*/  STS [R10+0x3e00], RZ ;  /* 0x003e00ff0a007388 */ /* 0x0005e20000000800 */
[----:B------:R-:W-:Y:S05]  /*07c0*/  @P0 BRA `(.L_x_160) ;  /* 0xfffffffc00b00947 */ /* 0x000fea000383ffff */
[----:B------:R-:W-:-:S07]  /*07d0*/  IMAD.MOV.U32 R9, RZ, RZ, R12 ;  /* 0x000000ffff097224 */ /* 0x000fce00078e000c */
.L_x_159:
[----:B------:R-:W-:Y:S05]  /*07e0*/  @!P1 BRA `(.L_x_154) ;  /* 0x0000000000789947 */ /* 0x000fea0003800000 */
[----:B------:R-:W-:Y:S02]  /*07f0*/  ISETP.GE.U32.AND P0, PT, R11, 0x7, PT ;  /* 0x000000070b00780c */ /* 0x000fe40003f06070 */
[----:B------:R-:W-:-:S11]  /*0800*/  ISETP.NE.AND P1, PT, R6, RZ, PT ;  /* 0x000000ff0600720c */ /* 0x000fd60003f25270 */
[----:B------:R-:W-:Y:S05]  /*0810*/  @!P0 BRA `(.L_x_161) ;  /* 0x0000000000288947 */ /* 0x000fea0003800000 */
[C---:B012---:R-:W-:Y:S02]  /*0820*/  IMAD R10, R9.reuse, 0x400, R14 ;  /* 0x00000400090a7824 */ /* 0x047fe400078e020e */
[----:B------:R-:W-:-:S03]  /*0830*/  VIADD R9, R9, 0x8 ;  /* 0x0000000809097836 */ /* 0x000fc60000000000 */
[----:B------:R3:W-:Y:S04]  /*0840*/  STS [R10+0x200], RZ ;  /* 0x000200ff0a007388 */ /* 0x0007e80000000800 */
[----:B------:R3:W-:Y:S04]  /*0850*/  STS [R10+0x600], RZ ;  /* 0x000600ff0a007388 */ /* 0x0007e80000000800 */
[----:B------:R3:W-:Y:S04]  /*0860*/  STS [R10+0xa00], RZ ;  /* 0x000a00ff0a007388 */ /* 0x0007e80000000800 */
[----:B------:R3:W-:Y:S04]  /*0870*/  STS [R10+0xe00], RZ ;  /* 0x000e00ff0a007388 */ /* 0x0007e80000000800 */
[----:B------:R3:W-:Y:S04]  /*0880*/  STS [R10+0x1200], RZ ;  /* 0x001200ff0a007388 */ /* 0x0007e80000000800 */
[----:B------:R3:W-:Y:S04]  /*0890*/  STS [R10+0x1600], RZ ;  /* 0x001600ff0a007388 */ /* 0x0007e80000000800 */
[----:B------:R3:W-:Y:S04]  /*08a0*/  STS [R10+0x1a00], RZ ;  /* 0x001a00ff0a007388 */ /* 0x0007e80000000800 */
[----:B------:R3:W-:Y:S02]  /*08b0*/  STS [R10+0x1e00], RZ ;  /* 0x001e00ff0a007388 */ /* 0x0007e40000000800 */
.L_x_161:
[----:B------:R-:W-:Y:S05]  /*08c0*/  @!P1 BRA `(.L_x_154) ;  /* 0x0000000000409947 */ /* 0x000fea0003800000 */
[----:B------:R-:W-:Y:S02]  /*08d0*/  ISETP.GE.U32.AND P0, PT, R13, 0x3, PT ;  /* 0x000000030d00780c */ /* 0x000fe40003f06070 */
[----:B------:R-:W-:-:S11]  /*08e0*/  ISETP.NE.AND P1, PT, R7, RZ, PT ;  /* 0x000000ff0700720c */ /* 0x000fd60003f25270 */
[C---:B0123--:R-:W-:Y:S02]  /*08f0*/  @P0 IMAD R10, R9.reuse, 0x400, R14 ;  /* 0x00000400090a0824 */ /* 0x04ffe400078e020e */
[----:B------:R-:W-:-:S03]  /*0900*/  @P0 VIADD R9, R9, 0x4 ;  /* 0x0000000409090836 */ /* 0x000fc60000000000 */
[----:B------:R4:W-:Y:S04]  /*0910*/  @P0 STS [R10+0x200], RZ ;  /* 0x000200ff0a000388 */ /* 0x0009e80000000800 */
[----:B------:R4:W-:Y:S04]  /*0920*/  @P0 STS [R10+0x600], RZ ;  /* 0x000600ff0a000388 */ /* 0x0009e80000000800 */
[----:B------:R4:W-:Y:S04]  /*0930*/  @P0 STS [R10+0xa00], RZ ;  /* 0x000a00ff0a000388 */ /* 0x0009e80000000800 */
[----:B------:R4:W-:Y:S01]  /*0940*/  @P0 STS [R10+0xe00], RZ ;  /* 0x000e00ff0a000388 */ /* 0x0009e20000000800 */
[----:B------:R-:W-:Y:S05]  /*0950*/  @!P1 BRA `(.L_x_154) ;  /* 0x00000000001c9947 */ /* 0x000fea0003800000 */
[----:B------:R-:W-:Y:S01]  /*0960*/  IMAD R9, R9, 0x400, R14 ;  /* 0x0000040009097824 */ /* 0x000fe200078e020e */
[----:B------:R-:W-:-:S04]  /*0970*/  ISETP.NE.AND P0, PT, R7, 0x1, PT ;  /* 0x000000010700780c */ /* 0x000fc80003f05270 */
[----:B------:R0:W-:Y:S09]  /*0980*/  STS [R9+0x200], RZ ;  /* 0x000200ff09007388 */ /* 0x0001f20000000800 */
[----:B0-----:R-:W-:Y:S05]  /*0990*/  @!P0 BRA `(.L_x_154) ;  /* 0x00000000000c8947 */ /* 0x001fea0003800000 */
[----:B------:R-:W-:Y:S01]  /*09a0*/  ISETP.NE.AND P0, PT, R7, 0x2, PT ;  /* 0x000000020700780c */ /* 0x000fe20003f05270 */
[----:B------:R0:W-:-:S12]  /*09b0*/  STS [R9+0x600], RZ ;  /* 0x000600ff09007388 */ /* 0x0001d80000000800 */
[----:B------:R0:W-:Y:S02]  /*09c0*/  @P0 STS [R9+0xa00], RZ ;  /* 0x000a00ff09000388 */ /* 0x0001e40000000800 */
.L_x_154:
[----:B------:R-:W-:Y:S05]  /*09d0*/  BSYNC.RECONVERGENT B0 ;  /* 0x0000000000007941 */ /* 0x000fea0003800200 */
.L_x_153:
[----:B------:R-:W-:Y:S06]  /*09e0*/  BAR.SYNC.DEFER_BLOCKING 0x0 ;  /* 0x0000000000007b1d */ /* 0x000fec0000010000 */
[----:B------:R-:W5:Y:S02]  /*09f0*/  LDCU UR5, c[0x0][0x390] ;  /* 0x00007200ff0577ac */ /* 0x000f640008000800 */
[----:B-----5:R-:W-:-:S04]  /*0a00*/  UIMAD UR5, UR4, -0x40000000, UR5 ;  /* 0xc0000000040578a4 */ /* 0x020fc8000f8e0205 */
[----:B------:R-:W-:-:S04]  /*0a10*/  UISETP.LT.U32.AND UP0, UPT, UR5, 0x40000000, UPT ;  /* 0x400000000500788c */ /* 0x000fc8000bf01070 */
[----:B------:R-:W-:-:S04]  /*0a20*/  USEL UR8, UR5, 0x40000000, UP0 ;  /* 0x4000000005087887 */ /* 0x000fc80008000000 */
[----:B------:R-:W-:Y:S01]  /*0a30*/  UISETP.GE.U32.AND UP0, UPT, UR6, UR8, UPT ;  /* 0x000000080600728c */ /* 0x000fe2000bf06070 */
[----:B------:R-:W-:Y:S08]  /*0a40*/  BAR.SYNC.DEFER_BLOCKING 0x0 ;  /* 0x0000000000007b1d */ /* 0x000ff00000010000 */
[----:B------:R-:W-:Y:S05]  /*0a50*/  BRA.U UP0, `(.L_x_162) ;  /* 0x0000000d00f87547 */ /* 0x000fea000b800000 */
[----:B------:R-:W-:-:S05]  /*0a60*/  UMOV UR7, UR6 ;  /* 0x0000000600077c82 */ /* 0x000fca0008000000 */
.L_x_167:
[----:B-----5:R-:W5:Y:S01]  /*0a70*/  LDCU UR5, c[0x0][0x390] ;  /* 0x00007200ff0577ac */ /* 0x020f620008000800 */
[----:B------:R-:W-:Y:S02]  /*0a80*/  ULEA UR9, UR4, UR7, 0x1e ;  /* 0x0000000704097291 */ /* 0x000fe4000f8ef0ff */
[----:B------:R-:W-:-:S04]  /*0a90*/  ULEA UR7, UR14, UR7, 0xb ;  /* 0x000000070e077291 */ /* 0x000fc8000f8e58ff */
[----:B------:R-:W-:Y:S02]  /*0aa0*/  UISETP.GE.U32.AND UP1, UPT, UR7, UR8, UPT ;  /* 0x000000080700728c */ /* 0x000fe4000bf26070 */
[----:B-----5:R-:W-:-:S04]  /*0ab0*/  UIADD3 UR5, UPT, UPT, -UR9, UR5, URZ ;  /* 0x0000000509057290 */ /* 0x020fc8000fffe1ff */
[----:B------:R-:W-:-:S09]  /*0ac0*/  UISETP.GE.U32.AND UP0, UPT, UR5, 0x800, UPT ;  /* 0x000008000500788c */ /* 0x000fd2000bf06070 */
[----:B0-----:R-:W-:Y:S05]  /*0ad0*/  BRA.U !UP0, `(.L_x_163) ;  /* 0x0000000108507547 */ /* 0x001fea000b800000 */
[----:B01234-:R-:W0:Y:S01]  /*0ae0*/  LDC.64 R10, c[0x0][0x388] ;  /* 0x0000e200ff0a7b82 */ /* 0x01fe220000000a00 */
[----:B------:R-:W-:-:S04]  /*0af0*/  VIADD R9, R0, UR9 ;  /* 0x0000000900097c36 */ /* 0x000fc80008000000 */
[----:B0-----:R-:W-:-:S05]  /*0b00*/  IMAD.WIDE.U32 R10, R9, 0x4, R10 ;  /* 0x00000004090a7825 */ /* 0x001fca00078e000a */
        /* <DEDUP_REMOVED lines=17> */
.L_x_163:
[----:B01234-:R-:W0:Y:S01]  /*0c20*/  LDC.64 R10, c[0x0][0x388] ;  /* 0x0000e200ff0a7b82 */ /* 0x01fe220000000a00 */
[C---:B------:R-:W-:Y:S01]  /*0c30*/  ISETP.GE.AND P1, PT, R0.reuse, UR5, PT ;  /* 0x0000000500007c0c */ /* 0x040fe2000bf26270 */
[C---:B------:R-:W-:Y:S02]  /*0c40*/  VIADD R12, R0.reuse, 0x80 ;  /* 0x00000080000c7836 */ /* 0x040fe40000000000 */
[C---:B------:R-:W-:Y:S02]  /*0c50*/  VIADD R14, R0.reuse, 0x100 ;  /* 0x00000100000e7836 */ /* 0x040fe40000000000 */
[----:B------:R-:W-:Y:S01]  /*0c60*/  VIADD R13, R0, 0x180 ;  /* 0x00000180000d7836 */ /* 0x000fe20000000000 */
[----:B------:R-:W-:Y:S01]  /*0c70*/  ISETP.GE.AND P2, PT, R12, UR5, PT ;  /* 0x000000050c007c0c */ /* 0x000fe2000bf46270 */
[----:B------:R-:W-:Y:S01]  /*0c80*/  VIADD R9, R0, UR9 ;  /* 0x0000000900097c36 */ /* 0x000fe20008000000 */
[----:B------:R-:W-:Y:S01]  /*0c90*/  ISETP.GE.AND P3, PT, R14, UR5, PT ;  /* 0x000000050e007c0c */ /* 0x000fe2000bf66270 */
[C---:B------:R-:W-:Y:S01]  /*0ca0*/  VIADD R12, R0.reuse, 0x200 ;  /* 0x00000200000c7836 */ /* 0x040fe20000000000 */
[----:B------:R-:W-:Y:S01]  /*0cb0*/  ISETP.GE.AND P4, PT, R13, UR5, PT ;  /* 0x000000050d007c0c */ /* 0x000fe2000bf86270 */
[----:B------:R-:W-:-:S02]  /*0cc0*/  VIADD R13, R0, 0x280 ;  /* 0x00000280000d7836 */ /* 0x000fc40000000000 */
[----:B------:R-:W-:Y:S01]  /*0cd0*/  IMAD.MOV.U32 R24, RZ, RZ, -0x1 ;  /* 0xffffffffff187424 */ /* 0x000fe200078e00ff */
[----:B------:R-:W-:Y:S01]  /*0ce0*/  ISETP.GE.AND P5, PT, R12, UR5, PT ;  /* 0x000000050c007c0c */ /* 0x000fe2000bfa6270 */
[----:B------:R-:W-:Y:S01]  /*0cf0*/  IMAD.MOV.U32 R26, RZ, RZ, -0x1 ;  /* 0xffffffffff1a7424 */ /* 0x000fe200078e00ff */
[----:B------:R-:W-:Y:S01]  /*0d00*/  ISETP.GE.AND P0, PT, R13, UR5, PT ;  /* 0x000000050d007c0c */ /* 0x000fe2000bf06270 */
[----:B------:R-:W-:Y:S02]  /*0d10*/  IMAD.MOV.U32 R22, RZ, RZ, -0x1 ;  /* 0xffffffffff167424 */ /* 0x000fe400078e00ff */
[----:B------:R-:W-:Y:S02]  /*0d20*/  IMAD.MOV.U32 R23, RZ, RZ, -0x1 ;  /* 0xffffffffff177424 */ /* 0x000fe400078e00ff */
[----:B0-----:R-:W-:-:S04]  /*0d30*/  IMAD.WIDE.U32 R10, R9, 0x4, R10 ;  /* 0x00000004090a7825 */ /* 0x001fc800078e000a */
[C---:B------:R-:W-:Y:S01]  /*0d40*/  VIADD R9, R0.reuse, 0x380 ;  /* 0x0000038000097836 */ /* 0x040fe20000000000 */
[----:B------:R1:W5:Y:S01]  /*0d50*/  @!P1 LDG.E R24, desc[UR12][R10.64] ;  /* 0x0000000c0a189981 */ /* 0x000362000c1e1900 */
[----:B------:R-:W-:-:S03]  /*0d60*/  VIADD R12, R0, 0x480 ;  /* 0x00000480000c7836 */ /* 0x000fc60000000000 */
[----:B------:R-:W-:Y:S01]  /*0d70*/  ISETP.GE.AND P1, PT, R9, UR5, PT ;  /* 0x0000000509007c0c */ /* 0x000fe2000bf26270 */
[----:B------:R1:W5:Y:S01]  /*0d80*/  @!P2 LDG.E R26, desc[UR12][R10.64+0x200] ;  /* 0x0002000c0a1aa981 */ /* 0x000362000c1e1900 */
[----:B------:R-:W-:Y:S01]  /*0d90*/  LOP3.LUT R9, R0, 0x400, RZ, 0xfc, !PT ;  /* 0x0000040000097812 */ /* 0x000fe200078efcff */
[----:B------:R-:W-:Y:S01]  /*0da0*/  IMAD.MOV.U32 R25, RZ, RZ, -0x1 ;  /* 0xffffffffff197424 */ /* 0x000fe200078e00ff */
[----:B------:R-:W-:Y:S01]  /*0db0*/  ISETP.GE.AND P2, PT, R2, UR5, PT ;  /* 0x0000000502007c0c */ /* 0x000fe2000bf46270 */
[----:B------:R1:W5:Y:S01]  /*0dc0*/  @!P3 LDG.E R22, desc[UR12][R10.64+0x400] ;  /* 0x0004000c0a16b981 */ /* 0x000362000c1e1900 */
[----:B------:R-:W-:Y:S01]  /*0dd0*/  IMAD.MOV.U32 R21, RZ, RZ, -0x1 ;  /* 0xffffffffff157424 */ /* 0x000fe200078e00ff */
[----:B------:R-:W-:Y:S02]  /*0de0*/  ISETP.GE.AND P3, PT, R9, UR5, PT ;  /* 0x0000000509007c0c */ /* 0x000fe4000bf66270 */
[----:B------:R1:W5:Y:S01]  /*0df0*/  @!P4 LDG.E R23, desc[UR12][R10.64+0x600] ;  /* 0x0006000c0a17c981 */ /* 0x000362000c1e1900 */
[----:B------:R-:W-:Y:S01]  /*0e00*/  ISETP.GE.AND P4, PT, R12, UR5, PT ;  /* 0x000000050c007c0c */ /* 0x000fe2000bf86270 */
[----:B------:R-:W-:-:S02]  /*0e10*/  VIADD R9, R0, 0x580 ;  /* 0x0000058000097836 */ /* 0x000fc40000000000 */
[----:B------:R-:W-:Y:S01]  /*0e20*/  VIADD R12, R0, 0x600 ;  /* 0x00000600000c7836 */ /* 0x000fe20000000000 */
[----:B------:R1:W5:Y:S01]  /*0e30*/  @!P5 LDG.E R25, desc[UR12][R10.64+0x800] ;  /* 0x0008000c0a19d981 */ /* 0x000362000c1e1900 */
[----:B------:R-:W-:Y:S01]  /*0e40*/  IMAD.MOV.U32 R19, RZ, RZ, -0x1 ;  /* 0xffffffffff137424 */ /* 0x000fe200078e00ff */
[----:B------:R-:W-:Y:S02]  /*0e50*/  ISETP.GE.AND P5, PT, R9, UR5, PT ;  /* 0x0000000509007c0c */ /* 0x000fe4000bfa6270 */
[----:B------:R1:W5:Y:S01]  /*0e60*/  @!P0 LDG.E R21, desc[UR12][R10.64+0xa00] ;  /* 0x000a000c0a158981 */ /* 0x000362000c1e1900 */
[----:B------:R-:W-:Y:S01]  /*0e70*/  ISETP.GE.AND P0, PT, R12, UR5, PT ;  /* 0x000000050c007c0c */ /* 0x000fe2000bf06270 */
[----:B------:R-:W-:Y:S02]  /*0e80*/  IMAD.MOV.U32 R9, RZ, RZ, -0x1 ;  /* 0xffffffffff097424 */ /* 0x000fe400078e00ff */
[----:B------:R-:W-:Y:S01]  /*0e90*/  IMAD.MOV.U32 R12, RZ, RZ, -0x1 ;  /* 0xffffffffff0c7424 */ /* 0x000fe200078e00ff */
[----:B------:R1:W5:Y:S01]  /*0ea0*/  @!P2 LDG.E R19, desc[UR12][R10.64+0xc00] ;  /* 0x000c000c0a13a981 */ /* 0x000362000c1e1900 */
[----:B------:R-:W-:-:S02]  /*0eb0*/  IMAD.MOV.U32 R13, RZ, RZ, -0x1 ;  /* 0xffffffffff0d7424 */ /* 0x000fc400078e00ff */
[C---:B------:R-:W-:Y:S01]  /*0ec0*/  VIADD R14, R0.reuse, 0x680 ;  /* 0x00000680000e7836 */ /* 0x040fe20000000000 */
[----:B------:R1:W5:Y:S01]  /*0ed0*/  @!P1 LDG.E R9, desc[UR12][R10.64+0xe00] ;  /* 0x000e000c0a099981 */ /* 0x000362000c1e1900 */
[----:B------:R-:W-:Y:S01]  /*0ee0*/  VIADD R15, R0, 0x700 ;  /* 0x00000700000f7836 */ /* 0x000fe20000000000 */
[----:B------:R-:W-:Y:S02]  /*0ef0*/  ISETP.GE.AND P2, PT, R3, UR5, PT ;  /* 0x0000000503007c0c */ /* 0x000fe4000bf46270 */
[----:B------:R1:W5:Y:S01]  /*0f00*/  @!P3 LDG.E R12, desc[UR12][R10.64+0x1000] ;  /* 0x0010000c0a0cb981 */ /* 0x000362000c1e1900 */
[----:B------:R-:W-:Y:S02]  /*0f10*/  ISETP.GE.AND P1, PT, R14, UR5, PT ;  /* 0x000000050e007c0c */ /* 0x000fe4000bf26270 */
[----:B------:R-:W-:Y:S01]  /*0f20*/  ISETP.GE.AND P3, PT, R15, UR5, PT ;  /* 0x000000050f007c0c */ /* 0x000fe2000bf66270 */
[----:B------:R1:W5:Y:S01]  /*0f30*/  @!P4 LDG.E R13, desc[UR12][R10.64+0x1200] ;  /* 0x0012000c0a0dc981 */ /* 0x000362000c1e1900 */
[----:B------:R-:W-:Y:S01]  /*0f40*/  ISETP.GE.AND P4, PT, R4, UR5, PT ;  /* 0x0000000504007c0c */ /* 0x000fe2000bf86270 */
[----:B------:R-:W-:-:S02]  /*0f50*/  IMAD.MOV.U32 R14, RZ, RZ, -0x1 ;  /* 0xffffffffff0e7424 */ /* 0x000fc400078e00ff */
[----:B------:R-:W-:Y:S02]  /*0f60*/  IMAD.MOV.U32 R15, RZ, RZ, -0x1 ;  /* 0xffffffffff0f7424 */ /* 0x000fe400078e00ff */
[----:B------:R-:W-:Y:S02]  /*0f70*/  IMAD.MOV.U32 R16, RZ, RZ, -0x1 ;  /* 0xffffffffff107424 */ /* 0x000fe400078e00ff */
[----:B------:R-:W-:Y:S01]  /*0f80*/  IMAD.MOV.U32 R17, RZ, RZ, -0x1 ;  /* 0xffffffffff117424 */ /* 0x000fe200078e00ff */
[----:B------:R1:W5:Y:S01]  /*0f90*/  @!P2 LDG.E R14, desc[UR12][R10.64+0x1400] ;  /* 0x0014000c0a0ea981 */ /* 0x000362000c1e1900 */
[----:B------:R-:W-:Y:S02]  /*0fa0*/  IMAD.MOV.U32 R18, RZ, RZ, -0x1 ;  /* 0xffffffffff127424 */ /* 0x000fe400078e00ff */
[----:B------:R-:W-:Y:S01]  /*0fb0*/  IMAD.MOV.U32 R20, RZ, RZ, -0x1 ;  /* 0xffffffffff147424 */ /* 0x000fe200078e00ff */
[----:B------:R1:W5:Y:S04]  /*0fc0*/  @!P5 LDG.E R15, desc[UR12][R10.64+0x1600] ;  /* 0x0016000c0a0fd981 */ /* 0x000368000c1e1900 */
[----:B------:R1:W5:Y:S04]  /*0fd0*/  @!P0 LDG.E R16, desc[UR12][R10.64+0x1800] ;  /* 0x0018000c0a108981 */ /* 0x000368000c1e1900 */
[----:B------:R1:W5:Y:S04]  /*0fe0*/  @!P1 LDG.E R17, desc[UR12][R10.64+0x1a00] ;  /* 0x001a000c0a119981 */ /* 0x000368000c1e1900 */
[----:B------:R1:W5:Y:S04]  /*0ff0*/  @!P3 LDG.E R18, desc[UR12][R10.64+0x1c00] ;  /* 0x001c000c0a12b981 */ /* 0x000368000c1e1900 */
[----:B------:R1:W5:Y:S02]  /*1000*/  @!P4 LDG.E R20, desc[UR12][R10.64+0x1e00] ;  /* 0x001e000c0a14c981 */ /* 0x000364000c1e1900 */
.L_x_164:
[----:B01----:R-:W0:Y:S01]  /*1010*/  LDC R10, c[0x0][0x398] ;  /* 0x0000e600ff0a7b82 */ /* 0x003e220000000800 */
[----:B------:R-:W0:Y:S02]  /*1020*/  LDCU UR5, c[0x0][0x394] ;  /* 0x00007280ff0577ac */ /* 0x000e240008000800 */
[----:B0-----:R-:W-:-:S13]  /*1030*/  ISETP.GT.AND P0, PT, R10, UR5, PT ;  /* 0x000000050a007c0c */ /* 0x001fda000bf04270 */
[----:B------:R-:W-:Y:S05]  /*1040*/  @!P0 BRA `(.L_x_165) ;  /* 0x0000000800788947 */ /* 0x000fea0003800000 */
[----:B-----5:R-:W-:Y:S01]  /*1050*/  ISETP.GE.AND P0, PT, R24, RZ, PT ;  /* 0x000000ff1800720c */ /* 0x020fe20003f06270 */
[----:B------:R-:W0:Y:S01]  /*1060*/  S2UR UR9, SR_CgaCtaId ;  /* 0x00000000000979c3 */ /* 0x000e220000008800 */
[----:B------:R-:W-:Y:S01]  /*1070*/  ISETP.GE.AND P1, PT, R23, RZ, PT ;  /* 0x000000ff1700720c */ /* 0x000fe20003f26270 */
[----:B------:R-:W-:Y:S01]  /*1080*/  UMOV UR5, 0x400 ;  /* 0x0000040000057882 */ /* 0x000fe20000000000 */
[----:B------:R-:W-:Y:S01]  /*1090*/  SEL R11, RZ, 0x7fffffff, !P0 ;  /* 0x7fffffffff0b7807 */ /* 0x000fe20004000000 */
[----:B------:R-:W1:Y:S01]  /*10a0*/  LDCU UR10, c[0x0][0x394] ;  /* 0x00007280ff0a77ac */ /* 0x000e620008000800 */
[----:B------:R-:W-:Y:S02]  /*10b0*/  ISETP.GE.AND P0, PT, R26, RZ, PT ;  /* 0x000000ff1a00720c */ /* 0x000fe40003f06270 */
[----:B------:R-:W-:Y:S02]  /*10c0*/  LOP3.LUT R24, R11, R24, RZ, 0x3c, !PT ;  /* 0x000000180b187212 */ /* 0x000fe400078e3cff */
[----:B------:R-:W-:-:S02]  /*10d0*/  SEL R11, RZ, 0x7fffffff, !P0 ;  /* 0x7fffffffff0b7807 */ /* 0x000fc40004000000 */
[----:B------:R-:W-:Y:S02]  /*10e0*/  ISETP.GE.AND P0, PT, R22, RZ, PT ;  /* 0x000000ff1600720c */ /* 0x000fe40003f06270 */
[----:B------:R-:W-:Y:S02]  /*10f0*/  LOP3.LUT R11, R11, R26, RZ, 0x3c, !PT ;  /* 0x0000001a0b0b7212 */ /* 0x000fe400078e3cff */
[----:B------:R-:W-:Y:S02]  /*1100*/  SEL R26, RZ, 0x7fffffff, !P1 ;  /* 0x7fffffffff1a7807 */ /* 0x000fe40004800000 */
[----:B------:R-:W-:Y:S02]  /*1110*/  ISETP.GE.AND P2, PT, R25, RZ, PT ;  /* 0x000000ff1900720c */ /* 0x000fe40003f46270 */
[----:B------:R-:W-:Y:S02]  /*1120*/  LOP3.LUT R23, R26, R23, RZ, 0x3c, !PT ;  /* 0x000000171a177212 */ /* 0x000fe400078e3cff */
[----:B------:R-:W-:-:S02]  /*1130*/  SEL R27, RZ, 0x7fffffff, !P0 ;  /* 0x7fffffffff1b7807 */ /* 0x000fc40004000000 */
[----:B------:R-:W-:Y:S01]  /*1140*/  SEL R26, RZ, 0x7fffffff, !P2 ;  /* 0x7fffffffff1a7807 */ /* 0x000fe20005000000 */
[----:B0-----:R-:W-:Y:S01]  /*1150*/  ULEA UR9, UR9, UR5, 0x18 ;  /* 0x0000000509097291 */ /* 0x001fe2000f8ec0ff */
[----:B------:R-:W-:Y:S02]  /*1160*/  ISETP.GE.AND P0, PT, R21, RZ, PT ;  /* 0x000000ff1500720c */ /* 0x000fe40003f06270 */
[----:B------:R-:W-:Y:S01]  /*1170*/  LOP3.LUT R25, R26, R25, RZ, 0x3c, !PT ;  /* 0x000000191a197212 */ /* 0x000fe200078e3cff */
[----:B------:R-:W-:Y:S01]  /*1180*/  UMOV UR5, URZ ;  /* 0x000000ff00057c82 */ /* 0x000fe20008000000 */
[----:B------:R-:W-:Y:S02]  /*1190*/  SEL R26, RZ, 0x7fffffff, !P0 ;  /* 0x7fffffffff1a7807 */ /* 0x000fe40004000000 */
[----:B------:R-:W-:Y:S02]  /*11a0*/  ISETP.GE.AND P1, PT, R19, RZ, PT ;  /* 0x000000ff1300720c */ /* 0x000fe40003f26270 */
[----:B------:R-:W-:-:S02]  /*11b0*/  ISETP.GE.AND P2, PT, R9, RZ, PT ;  /* 0x000000ff0900720c */ /* 0x000fc40003f46270 */
[----:B------:R-:W-:Y:S02]  /*11c0*/  ISETP.GE.AND P0, PT, R12, RZ, PT ;  /* 0x000000ff0c00720c */ /* 0x000fe40003f06270 */
[----:B------:R-:W-:Y:S02]  /*11d0*/  LOP3.LUT R22, R27, R22, RZ, 0x3c, !PT ;  /* 0x000000161b167212 */ /* 0x000fe400078e3cff */
[----:B------:R-:W-:Y:S02]  /*11e0*/  LOP3.LUT R21, R26, R21, RZ, 0x3c, !PT ;  /* 0x000000151a157212 */ /* 0x000fe400078e3cff */
[----:B------:R-:W-:Y:S02]  /*11f0*/  SEL R28, RZ, 0x7fffffff, !P1 ;  /* 0x7fffffffff1c7807 */ /* 0x000fe40004800000 */
[----:B------:R-:W-:Y:S02]  /*1200*/  SEL R26, RZ, 0x7fffffff, !P2 ;  /* 0x7fffffffff1a7807 */ /* 0x000fe40005000000 */
[----:B------:R-:W-:-:S02]  /*1210*/  SEL R27, RZ, 0x7fffffff, !P0 ;  /* 0x7fffffffff1b7807 */ /* 0x000fc40004000000 */
[----:B------:R-:W-:Y:S02]  /*1220*/  ISETP.GE.AND P1, PT, R13, RZ, PT ;  /* 0x000000ff0d00720c */ /* 0x000fe40003f26270 */
[----:B------:R-:W-:Y:S02]  /*1230*/  ISETP.GE.AND P0, PT, R14, RZ, PT ;  /* 0x000000ff0e00720c */ /* 0x000fe40003f06270 */
[----:B------:R-:W-:Y:S02]  /*1240*/  LOP3.LUT R9, R26, R9, RZ, 0x3c, !PT ;  /* 0x000000091a097212 */ /* 0x000fe400078e3cff */
[----:B------:R-:W-:Y:S02]  /*1250*/  LOP3.LUT R12, R27, R12, RZ, 0x3c, !PT ;  /* 0x0000000c1b0c7212 */ /* 0x000fe400078e3cff */
        /* <DEDUP_REMOVED lines=9> */
[----:B------:R-:W-:Y:S02]  /*12f0*/  LOP3.LUT R16, R27, R16, RZ, 0x3c, !PT ;  /* 0x000000101b107212 */ /* 0x000fe400078e3cff */
[----:B------:R-:W-:Y:S02]  /*1300*/  SEL R27, RZ, 0x7fffffff, !P1 ;  /* 0x7fffffffff1b7807 */ /* 0x000fe40004800000 */
[----:B------:R-:W-:Y:S02]  /*1310*/  ISETP.GE.AND P2, PT, R20, RZ, PT ;  /* 0x000000ff1400720c */ /* 0x000fe40003f46270 */
[----:B------:R-:W-:Y:S02]  /*1320*/  ISETP.GE.AND P0, PT, R17, RZ, PT ;  /* 0x000000ff1100720c */ /* 0x000fe40003f06270 */
[----:B------:R-:W-:-:S02]  /*1330*/  LOP3.LUT R18, R27, R18, RZ, 0x3c, !PT ;  /* 0x000000121b127212 */ /* 0x000fc400078e3cff */
[----:B------:R-:W-:Y:S02]  /*1340*/  SEL R27, RZ, 0x7fffffff, !P2 ;  /* 0x7fffffffff1b7807 */ /* 0x000fe40005000000 */
[----:B------:R-:W-:Y:S02]  /*1350*/  ISETP.NE.AND P1, PT, R24, 0x7fffffff, PT ;  /* 0x7fffffff1800780c */ /* 0x000fe40003f25270 */
[----:B------:R-:W-:Y:S02]  /*1360*/  ISETP.NE.AND P2, PT, R11, 0x7fffffff, PT ;  /* 0x7fffffff0b00780c */ /* 0x000fe40003f45270 */
[----:B------:R-:W-:Y:S02]  /*1370*/  ISETP.NE.AND P3, PT, R22, 0x7fffffff, PT ;  /* 0x7fffffff1600780c */ /* 0x000fe40003f65270 */
[----:B------:R-:W-:Y:S02]  /*1380*/  ISETP.NE.AND P4, PT, R23, 0x7fffffff, PT ;  /* 0x7fffffff1700780c */ /* 0x000fe40003f85270 */
[----:B------:R-:W-:-:S02]  /*1390*/  LOP3.LUT R19, R28, R19, RZ, 0x3c, !PT ;  /* 0x000000131c137212 */ /* 0x000fc400078e3cff */
[----:B------:R-:W-:Y:S02]  /*13a0*/  LOP3.LUT R15, R26, R15, RZ, 0x3c, !PT ;  /* 0x0000000f1a0f7212 */ /* 0x000fe400078e3cff */
[----:B------:R-:W-:Y:S02]  /*13b0*/  SEL R26, RZ, 0x7fffffff, !P0 ;  /* 0x7fffffffff1a7807 */ /* 0x000fe40004000000 */
[----:B------:R-:W-:Y:S02]  /*13c0*/  SEL R24, R24, 0x80000000, P1 ;  /* 0x8000000018187807 */ /* 0x000fe40000800000 */
[----:B------:R-:W-:Y:S02]  /*13d0*/  SEL R11, R11, 0x80000000, P2 ;  /* 0x800000000b0b7807 */ /* 0x000fe40001000000 */
[----:B------:R-:W-:Y:S02]  /*13e0*/  SEL R22, R22, 0x80000000, P3 ;  /* 0x8000000016167807 */ /* 0x000fe40001800000 */
[----:B------:R-:W-:-:S02]  /*13f0*/  SEL R23, R23, 0x80000000, P4 ;  /* 0x8000000017177807 */ /* 0x000fc40002000000 */
[----:B------:R-:W-:Y:S02]  /*1400*/  ISETP.NE.AND P5, PT, R25, 0x7fffffff, PT ;  /* 0x7fffffff1900780c */ /* 0x000fe40003fa5270 */
[----:B------:R-:W-:Y:S02]  /*1410*/  ISETP.NE.AND P0, PT, R21, 0x7fffffff, PT ;  /* 0x7fffffff1500780c */ /* 0x000fe40003f05270 */
[----:B------:R-:W-:Y:S02]  /*1420*/  ISETP.NE.AND P1, PT, R19, 0x7fffffff, PT ;  /* 0x7fffffff1300780c */ /* 0x000fe40003f25270 */
[----:B------:R-:W-:Y:S02]  /*1430*/  ISETP.NE.AND P2, PT, R9, 0x7fffffff, PT ;  /* 0x7fffffff0900780c */ /* 0x000fe40003f45270 */
[----:B------:R-:W-:Y:S02]  /*1440*/  ISETP.NE.AND P3, PT, R12, 0x7fffffff, PT ;  /* 0x7fffffff0c00780c */ /* 0x000fe40003f65270 */
[----:B------:R-:W-:-:S02]  /*1450*/  ISETP.NE.AND P4, PT, R13, 0x7fffffff, PT ;  /* 0x7fffffff0d00780c */ /* 0x000fc40003f85270 */
[----:B------:R-:W-:Y:S02]  /*1460*/  LOP3.LUT R17, R26, R17, RZ, 0x3c, !PT ;  /* 0x000000111a117212 */ /* 0x000fe400078e3cff */
[----:B------:R-:W-:Y:S02]  /*1470*/  LOP3.LUT R20, R27, R20, RZ, 0x3c, !PT ;  /* 0x000000141b147212 */ /* 0x000fe400078e3cff */
[----:B------:R-:W-:Y:S02]  /*1480*/  SEL R25, R25, 0x80000000, P5 ;  /* 0x8000000019197807 */ /* 0x000fe40002800000 */
[----:B------:R-:W-:Y:S02]  /*1490*/  SEL R21, R21, 0x80000000, P0 ;  /* 0x8000000015157807 */ /* 0x000fe40000000000 */
[----:B------:R-:W-:Y:S02]  /*14a0*/  SEL R19, R19, 0x80000000, P1 ;  /* 0x8000000013137807 */ /* 0x000fe40000800000 */
[----:B------:R-:W-:-:S02]  /*14b0*/  SEL R9, R9, 0x80000000, P2 ;  /* 0x8000000009097807 */ /* 0x000fc40001000000 */
[----:B------:R-:W-:Y:S02]  /*14c0*/  SEL R12, R12, 0x80000000, P3 ;  /* 0x800000000c0c7807 */ /* 0x000fe40001800000 */
[----:B------:R-:W-:Y:S02]  /*14d0*/  SEL R13, R13, 0x80000000, P4 ;  /* 0x800000000d0d7807 */ /* 0x000fe40002000000 */
[----:B------:R-:W-:Y:S02]  /*14e0*/  ISETP.NE.AND P5, PT, R14, 0x7fffffff, PT ;  /* 0x7fffffff0e00780c */ /* 0x000fe40003fa5270 */
[----:B------:R-:W-:Y:S02]  /*14f0*/  ISETP.NE.AND P0, PT, R15, 0x7fffffff, PT ;  /* 0x7fffffff0f00780c */ /* 0x000fe40003f05270 */
[----:B------:R-:W-:Y:S02]  /*1500*/  ISETP.NE.AND P1, PT, R16, 0x7fffffff, PT ;  /* 0x7fffffff1000780c */ /* 0x000fe40003f25270 */
[----:B------:R-:W-:-:S02]  /*1510*/  ISETP.NE.AND P2, PT, R17, 0x7fffffff, PT ;  /* 0x7fffffff1100780c */ /* 0x000fc40003f45270 */
[----:B------:R-:W-:Y:S02]  /*1520*/  ISETP.NE.AND P3, PT, R18, 0x7fffffff, PT ;  /* 0x7fffffff1200780c */ /* 0x000fe40003f65270 */
[----:B------:R-:W-:Y:S02]  /*1530*/  ISETP.NE.AND P4, PT, R20, 0x7fffffff, PT ;  /* 0x7fffffff1400780c */ /* 0x000fe40003f85270 */
[----:B------:R-:W-:Y:S02]  /*1540*/  SEL R14, R14, 0x80000000, P5 ;  /* 0x800000000e0e7807 */ /* 0x000fe40002800000 */
[----:B------:R-:W-:Y:S02]  /*1550*/  SEL R15, R15, 0x80000000, P0 ;  /* 0x800000000f0f7807 */ /* 0x000fe40000000000 */
[----:B------:R-:W-:Y:S02]  /*1560*/  SEL R16, R16, 0x80000000, P1 ;  /* 0x8000000010107807 */ /* 0x000fe40000800000 */
[----:B------:R-:W-:-:S02]  /*1570*/  SEL R17, R17, 0x80000000, P2 ;  /* 0x8000000011117807 */ /* 0x000fc40001000000 */
[----:B------:R-:W-:Y:S02]  /*1580*/  SEL R18, R18, 0x80000000, P3 ;  /* 0x8000000012127807 */ /* 0x000fe40001800000 */
[----:B-1----:R-:W-:-:S07]  /*1590*/  SEL R20, R20, 0x80000000, P4 ;  /* 0x8000000014147807 */ /* 0x002fce0002000000 */
.L_x_166:
[----:B------:R-:W-:Y:S01]  /*15a0*/  IMAD R27, RZ, RZ, -UR10 ;  /* 0x8000000aff1b7e24 */ /* 0x000fe2000f8e02ff */
[----:B------:R-:W-:Y:S01]  /*15b0*/  ULEA UR11, UR5, UR9, 0xa ;  /* 0x00000009050b7291 */ /* 0x000fe2000f8e50ff */
[----:B0-----:R-:W-:Y:S01]  /*15c0*/  SHF.R.U32.HI R29, RZ, UR10, R11 ;  /* 0x0000000aff1d7c19 */ /* 0x001fe2000801160b */
[----:B------:R-:W-:Y:S01]  /*15d0*/  UIADD3 UR5, UPT, UPT, UR5, 0x1, URZ ;  /* 0x0000000105057890 */ /* 0x000fe2000fffe0ff */
[----:B------:R-:W-:Y:S02]  /*15e0*/  SHF.R.U32.HI R28, RZ, UR10, R22 ;  /* 0x0000000aff1c7c19 */ /* 0x000fe40008011616 */
[----:B------:R-:W-:Y:S01]  /*15f0*/  VIADDMNMX R26, R27, R10, 0x8, PT ;  /* 0x000000081b1a7446 */ /* 0x000fe2000380010a */
[----:B------:R-:W-:-:S05]  /*1600*/  IMAD.MOV.U32 R27, RZ, RZ, -0x1 ;  /* 0xffffffffff1b7424 */ /* 0x000fca00078e00ff */
[----:B------:R-:W-:Y:S02]  /*1610*/  SHF.L.U32 R26, R27, R26, RZ ;  /* 0x0000001a1b1a7219 */ /* 0x000fe400000006ff */
[----:B------:R-:W-:Y:S02]  /*1620*/  SHF.R.U32.HI R27, RZ, UR10, R24 ;  /* 0x0000000aff1b7c19 */ /* 0x000fe40008011618 */
[-C--:B------:R-:W-:Y:S02]  /*1630*/  LOP3.LUT R29, R29, R26.reuse, RZ, 0x30, !PT ;  /* 0x0000001a1d1d7212 */ /* 0x080fe400078e30ff */
[-C--:B------:R-:W-:Y:S02]  /*1640*/  LOP3.LUT R27, R27, R26.reuse, RZ, 0x30, !PT ;  /* 0x0000001a1b1b7212 */ /* 0x080fe400078e30ff */
[----:B------:R-:W-:Y:S02]  /*1650*/  LOP3.LUT R28, R28, R26, RZ, 0x30, !PT ;  /* 0x0000001a1c1c7212 */ /* 0x000fe400078e30ff */
[----:B------:R-:W-:-:S02]  /*1660*/  LEA R27, R27, UR11, 0x2 ;  /* 0x0000000b1b1b7c11 */ /* 0x000fc4000f8e10ff */
[----:B------:R-:W-:Y:S02]  /*1670*/  LEA R29, R29, UR11, 0x2 ;  /* 0x0000000b1d1d7c11 */ /* 0x000fe4000f8e10ff */
[----:B------:R-:W-:Y:S01]  /*1680*/  LEA R28, R28, UR11, 0x2 ;  /* 0x0000000b1c1c7c11 */ /* 0x000fe2000f8e10ff */
[----:B------:R0:W-:Y:S04]  /*1690*/  ATOMS.POPC.INC.32 RZ, [R27+URZ] ;  /* 0x000000001bff7f8c */ /* 0x0001e8000d8000ff */
[----:B------:R-:W-:Y:S01]  /*16a0*/  ATOMS.POPC.INC.32 RZ, [R29+URZ] ;  /* 0x000000001dff7f8c */ /* 0x000fe2000d8000ff */
[----:B0-----:R-:W-:-:S03]  /*16b0*/  SHF.R.U32.HI R27, RZ, UR10, R23 ;  /* 0x0000000aff1b7c19 */ /* 0x001fc60008011617 */
[----:B------:R-:W-:Y:S01]  /*16c0*/  ATOMS.POPC.INC.32 RZ, [R28+URZ] ;  /* 0x000000001cff7f8c */ /* 0x000fe2000d8000ff */
[----:B------:R-:W-:-:S04]  /*16d0*/  LOP3.LUT R27, R27, R26, RZ, 0x30, !PT ;  /* 0x0000001a1b1b7212 */ /* 0x000fc800078e30ff */
[----:B------:R-:W-:-:S05]  /*16e0*/  LEA R27, R27, UR11, 0x2 ;  /* 0x0000000b1b1b7c11 */ /* 0x000fca000f8e10ff */
[----:B------:R0:W-:Y:S02]  /*16f0*/  ATOMS.POPC.INC.32 RZ, [R27+URZ] ;  /* 0x000000001bff7f8c */ /* 0x0001e4000d8000ff */
[----:B0-----:R-:W-:-:S04]  /*1700*/  SHF.R.U32.HI R27, RZ, UR10, R25 ;  /* 0x0000000aff1b7c19 */ /* 0x001fc80008011619 */
[----:B------:R-:W-:-:S04]  /*1710*/  LOP3.LUT R27, R27, R26, RZ, 0x30, !PT ;  /* 0x0000001a1b1b7212 */ /* 0x000fc800078e30ff */
[----:B------:R-:W-:Y:S02]  /*1720*/  LEA R29, R27, UR11, 0x2 ;  /* 0x0000000b1b1d7c11 */ /* 0x000fe4000f8e10ff */
[----:B------:R-:W-:-:S03]  /*1730*/  SHF.R.U32.HI R27, RZ, UR10, R21 ;  /* 0x0000000aff1b7c19 */ /* 0x000fc60008011615 */
[----:B------:R-:W-:Y:S01]  /*1740*/  ATOMS.POPC.INC.32 RZ, [R29+URZ] ;  /* 0x000000001dff7f8c */ /* 0x000fe2000d8000ff */
[----:B------:R-:W-:-:S04]  /*1750*/  LOP3.LUT R27, R27, R26, RZ, 0x30, !PT ;  /* 0x0000001a1b1b7212 */ /* 0x000fc800078e30ff */
[----:B------:R-:W-:Y:S02]  /*1760*/  LEA R28, R27, UR11, 0x2 ;  /* 0x0000000b1b1c7c11 */ /* 0x000fe4000f8e10ff */
[----:B------:R-:W-:-:S03]  /*1770*/  SHF.R.U32.HI R27, RZ, UR10, R19 ;  /* 0x0000000aff1b7c19 */ /* 0x000fc60008011613 */
        /* <DEDUP_REMOVED lines=32> */
[----:B------:R0:W-:Y:S01]  /*1980*/  ATOMS.POPC.INC.32 RZ, [R29+URZ] ;  /* 0x000000001dff7f8c */ /* 0x0001e2000d8000ff */
[----:B------:R-:W-:-:S04]  /*1990*/  LOP3.LUT R27, R27, R26, RZ, 0x30, !PT ;  /* 0x0000001a1b1b7212 */ /* 0x000fc800078e30ff */
[----:B------:R-:W-:Y:S02]  /*19a0*/  LEA R28, R27, UR11, 0x2 ;  /* 0x0000000b1b1c7c11 */ /* 0x000fe4000f8e10ff */
[----:B------:R-:W-:Y:S01]  /*19b0*/  SHF.R.U32.HI R27, RZ, UR10, R20 ;  /* 0x0000000aff1b7c19 */ /* 0x000fe20008011614 */
[----:B------:R-:W-:Y:S02]  /*19c0*/  UIADD3 UR10, UPT, UPT, UR10, 0x8, URZ ;  /* 0x000000080a0a7890 */ /* 0x000fe4000fffe0ff */
[----:B------:R0:W-:Y:S01]  /*19d0*/  ATOMS.POPC.INC.32 RZ, [R28+URZ] ;  /* 0x000000001cff7f8c */ /* 0x0001e2000d8000ff */
[----:B------:R-:W-:-:S03]  /*19e0*/  LOP3.LUT R26, R27, R26, RZ, 0x30, !PT ;  /* 0x0000001a1b1a7212 */ /* 0x000fc600078e30ff */
[----:B------:R-:W-:Y:S02]  /*19f0*/  ISETP.LE.AND P0, PT, R10, UR10, PT ;  /* 0x0000000a0a007c0c */ /* 0x000fe4000bf03270 */
[----:B------:R-:W-:-:S05]  /*1a00*/  LEA R26, R26, UR11, 0x2 ;  /* 0x0000000b1a1a7c11 */ /* 0x000fca000f8e10ff */
[----:B------:R0:W-:Y:S06]  /*1a10*/  ATOMS.POPC.INC.32 RZ, [R26+URZ] ;  /* 0x000000001aff7f8c */ /* 0x0001ec000d8000ff */
[----:B------:R-:W-:Y:S05]  /*1a20*/  @!P0 BRA `(.L_x_166) ;  /* 0xfffffff800dc8947 */ /* 0x000fea000383ffff */
.L_x_165:
[----:B------:R-:W-:Y:S05]  /*1a30*/  BRA.U !UP1, `(.L_x_167) ;  /* 0xfffffff1090c7547 */ /* 0x000fea000b83ffff */
.L_x_162:
[----:B------:R-:W-:Y:S01]  /*1a40*/  BAR.SYNC.DEFER_BLOCKING 0x0 ;  /* 0x0000000000007b1d */ /* 0x000fe20000010000 */
[----:B------:R-:W-:-:S05]  /*1a50*/  ISETP.NE.AND P0, PT, R8, RZ, PT ;  /* 0x000000ff0800720c */ /* 0x000fca0003f05270 */
[----:B------:R-:W-:Y:S08]  /*1a60*/  BSSY.RECONVERGENT B0, `(.L_x_168) ;  /* 0x0000141000007945 */ /* 0x000ff00003800200 */
[----:B------:R-:W-:Y:S05]  /*1a70*/  @P0 BRA `(.L_x_169) ;  /* 0x0000001000fc0947 */ /* 0x000fea0003800000 */
[----:B0-2--5:R-:W0:Y:S01]  /*1a80*/  LDC R9, c[0x0][0x398] ;  /* 0x0000e600ff097b82 */ /* 0x025e220000000800 */
[----:B------:R-:W-:Y:S01]  /*1a90*/  ISETP.GE.U32.AND P0, PT, R5, 0x7, PT ;  /* 0x000000070500780c */ /* 0x000fe20003f06070 */
[----:B------:R-:W-:-:S06]  /*1aa0*/  UMOV UR5, 0x400 ;  /* 0x0000040000057882 */ /* 0x000fcc0000000000 */
[----:B-1-34-:R-:W0:Y:S08]  /*1ab0*/  LDC R10, c[0x0][0x394] ;  /* 0x0000e500ff0a7b82 */ /* 0x01ae300000000800 */
        /* <DEDUP_REMOVED lines=10> */
[----:B------:R-:W0:Y:S01]  /*1b60*/  LDC.64 R14, c[0x0][0x380] ;  /* 0x0000e000ff0e7b82 */ /* 0x000e220000000a00 */
[----:B------:R-:W-:-:S07]  /*1b70*/  IMAD.MOV.U32 R9, RZ, RZ, RZ ;  /* 0x000000ffff097224 */ /* 0x000fce00078e00ff */
.L_x_187:
[----:B01234-:R-:W-:Y:S01]  /*1b80*/  IMAD R16, R9, 0x400, R10 ;  /* 0x0000040009107824 */ /* 0x01ffe200078e020a */
[----:B------:R-:W-:Y:S04]  /*1b90*/  BSSY.RECONVERGENT B1, `(.L_x_171) ;  /* 0x000000e000017945 */ /* 0x000fe80003800200 */
[----:B------:R-:W1:Y:S04]  /*1ba0*/  LDS R29, [R16] ;  /* 0x00000000101d7984 */ /* 0x000e680000000800 */
[----:B------:R2:W3:Y:S04]  /*1bb0*/  LDS R27, [R16+0x400] ;  /* 0x00040000101b7984 */ /* 0x0004e80000000800 */
[----:B------:R2:W4:Y:S04]  /*1bc0*/  LDS R25, [R16+0x800] ;  /* 0x0008000010197984 */ /* 0x0005280000000800 */
[----:B------:R2:W0:Y:S04]  /*1bd0*/  LDS R23, [R16+0xc00] ;  /* 0x000c000010177984 */ /* 0x0004280000000800 */
[----:B------:R2:W0:Y:S04]  /*1be0*/  LDS R21, [R16+0x1000] ;  /* 0x0010000010157984 */ /* 0x0004280000000800 */
[----:B------:R2:W0:Y:S04]  /*1bf0*/  LDS R19, [R16+0x1400] ;  /* 0x0014000010137984 */ /* 0x0004280000000800 */
[----:B------:R2:W0:Y:S04]  /*1c00*/  LDS R13, [R16+0x1800] ;  /* 0x00180000100d7984 */ /* 0x0004280000000800 */
[----:B------:R2:W0:Y:S01]  /*1c10*/  LDS R18, [R16+0x1c00] ;  /* 0x001c000010127984 */ /* 0x0004220000000800 */
[----:B-1----:R-:W-:-:S13]  /*1c20*/  ISETP.NE.AND P0, PT, R29, RZ, PT ;  /* 0x000000ff1d00720c */ /* 0x002fda0003f05270 */
[----:B--234-:R-:W-:Y:S05]  /*1c30*/  @!P0 BRA `(.L_x_172) ;  /* 0x00000000000c8947 */ /* 0x01cfea0003800000 */
[----:B------:R-:W-:-:S04]  /*1c40*/  IMAD R17, R9, 0x100, R0 ;  /* 0x0000010009117824 */ /* 0x000fc800078e0200 */
[----:B0-----:R-:W-:-:S05]  /*1c50*/  IMAD.WIDE.U32 R16, R17, 0x4, R14 ;  /* 0x0000000411107825 */ /* 0x001fca00078e000e */
[----:B------:R1:W-:Y:S02]  /*1c60*/  REDG.E.ADD.STRONG.GPU desc[UR12][R16.64], R29 ;  /* 0x0000001d1000798e */ /* 0x0003e4000c12e10c */
.L_x_172:
[----:B------:R-:W-:Y:S05]  /*1c70*/  BSYNC.RECONVERGENT B1 ;  /* 0x0000000000017941 */ /* 0x000fea0003800200 */
.L_x_171:
[----:B------:R-:W-:Y:S01]  /*1c80*/  ISETP.NE.AND P6, PT, R27, RZ, PT ;  /* 0x000000ff1b00720c */ /* 0x000fe20003fc5270 */
[----:B------:R-:W-:Y:S01]  /*1c90*/  BSSY.RECONVERGENT B1, `(.L_x_173) ;  /* 0x000000c000017945 */ /* 0x000fe20003800200 */
[----:B------:R-:W-:Y:S02]  /*1ca0*/  ISETP.NE.AND P0, PT, R25, RZ, PT ;  /* 0x000000ff1900720c */ /* 0x000fe40003f05270 */
[----:B0-----:R-:W-:Y:S02]  /*1cb0*/  ISETP.NE.AND P1, PT, R23, RZ, PT ;  /* 0x000000ff1700720c */ /* 0x001fe40003f25270 */
[----:B------:R-:W-:Y:S02]  /*1cc0*/  ISETP.NE.AND P2, PT, R21, RZ, PT ;  /* 0x000000ff1500720c */ /* 0x000fe40003f45270 */
[----:B------:R-:W-:Y:S02]  /*1cd0*/  ISETP.NE.AND P3, PT, R19, RZ, PT ;  /* 0x000000ff1300720c */ /* 0x000fe40003f65270 */
[----:B------:R-:W-:-:S02]  /*1ce0*/  ISETP.NE.AND P4, PT, R13, RZ, PT ;  /* 0x000000ff0d00720c */ /* 0x000fc40003f85270 */
[----:B------:R-:W-:Y:S01]  /*1cf0*/  ISETP.NE.AND P5, PT, R18, RZ, PT ;  /* 0x000000ff1200720c */ /* 0x000fe20003fa5270 */
[----:B------:R-:W-:-:S12]  /*1d00*/  @!P6 BRA `(.L_x_174) ;  /* 0x000000000010e947 */ /* 0x000fd80003800000 */
[----:B-1----:R-:W-:-:S04]  /*1d10*/  IMAD R17, R9, 0x100, R0 ;  /* 0x0000010009117824 */ /* 0x002fc800078e0200 */
[----:B------:R-:W-:-:S04]  /*1d20*/  VIADD R17, R17, 0x100 ;  /* 0x0000010011117836 */ /* 0x000fc80000000000 */
[----:B------:R-:W-:-:S05]  /*1d30*/  IMAD.WIDE.U32 R16, R17, 0x4, R14 ;  /* 0x0000000411107825 */ /* 0x000fca00078e000e */
[----:B------:R0:W-:Y:S02]  /*1d40*/  REDG.E.ADD.STRONG.GPU desc[UR12][R16.64], R27 ;  /* 0x0000001b1000798e */ /* 0x0001e4000c12e10c */
.L_x_174:
[----:B------:R-:W-:Y:S05]  /*1d50*/  BSYNC.RECONVERGENT B1 ;  /* 0x0000000000017941 */ /* 0x000fea0003800200 */
.L_x_173:
[----:B------:R-:W-:Y:S04]  /*1d60*/  BSSY.RECONVERGENT B1, `(.L_x_175) ;  /* 0x0000006000017945 */ /* 0x000fe80003800200 */
[----:B------:R-:W-:Y:S05]  /*1d70*/  @!P0 BRA `(.L_x_176) ;  /* 0x0000000000108947 */ /* 0x000fea0003800000 */
[----:B01----:R-:W-:-:S04]  /*1d80*/  IMAD R17, R9, 0x100, R0 ;  /* 0x0000010009117824 */ /* 0x003fc800078e0200 */
[----:B------:R-:W-:-:S04]  /*1d90*/  VIADD R17, R17, 0x200 ;  /* 0x0000020011117836 */ /* 0x000fc80000000000 */
[----:B------:R-:W-:-:S05]  /*1da0*/  IMAD.WIDE.U32 R16, R17, 0x4, R14 ;  /* 0x0000000411107825 */ /* 0x000fca00078e000e */
[----:B------:R2:W-:Y:S02]  /*1db0*/  REDG.E.ADD.STRONG.GPU desc[UR12][R16.64], R25 ;  /* 0x000000191000798e */ /* 0x0005e4000c12e10c */
.L_x_176:
[----:B------:R-:W-:Y:S05]  /*1dc0*/  BSYNC.RECONVERGENT B1 ;  /* 0x0000000000017941 */ /* 0x000fea0003800200 */
.L_x_175:
[----:B------:R-:W-:Y:S04]  /*1dd0*/  BSSY.RECONVERGENT B1, `(.L_x_177) ;  /* 0x0000006000017945 */ /* 0x000fe80003800200 */
[----:B------:R-:W-:Y:S05]  /*1de0*/  @!P1 BRA `(.L_x_178) ;  /* 0x0000000000109947 */ /* 0x000fea0003800000 */
[----:B012---:R-:W-:-:S04]  /*1df0*/  IMAD R17, R9, 0x100, R0 ;  /* 0x0000010009117824 */ /* 0x007fc800078e0200 */
[----:B------:R-:W-:-:S04]  /*1e00*/  VIADD R17, R17, 0x300 ;  /* 0x0000030011117836 */ /* 0x000fc80000000000 */
[----:B------:R-:W-:-:S05]  /*1e10*/  IMAD.WIDE.U32 R16, R17, 0x4, R14 ;  /* 0x0000000411107825 */ /* 0x000fca00078e000e */
[----:B------:R3:W-:Y:S02]  /*1e20*/  REDG.E.ADD.STRONG.GPU desc[UR12][R16.64], R23 ;  /* 0x000000171000798e */ /* 0x0007e4000c12e10c */
.L_x_178:
[----:B------:R-:W-:Y:S05]  /*1e30*/  BSYNC.RECONVERGENT B1 ;  /* 0x0000000000017941 */ /* 0x000fea0003800200 */
.L_x_177:
[----:B------:R-:W-:Y:S04]  /*1e40*/  BSSY.RECONVERGENT B1, `(.L_x_179) ;  /* 0x0000006000017945 */ /* 0x000fe80003800200 */
[----:B------:R-:W-:Y:S05]  /*1e50*/  @!P2 BRA `(.L_x_180) ;  /* 0x000000000010a947 */ /* 0x000fea0003800000 */
[----:B0123--:R-:W-:-:S04]  /*1e60*/  IMAD R17, R9, 0x100, R0 ;  /* 0x0000010009117824 */ /* 0x00ffc800078e0200 */
[----:B------:R-:W-:-:S04]  /*1e70*/  VIADD R17, R17, 0x400 ;  /* 0x0000040011117836 */ /* 0x000fc80000000000 */
[----:B------:R-:W-:-:S05]  /*1e80*/  IMAD.WIDE.U32 R16, R17, 0x4, R14 ;  /* 0x0000000411107825 */ /* 0x000fca00078e000e */
[----:B------:R4:W-:Y:S02]  /*1e90*/  REDG.E.ADD.STRONG.GPU desc[UR12][R16.64], R21 ;  /* 0x000000151000798e */ /* 0x0009e4000c12e10c */
.L_x_180:
[----:B------:R-:W-:Y:S05]  /*1ea0*/  BSYNC.RECONVERGENT B1 ;  /* 0x0000000000017941 */ /* 0x000fea0003800200 */
.L_x_179:
[----:B------:R-:W-:Y:S04]  /*1eb0*/  BSSY.RECONVERGENT B1, `(.L_x_181) ;  /* 0x0000006000017945 */ /* 0x000fe80003800200 */
[----:B------:R-:W-:Y:S05]  /*1ec0*/  @!P3 BRA `(.L_x_182) ;  /* 0x000000000010b947 */ /* 0x000fea0003800000 */
[----:B01234-:R-:W-:-:S04]  /*1ed0*/  IMAD R17, R9, 0x100, R0 ;  /* 0x0000010009117824 */ /* 0x01ffc800078e0200 */
[----:B------:R-:W-:-:S04]  /*1ee0*/  VIADD R17, R17, 0x500 ;  /* 0x0000050011117836 */ /* 0x000fc80000000000 */
[----:B------:R-:W-:-:S05]  /*1ef0*/  IMAD.WIDE.U32 R16, R17, 0x4, R14 ;  /* 0x0000000411107825 */ /* 0x000fca00078e000e */
[----:B------:R0:W-:Y:S02]  /*1f00*/  REDG.E.ADD.STRONG.GPU desc[UR12][R16.64], R19 ;  /* 0x000000131000798e */ /* 0x0001e4000c12e10c */
.L_x_182:
[----:B------:R-:W-:Y:S05]  /*1f10*/  BSYNC.RECONVERGENT B1 ;  /* 0x0000000000017941 */ /* 0x000fea0003800200 */
.L_x_181:
[----:B------:R-:W-:Y:S04]  /*1f20*/  BSSY.RECONVERGENT B1, `(.L_x_183) ;  /* 0x0000006000017945 */ /* 0x000fe80003800200 */
[----:B------:R-:W-:Y:S05]  /*1f30*/  @!P4 BRA `(.L_x_184) ;  /* 0x000000000010c947 */ /* 0x000fea0003800000 */
[----:B01234-:R-:W-:-:S04]  /*1f40*/  IMAD R17, R9, 0x100, R0 ;  /* 0x0000010009117824 */ /* 0x01ffc800078e0200 */
[----:B------:R-:W-:-:S04]  /*1f50*/  VIADD R17, R17, 0x600 ;  /* 0x0000060011117836 */ /* 0x000fc80000000000 */
[----:B------:R-:W-:-:S05]  /*1f60*/  IMAD.WIDE.U32 R16, R17, 0x4, R14 ;  /* 0x0000000411107825 */ /* 0x000fca00078e000e */
[----:B------:R0:W-:Y:S02]  /*1f70*/  REDG.E.ADD.STRONG.GPU desc[UR12][R16.64], R13 ;  /* 0x0000000d1000798e */ /* 0x0001e4000c12e10c */
.L_x_184:
[----:B------:R-:W-:Y:S05]  /*1f80*/  BSYNC.RECONVERGENT B1 ;  /* 0x0000000000017941 */ /* 0x000fea0003800200 */
.L_x_183:
[----:B------:R-:W-:Y:S04]  /*1f90*/  BSSY.RECONVERGENT B1, `(.L_x_185) ;  /* 0x0000006000017945 */ /* 0x000fe80003800200 */
[----:B------:R-:W-:Y:S05]  /*1fa0*/  @!P5 BRA `(.L_x_186) ;  /* 0x000000000010d947 */ /* 0x000fea0003800000 */
[----:B01234-:R-:W-:-:S04]  /*1fb0*/  IMAD R17, R9, 0x100, R0 ;  /* 0x0000010009117824 */ /* 0x01ffc800078e0200 */
[----:B------:R-:W-:-:S04]  /*1fc0*/  VIADD R17, R17, 0x700 ;  /* 0x0000070011117836 */ /* 0x000fc80000000000 */
[----:B------:R-:W-:-:S05]  /*1fd0*/  IMAD.WIDE.U32 R16, R17, 0x4, R14 ;  /* 0x0000000411107825 */ /* 0x000fca00078e000e */
[----:B------:R0:W-:Y:S02]  /*1fe0*/  REDG.E.ADD.STRONG.GPU desc[UR12][R16.64], R18 ;  /* 0x000000121000798e */ /* 0x0001e4000c12e10c */
.L_x_186:
[----:B------:R-:W-:Y:S05]  /*1ff0*/  BSYNC.RECONVERGENT B1 ;  /* 0x0000000000017941 */ /* 0x000fea0003800200 */
.L_x_185:
[----:B------:R-:W-:-:S05]  /*2000*/  VIADD R9, R9, 0x8 ;  /* 0x0000000809097836 */ /* 0x000fca0000000000 */
[----:B------:R-:W-:-:S13]  /*2010*/  ISETP.NE.AND P0, PT, R9, R11, PT ;  /* 0x0000000b0900720c */ /* 0x000fda0003f05270 */
[----:B------:R-:W-:Y:S05]  /*2020*/  @P0 BRA `(.L_x_187) ;  /* 0xfffffff800d40947 */ /* 0x000fea000383ffff */
[----:B------:R-:W-:-:S07]  /*2030*/  IMAD.MOV.U32 R9, RZ, RZ, R11 ;  /* 0x000000ffff097224 */ /* 0x000fce00078e000b */
.L_x_170:
[C---:B------:R-:W-:Y:S01]  /*2040*/  ISETP.NE.AND P0, PT, R6.reuse, RZ, PT ;  /* 0x000000ff0600720c */ /* 0x040fe20003f05270 */
[----:B0-----:R-:W-:Y:S01]  /*2050*/  VIADD R13, R6, 0xffffffff ;  /* 0xffffffff060d7836 */ /* 0x001fe20000000000 */
[----:B------:R-:W-:Y:S01]  /*2060*/  LOP3.LUT R12, R12, 0x1, RZ, 0xc0, !PT ;  /* 0x000000010c0c7812 */ /* 0x000fe200078ec0ff */
[----:B-1234-:R-:W-:-:S10]  /*2070*/  VIADD R16, R7, 0xffffffff ;  /* 0xffffffff07107836 */ /* 0x01efd40000000000 */
[----:B------:R-:W-:Y:S05]  /*2080*/  @!P0 BRA `(.L_x_188) ;  /* 0x0000000400408947 */ /* 0x000fea0003800000 */
[----:B------:R-:W-:-:S13]  /*2090*/  ISETP.GE.U32.AND P0, PT, R13, 0x3, PT ;  /* 0x000000030d00780c */ /* 0x000fda0003f06070 */
[----:B------:R-:W-:Y:S05]  /*20a0*/  @!P0 BRA `(.L_x_189) ;  /* 0x0000000000a48947 */ /* 0x000fea0003800000 */
[----:B------:R-:W-:Y:S01]  /*20b0*/  IMAD R14, R9, 0x400, R10 ;  /* 0x00000400090e7824 */ /* 0x000fe200078e020a */
[----:B------:R-:W-:Y:S04]  /*20c0*/  BSSY.RECONVERGENT B1, `(.L_x_190) ;  /* 0x000000e000017945 */ /* 0x000fe80003800200 */
[----:B------:R-:W0:Y:S04]  /*20d0*/  LDS R25, [R14] ;  /* 0x000000000e197984 */ /* 0x000e280000000800 */
[----:B------:R-:W1:Y:S04]  /*20e0*/  LDS R21, [R14+0x400] ;  /* 0x000400000e157984 */ /* 0x000e680000000800 */
[----:B------:R-:W2:Y:S04]  /*20f0*/  LDS R19, [R14+0x800] ;  /* 0x000800000e137984 */ /* 0x000ea80000000800 */
[----:B------:R-:W3:Y:S01]  /*2100*/  LDS R17, [R14+0xc00] ;  /* 0x000c00000e117984 */ /* 0x000ee20000000800 */
[----:B0-----:R-:W-:-:S02]  /*2110*/  ISETP.NE.AND P0, PT, R25, RZ, PT ;  /* 0x000000ff1900720c */ /* 0x001fc40003f05270 */
[----:B-1----:R-:W-:Y:S02]  /*2120*/  ISETP.NE.AND P1, PT, R21, RZ, PT ;  /* 0x000000ff1500720c */ /* 0x002fe40003f25270 */
[----:B--2---:R-:W-:Y:S02]  /*2130*/  ISETP.NE.AND P2, PT, R19, RZ, PT ;  /* 0x000000ff1300720c */ /* 0x004fe40003f45270 */
[----:B---3--:R-:W-:-:S07]  /*2140*/  ISETP.NE.AND P3, PT, R17, RZ, PT ;  /* 0x000000ff1100720c */ /* 0x008fce0003f65270 */
[----:B------:R-:W-:Y:S06]  /*2150*/  @!P0 BRA `(.L_x_191) ;  /* 0x0000000000108947 */ /* 0x000fec0003800000 */
[----:B------:R-:W0:Y:S01]  /*2160*/  LDC.64 R14, c[0x0][0x380] ;  /* 0x0000e000ff0e7b82 */ /* 0x000e220000000a00 */
[----:B------:R-:W-:-:S04]  /*2170*/  IMAD R23, R9, 0x100, R0 ;  /* 0x0000010009177824 */ /* 0x000fc800078e0200 */
[----:B0-----:R-:W-:-:S05]  /*2180*/  IMAD.WIDE.U32 R14, R23, 0x4, R14 ;  /* 0x00000004170e7825 */ /* 0x001fca00078e000e */
[----:B------:R0:W-:Y:S02]  /*2190*/  REDG.E.ADD.STRONG.GPU desc[UR12][R14.64], R25 ;  /* 0x000000190e00798e */ /* 0x0001e4000c12e10c */
.L_x_191:
[----:B------:R-:W-:Y:S05]  /*21a0*/  BSYNC.RECONVERGENT B1 ;  /* 0x0000000000017941 */ /* 0x000fea0003800200 */
.L_x_190:
[----:B------:R-:W-:Y:S04]  /*21b0*/  BSSY.RECONVERGENT B1, `(.L_x_192) ;  /* 0x0000007000017945 */ /* 0x000fe80003800200 */
[----:B------:R-:W-:Y:S05]  /*21c0*/  @!P1 BRA `(.L_x_193) ;  /* 0x0000000000149947 */ /* 0x000fea0003800000 */
[----:B0-----:R-:W0:Y:S01]  /*21d0*/  LDC.64 R14, c[0x0][0x380] ;  /* 0x0000e000ff0e7b82 */ /* 0x001e220000000a00 */
[----:B------:R-:W-:-:S04]  /*21e0*/  IMAD R23, R9, 0x100, R0 ;  /* 0x0000010009177824 */ /* 0x000fc800078e0200 */
[----:B------:R-:W-:-:S04]  /*21f0*/  VIADD R23, R23, 0x100 ;  /* 0x0000010017177836 */ /* 0x000fc80000000000 */
[----:B0-----:R-:W-:-:S05]  /*2200*/  IMAD.WIDE.U32 R14, R23, 0x4, R14 ;  /* 0x00000004170e7825 */ /* 0x001fca00078e000e */
[----:B------:R1:W-:Y:S02]  /*2210*/  REDG.E.ADD.STRONG.GPU desc[UR12][R14.64], R21 ;  /* 0x000000150e00798e */ /* 0x0003e4000c12e10c */
.L_x_193:
[----:B------:R-:W-:Y:S05]  /*2220*/  BSYNC.RECONVERGENT B1 ;  /* 0x0000000000017941 */ /* 0x000fea0003800200 */
.L_x_192:
[----:B------:R-:W-:Y:S04]  /*2230*/  BSSY.RECONVERGENT B1, `(.L_x_194) ;  /* 0x0000007000017945 */ /* 0x000fe80003800200 */
[----:B------:R-:W-:Y:S05]  /*2240*/  @!P2 BRA `(.L_x_195) ;  /* 0x000000000014a947 */ /* 0x000fea0003800000 */
[----:B01----:R-:W0:Y:S01]  /*2250*/  LDC.64 R14, c[0x0][0x380] ;  /* 0x0000e000ff0e7b82 */ /* 0x003e220000000a00 */
[----:B------:R-:W-:-:S04]  /*2260*/  IMAD R21, R9, 0x100, R0 ;  /* 0x0000010009157824 */ /* 0x000fc800078e0200 */
[----:B------:R-:W-:-:S04]  /*2270*/  VIADD R21, R21, 0x200 ;  /* 0x0000020015157836 */ /* 0x000fc80000000000 */
[----:B0-----:R-:W-:-:S05]  /*2280*/  IMAD.WIDE.U32 R14, R21, 0x4, R14 ;  /* 0x00000004150e7825 */ /* 0x001fca00078e000e */
[----:B------:R2:W-:Y:S02]  /*2290*/  REDG.E.ADD.STRONG.GPU desc[UR12][R14.64], R19 ;  /* 0x000000130e00798e */ /* 0x0005e4000c12e10c */
.L_x_195:
[----:B------:R-:W-:Y:S05]  /*22a0*/  BSYNC.RECONVERGENT B1 ;  /* 0x0000000000017941 */ /* 0x000fea0003800200 */
.L_x_194:
[----:B------:R-:W-:Y:S04]  /*22b0*/  BSSY.RECONVERGENT B1, `(.L_x_196) ;  /* 0x0000007000017945 */ /* 0x000fe80003800200 */
[----:B------:R-:W-:Y:S05]  /*22c0*/  @!P3 BRA `(.L_x_197) ;  /* 0x000000000014b947 */ /* 0x000fea0003800000 */
[----:B012---:R-:W0:Y:S01]  /*22d0*/  LDC.64 R14, c[0x0][0x380] ;  /* 0x0000e000ff0e7b82 */ /* 0x007e220000000a00 */
[----:B------:R-:W-:-:S04]  /*22e0*/  IMAD R19, R9, 0x100, R0 ;  /* 0x0000010009137824 */ /* 0x000fc800078e0200 */
[----:B------:R-:W-:-:S04]  /*22f0*/  VIADD R19, R19, 0x300 ;  /* 0x0000030013137836 */ /* 0x000fc80000000000 */
[----:B0-----:R-:W-:-:S05]  /*2300*/  IMAD.WIDE.U32 R14, R19, 0x4, R14 ;  /* 0x00000004130e7825 */ /* 0x001fca00078e000e */
[----:B------:R3:W-:Y:S02]  /*2310*/  REDG.E.ADD.STRONG.GPU desc[UR12][R14.64], R17 ;  /* 0x000000110e00798e */ /* 0x0007e4000c12e10c */
.L_x_197:
[----:B------:R-:W-:Y:S05]  /*2320*/  BSYNC.RECONVERGENT B1 ;  /* 0x0000000000017941 */ /* 0x000fea0003800200 */
.L_x_196:
[----:B------:R-:W-:-:S07]  /*2330*/  VIADD R9, R9, 0x4 ;  /* 0x0000000409097836 */ /* 0x000fce0000000000 */
.L_x_189:
[----:B------:R-:W-:Y:S01]  /*2340*/  ISETP.NE.AND P0, PT, R7, RZ, PT ;  /* 0x000000ff0700720c */ /* 0x000fe20003f05270 */
[----:B------:R-:W-:-:S12]  /*2350*/  BSSY.RECONVERGENT B1, `(.L_x_188) ;  /* 0x0000023000017945 */ /* 0x000fd80003800200 */
[----:B------:R-:W-:Y:S05]  /*2360*/  @!P0 BRA `(.L_x_198) ;  /* 0x0000000000848947 */ /* 0x000fea0003800000 */
[----:B------:R-:W-:-:S13]  /*2370*/  ISETP.NE.AND P0, PT, R16, RZ, PT ;  /* 0x000000ff1000720c */ /* 0x000fda0003f05270 */
[----:B------:R-:W-:Y:S05]  /*2380*/  @!P0 BRA `(.L_x_199) ;  /* 0x0000000000548947 */ /* 0x000fea0003800000 */
[----:B0123--:R-:W-:Y:S01]  /*2390*/  IMAD R14, R9, 0x400, R10 ;  /* 0x00000400090e7824 */ /* 0x00ffe200078e020a */
[----:B------:R-:W-:Y:S04]  /*23a0*/  BSSY.RECONVERGENT B2, `(.L_x_200) ;  /* 0x000000a000027945 */ /* 0x000fe80003800200 */
[----:B------:R-:W0:Y:S04]  /*23b0*/  LDS R17, [R14] ;  /* 0x000000000e117984 */ /* 0x000e280000000800 */
[----:B------:R-:W1:Y:S01]  /*23c0*/  LDS R19, [R14+0x400] ;  /* 0x000400000e137984 */ /* 0x000e620000000800 */
[----:B0-----:R-:W-:-:S02]  /*23d0*/  ISETP.NE.AND P0, PT, R17, RZ, PT ;  /* 0x000000ff1100720c */ /* 0x001fc40003f05270 */
[----:B-1----:R-:W-:-:S11]  /*23e0*/  ISETP.NE.AND P1, PT, R19, RZ, PT ;  /* 0x000000ff1300720c */ /* 0x002fd60003f25270 */
[----:B------:R-:W-:Y:S05]  /*23f0*/  @!P0 BRA `(.L_x_201) ;  /* 0x0000000000108947 */ /* 0x000fea0003800000 */
[----:B------:R-:W0:Y:S01]  /*2400*/  LDC.64 R14, c[0x0][0x380] ;  /* 0x0000e000ff0e7b82 */ /* 0x000e220000000a00 */
[----:B------:R-:W-:-:S04]  /*2410*/  IMAD R21, R9, 0x100, R0 ;  /* 0x0000010009157824 */ /* 0x000fc800078e0200 */
[----:B0-----:R-:W-:-:S05]  /*2420*/  IMAD.WIDE.U32 R14, R21, 0x4, R14 ;  /* 0x00000004150e7825 */ /* 0x001fca00078e000e */
[----:B------:R0:W-:Y:S02]  /*2430*/  REDG.E.ADD.STRONG.GPU desc[UR12][R14.64], R17 ;  /* 0x000000110e00798e */ /* 0x0001e4000c12e10c */
.L_x_201:
[----:B------:R-:W-:Y:S05]  /*2440*/  BSYNC.RECONVERGENT B2 ;  /* 0x0000000000027941 */ /* 0x000fea0003800200 */
.L_x_200:
[----:B------:R-:W-:Y:S04]  /*2450*/  BSSY.RECONVERGENT B2, `(.L_x_202) ;  /* 0x0000007000027945 */ /* 0x000fe80003800200 */
[----:B------:R-:W-:Y:S05]  /*2460*/  @!P1 BRA `(.L_x_203) ;  /* 0x0000000000149947 */ /* 0x000fea0003800000 */
[----:B0-----:R-:W0:Y:S01]  /*2470*/  LDC.64 R14, c[0x0][0x380] ;  /* 0x0000e000ff0e7b82 */ /* 0x001e220000000a00 */
[----:B------:R-:W-:-:S04]  /*2480*/  IMAD R17, R9, 0x100, R0 ;  /* 0x0000010009117824 */ /* 0x000fc800078e0200 */
[----:B------:R-:W-:-:S04]  /*2490*/  VIADD R17, R17, 0x100 ;  /* 0x0000010011117836 */ /* 0x000fc80000000000 */
[----:B0-----:R-:W-:-:S05]  /*24a0*/  IMAD.WIDE.U32 R14, R17, 0x4, R14 ;  /* 0x00000004110e7825 */ /* 0x001fca00078e000e */
[----:B------:R1:W-:Y:S02]  /*24b0*/  REDG.E.ADD.STRONG.GPU desc[UR12][R14.64], R19 ;  /* 0x000000130e00798e */ /* 0x0003e4000c12e10c */
.L_x_203:
[----:B------:R-:W-:Y:S05]  /*24c0*/  BSYNC.RECONVERGENT B2 ;  /* 0x0000000000027941 */ /* 0x000fea0003800200 */
.L_x_202:
[----:B------:R-:W-:-:S07]  /*24d0*/  VIADD R9, R9, 0x2 ;  /* 0x0000000209097836 */ /* 0x000fce0000000000 */
.L_x_199:
[----:B------:R-:W-:-:S13]  /*24e0*/  ISETP.NE.AND P0, PT, R12, RZ, PT ;  /* 0x000000ff0c00720c */ /* 0x000fda0003f05270 */
[----:B------:R-:W-:Y:S05]  /*24f0*/  @!P0 BRA `(.L_x_198) ;  /* 0x0000000000208947 */ /* 0x000fea0003800000 */
[----:B0123--:R-:W-:-:S05]  /*2500*/  IMAD R14, R9, 0x400, R10 ;  /* 0x00000400090e7824 */ /* 0x00ffca00078e020a */
[----:B------:R-:W0:Y:S02]  /*2510*/  LDS R17, [R14] ;  /* 0x000000000e117984 */ /* 0x000e240000000800 */
[----:B0-----:R-:W-:-:S13]  /*2520*/  ISETP.NE.AND P0, PT, R17, RZ, PT ;  /* 0x000000ff1100720c */ /* 0x001fda0003f05270 */
[----:B------:R-:W-:Y:S05]  /*2530*/  @!P0 BRA `(.L_x_198) ;  /* 0x0000000000108947 */ /* 0x000fea0003800000 */
[----:B------:R-:W0:Y:S01]  /*2540*/  LDC.64 R14, c[0x0][0x380] ;  /* 0x0000e000ff0e7b82 */ /* 0x000e220000000a00 */
[----:B------:R-:W-:-:S04]  /*2550*/  IMAD R9, R9, 0x100, R0 ;  /* 0x0000010009097824 */ /* 0x000fc800078e0200 */
[----:B0-----:R-:W-:-:S05]  /*2560*/  IMAD.WIDE.U32 R14, R9, 0x4, R14 ;  /* 0x00000004090e7825 */ /* 0x001fca00078e000e */
[----:B------:R4:W-:Y:S02]  /*2570*/  REDG.E.ADD.STRONG.GPU desc[UR12][R14.64], R17 ;  /* 0x000000110e00798e */ /* 0x0009e4000c12e10c */
.L_x_198:
[----:B------:R-:W-:Y:S05]  /*2580*/  BSYNC.RECONVERGENT B1 ;  /* 0x0000000000017941 */ /* 0x000fea0003800200 */
.L_x_188:
[----:B------:R-:W-:-:S13]  /*2590*/  ISETP.GT.U32.AND P0, PT, R0, 0x7f, PT ;  /* 0x0000007f0000780c */ /* 0x000fda0003f04070 */
[----:B------:R-:W-:Y:S05]  /*25a0*/  @P0 BRA `(.L_x_169) ;  /* 0x0000000800300947 */ /* 0x000fea0003800000 */
[----:B------:R-:W-:Y:S01]  /*25b0*/  ISETP.GE.U32.AND P0, PT, R5, 0x7, PT ;  /* 0x000000070500780c */ /* 0x000fe20003f06070 */
[----:B------:R-:W-:-:S12]  /*25c0*/  IMAD.MOV.U32 R9, RZ, RZ, RZ ;  /* 0x000000ffff097224 */ /* 0x000fd800078e00ff */
[----:B------:R-:W-:Y:S05]  /*25d0*/  @!P0 BRA `(.L_x_204) ;  /* 0x0000000000e48947 */ /* 0x000fea0003800000 */
[----:B01234-:R-:W0:Y:S01]  /*25e0*/  LDC.64 R14, c[0x0][0x380] ;  /* 0x0000e000ff0e7b82 */ /* 0x01fe220000000a00 */
[----:B------:R-:W-:-:S07]  /*25f0*/  IMAD.MOV.U32 R9, RZ, RZ, RZ ;  /* 0x000000ffff097224 */ /* 0x000fce00078e00ff */
.L_x_221:
[C---:B------:R-:W-:Y:S01]  /*2600*/  IMAD R17, R9.reuse, 0x400, R10 ;  /* 0x0000040009117824 */ /* 0x040fe200078e020a */
[----:B------:R-:W-:Y:S01]  /*2610*/  BSSY.RECONVERGENT B1, `(.L_x_205) ;  /* 0x000000f000017945 */ /* 0x000fe20003800200 */
[----:B01234-:R-:W-:-:S03]  /*2620*/  IMAD R19, R9, 0x100, R0 ;  /* 0x0000010009137824 */ /* 0x01ffc600078e0200 */
[----:B------:R-:W1:Y:S01]  /*2630*/  LDS R21, [R17+0x200] ;  /* 0x0002000011157984 */ /* 0x000e620000000800 */
[----:B0-----:R-:W-:-:S03]  /*2640*/  IMAD.WIDE.U32 R18, R19, 0x4, R14 ;  /* 0x0000000413127825 */ /* 0x001fc600078e000e */
[----:B------:R-:W0:Y:S04]  /*2650*/  LDS R23, [R17+0x600] ;  /* 0x0006000011177984 */ /* 0x000e280000000800 */
[----:B------:R2:W3:Y:S04]  /*2660*/  LDS R25, [R17+0xa00] ;  /* 0x000a000011197984 */ /* 0x0004e80000000800 */
[----:B------:R2:W4:Y:S04]  /*2670*/  LDS R27, [R17+0xe00] ;  /* 0x000e0000111b7984 */ /* 0x0005280000000800 */
[----:B------:R2:W2:Y:S04]  /*2680*/  LDS R29, [R17+0x1200] ;  /* 0x00120000111d7984 */ /* 0x0004a80000000800 */
[----:B------:R0:W2:Y:S04]  /*2690*/  LDS R20, [R17+0x1600] ;  /* 0x0016000011147984 */ /* 0x0000a80000000800 */
[----:B------:R0:W2:Y:S04]  /*26a0*/  LDS R22, [R17+0x1a00] ;  /* 0x001a000011167984 */ /* 0x0000a80000000800 */
[----:B------:R0:W2:Y:S01]  /*26b0*/  LDS R24, [R17+0x1e00] ;  /* 0x001e000011187984 */ /* 0x0000a20000000800 */
[----:B-1----:R-:W-:-:S02]  /*26c0*/  ISETP.NE.AND P0, PT, R21, RZ, PT ;  /* 0x000000ff1500720c */ /* 0x002fc40003f05270 */
[----:B0-----:R-:W-:-:S11]  /*26d0*/  ISETP.NE.AND P1, PT, R23, RZ, PT ;  /* 0x000000ff1700720c */ /* 0x001fd60003f25270 */
[----:B---34-:R-:W-:Y:S05]  /*26e0*/  @!P0 BRA `(.L_x_206) ;  /* 0x0000000000048947 */ /* 0x018fea0003800000 */
[----:B------:R0:W-:Y:S02]  /*26f0*/  REDG.E.ADD.STRONG.GPU desc[UR12][R18.64+0x200], R21 ;  /* 0x000200151200798e */ /* 0x0001e4000c12e10c */
.L_x_206:
[----:B------:R-:W-:Y:S05]  /*2700*/  BSYNC.RECONVERGENT B1 ;  /* 0x0000000000017941 */ /* 0x000fea0003800200 */
.L_x_205:
[----:B------:R-:W-:Y:S01]  /*2710*/  BSSY.RECONVERGENT B1, `(.L_x_207) ;  /* 0x0000004000017945 */ /* 0x000fe20003800200 */
[----:B------:R-:W-:-:S03]  /*2720*/  VIADD R9, R9, 0x8 ;  /* 0x0000000809097836 */ /* 0x000fc60000000000 */
[----:B------:R-:W-:Y:S05]  /*2730*/  @!P1 BRA `(.L_x_208) ;  /* 0x0000000000049947 */ /* 0x000fea0003800000 */
[----:B------:R1:W-:Y:S02]  /*2740*/  REDG.E.ADD.STRONG.GPU desc[UR12][R18.64+0x600], R23 ;  /* 0x000600171200798e */ /* 0x0003e4000c12e10c */
.L_x_208:
[----:B------:R-:W-:Y:S05]  /*2750*/  BSYNC.RECONVERGENT B1 ;  /* 0x0000000000017941 */ /* 0x000fea0003800200 */
.L_x_207:
[----:B------:R-:W-:Y:S01]  /*2760*/  ISETP.NE.AND P6, PT, R25, RZ, PT ;  /* 0x000000ff1900720c */ /* 0x000fe20003fc5270 */
[----:B------:R-:W-:Y:S01]  /*2770*/  BSSY.RECONVERGENT B1, `(.L_x_209) ;  /* 0x0000009000017945 */ /* 0x000fe20003800200 */
[----:B------:R-:W-:Y:S02]  /*2780*/  ISETP.NE.AND P0, PT, R9, R11, PT ;  /* 0x0000000b0900720c */ /* 0x000fe40003f05270 */
[----:B------:R-:W-:Y:S02]  /*2790*/  ISETP.NE.AND P1, PT, R27, RZ, PT ;  /* 0x000000ff1b00720c */ /* 0x000fe40003f25270 */
[----:B--2---:R-:W-:Y:S02]  /*27a0*/  ISETP.NE.AND P2, PT, R29, RZ, PT ;  /* 0x000000ff1d00720c */ /* 0x004fe40003f45270 */
[----:B------:R-:W-:Y:S02]  /*27b0*/  ISETP.NE.AND P3, PT, R20, RZ, PT ;  /* 0x000000ff1400720c */ /* 0x000fe40003f65270 */
[----:B------:R-:W-:-:S02]  /*27c0*/  ISETP.NE.AND P4, PT, R22, RZ, PT ;  /* 0x000000ff1600720c */ /* 0x000fc40003f85270 */
[----:B------:R-:W-:Y:S01]  /*27d0*/  ISETP.NE.AND P5, PT, R24, RZ, PT ;  /* 0x000000ff1800720c */ /* 0x000fe20003fa5270 */
[----:B------:R-:W-:-:S12]  /*27e0*/  @!P6 BRA `(.L_x_210) ;  /* 0x000000000004e947 */ /* 0x000fd80003800000 */
[----:B------:R2:W-:Y:S02]  /*27f0*/  REDG.E.ADD.STRONG.GPU desc[UR12][R18.64+0xa00], R25 ;  /* 0x000a00191200798e */ /* 0x0005e4000c12e10c */
.L_x_210:
[----:B------:R-:W-:Y:S05]  /*2800*/  BSYNC.RECONVERGENT B1 ;  /* 0x0000000000017941 */ /* 0x000fea0003800200 */
.L_x_209:
[----:B------:R-:W-:Y:S04]  /*2810*/  BSSY.RECONVERGENT B1, `(.L_x_211) ;  /* 0x0000003000017945 */ /* 0x000fe80003800200 */
[----:B------:R-:W-:Y:S05]  /*2820*/  @!P1 BRA `(.L_x_212) ;  /* 0x0000000000049947 */ /* 0x000fea0003800000 */
[----:B------:R3:W-:Y:S02]  /*2830*/  REDG.E.ADD.STRONG.GPU desc[UR12][R18.64+0xe00], R27 ;  /* 0x000e001b1200798e */ /* 0x0007e4000c12e10c */
.L_x_212:
[----:B------:R-:W-:Y:S05]  /*2840*/  BSYNC.RECONVERGENT B1 ;  /* 0x0000000000017941 */ /* 0x000fea0003800200 */
.L_x_211:
[----:B------:R-:W-:Y:S04]  /*2850*/  BSSY.RECONVERGENT B1, `(.L_x_213) ;  /* 0x0000003000017945 */ /* 0x000fe80003800200 */
[----:B------:R-:W-:Y:S05]  /*2860*/  @!P2 BRA `(.L_x_214) ;  /* 0x000000000004a947 */ /* 0x000fea0003800000 */
[----:B------:R4:W-:Y:S02]  /*2870*/  REDG.E.ADD.STRONG.GPU desc[UR12][R18.64+0x1200], R29 ;  /* 0x0012001d1200798e */ /* 0x0009e4000c12e10c */
.L_x_214:
[----:B------:R-:W-:Y:S05]  /*2880*/  BSYNC.RECONVERGENT B1 ;  /* 0x0000000000017941 */ /* 0x000fea0003800200 */
.L_x_213:
[----:B------:R-:W-:Y:S04]  /*2890*/  BSSY.RECONVERGENT B1, `(.L_x_215) ;  /* 0x0000003000017945 */ /* 0x000fe80003800200 */
[----:B------:R-:W-:Y:S05]  /*28a0*/  @!P3 BRA `(.L_x_216) ;  /* 0x000000000004b947 */ /* 0x000fea0003800000 */
[----:B------:R0:W-:Y:S02]  /*28b0*/  REDG.E.ADD.STRONG.GPU desc[UR12][R18.64+0x1600], R20 ;  /* 0x001600141200798e */ /* 0x0001e4000c12e10c */
.L_x_216:
[----:B------:R-:W-:Y:S05]  /*28c0*/  BSYNC.RECONVERGENT B1 ;  /* 0x0000000000017941 */ /* 0x000fea0003800200 */
.L_x_215:
[----:B------:R-:W-:Y:S04]  /*28d0*/  BSSY.RECONVERGENT B1, `(.L_x_217) ;  /* 0x0000003000017945 */ /* 0x000fe80003800200 */
[----:B------:R-:W-:Y:S05]  /*28e0*/  @!P4 BRA `(.L_x_218) ;  /* 0x000000000004c947 */ /* 0x000fea0003800000 */
[----:B------:R0:W-:Y:S02]  /*28f0*/  REDG.E.ADD.STRONG.GPU desc[UR12][R18.64+0x1a00], R22 ;  /* 0x001a00161200798e */ /* 0x0001e4000c12e10c */
.L_x_218:
[----:B------:R-:W-:Y:S05]  /*2900*/  BSYNC.RECONVERGENT B1 ;  /* 0x0000000000017941 */ /* 0x000fea0003800200 */
.L_x_217:
[----:B------:R-:W-:Y:S04]  /*2910*/  BSSY.RECONVERGENT B1, `(.L_x_219) ;  /* 0x0000003000017945 */ /* 0x000fe80003800200 */
[----:B------:R-:W-:Y:S05]  /*2920*/  @!P5 BRA `(.L_x_220) ;  /* 0x000000000004d947 */ /* 0x000fea0003800000 */
[----:B------:R0:W-:Y:S02]  /*2930*/  REDG.E.ADD.STRONG.GPU desc[UR12][R18.64+0x1e00], R24 ;  /* 0x001e00181200798e */ /* 0x0001e4000c12e10c */
.L_x_220:
[----:B------:R-:W-:Y:S05]  /*2940*/  BSYNC.RECONVERGENT B1 ;  /* 0x0000000000017941 */ /* 0x000fea0003800200 */
.L_x_219:
[----:B------:R-:W-:Y:S05]  /*2950*/  @P0 BRA `(.L_x_221) ;  /* 0xfffffffc00280947 */ /* 0x000fea000383ffff */
[----:B------:R-:W-:-:S07]  /*2960*/  IMAD.MOV.U32 R9, RZ, RZ, R11 ;  /* 0x000000ffff097224 */ /* 0x000fce00078e000b */
.L_x_204:
[----:B------:R-:W-:-:S13]  /*2970*/  ISETP.NE.AND P0, PT, R6, RZ, PT ;  /* 0x000000ff0600720c */ /* 0x000fda0003f05270 */
[----:B------:R-:W-:Y:S05]  /*2980*/  @!P0 BRA `(.L_x_169) ;  /* 0x0000000400388947 */ /* 0x000fea0003800000 */
[----:B------:R-:W-:-:S13]  /*2990*/  ISETP.GE.U32.AND P0, PT, R13, 0x3, PT ;  /* 0x000000030d00780c */ /* 0x000fda0003f06070 */
[----:B------:R-:W-:Y:S05]  /*29a0*/  @!P0 BRA `(.L_x_222) ;  /* 0x0000000000a48947 */ /* 0x000fea0003800000 */
[----:B01234-:R-:W-:Y:S01]  /*29b0*/  IMAD R14, R9, 0x400, R10 ;  /* 0x00000400090e7824 */ /* 0x01ffe200078e020a */
[----:B------:R-:W-:Y:S04]  /*29c0*/  BSSY.RECONVERGENT B1, `(.L_x_223) ;  /* 0x000000e000017945 */ /* 0x000fe80003800200 */
[----:B------:R-:W0:Y:S04]  /*29d0*/  LDS R19, [R14+0x200] ;  /* 0x000200000e137984 */ /* 0x000e280000000800 */
        /* <DEDUP_REMOVED lines=12> */
.L_x_224:
[----:B------:R-:W-:Y:S05]  /*2aa0*/  BSYNC.RECONVERGENT B1 ;  /* 0x0000000000017941 */ /* 0x000fea0003800200 */
.L_x_223:
[----:B------:R-:W-:Y:S04]  /*2ab0*/  BSSY.RECONVERGENT B1, `(.L_x_225) ;  /* 0x0000007000017945 */ /* 0x000fe80003800200 */
[----:B------:R-:W-:Y:S05]  /*2ac0*/  @!P1 BRA `(.L_x_226) ;  /* 0x0000000000149947 */ /* 0x000fea0003800000 */
[----:B0-----:R-:W0:Y:S01]  /*2ad0*/  LDC.64 R14, c[0x0][0x380] ;  /* 0x0000e000ff0e7b82 */ /* 0x001e220000000a00 */
[----:B------:R-:W-:-:S04]  /*2ae0*/  IMAD R17, R9, 0x100, R0 ;  /* 0x0000010009117824 */ /* 0x000fc800078e0200 */
[----:B------:R-:W-:-:S04]  /*2af0*/  VIADD R17, R17, 0x100 ;  /* 0x0000010011117836 */ /* 0x000fc80000000000 */
[----:B0-----:R-:W-:-:S05]  /*2b00*/  IMAD.WIDE.U32 R14, R17, 0x4, R14 ;  /* 0x00000004110e7825 */ /* 0x001fca00078e000e */
[----:B------:R1:W-:Y:S02]  /*2b10*/  REDG.E.ADD.STRONG.GPU desc[UR12][R14.64+0x200], R21 ;  /* 0x000200150e00798e */ /* 0x0003e4000c12e10c */
.L_x_226:
[----:B------:R-:W-:Y:S05]  /*2b20*/  BSYNC.RECONVERGENT B1 ;  /* 0x0000000000017941 */ /* 0x000fea0003800200 */
.L_x_225:
[----:B------:R-:W-:Y:S04]  /*2b30*/  BSSY.RECONVERGENT B1, `(.L_x_227) ;  /* 0x0000007000017945 */ /* 0x000fe80003800200 */
[----:B------:R-:W-:Y:S05]  /*2b40*/  @!P2 BRA `(.L_x_228) ;  /* 0x000000000014a947 */ /* 0x000fea0003800000 */
[----:B01----:R-:W0:Y:S01]  /*2b50*/  LDC.64 R14, c[0x0][0x380] ;  /* 0x0000e000ff0e7b82 */ /* 0x003e220000000a00 */
[----:B------:R-:W-:-:S04]  /*2b60*/  IMAD R17, R9, 0x100, R0 ;  /* 0x0000010009117824 */ /* 0x000fc800078e0200 */
[----:B------:R-:W-:-:S04]  /*2b70*/  VIADD R17, R17, 0x200 ;  /* 0x0000020011117836 */ /* 0x000fc80000000000 */
[----:B0-----:R-:W-:-:S05]  /*2b80*/  IMAD.WIDE.U32 R14, R17, 0x4, R14 ;  /* 0x00000004110e7825 */ /* 0x001fca00078e000e */
[----:B------:R2:W-:Y:S02]  /*2b90*/  REDG.E.ADD.STRONG.GPU desc[UR12][R14.64+0x200], R13 ;  /* 0x0002000d0e00798e */ /* 0x0005e4000c12e10c */
.L_x_228:
[----:B------:R-:W-:Y:S05]  /*2ba0*/  BSYNC.RECONVERGENT B1 ;  /* 0x0000000000017941 */ /* 0x000fea0003800200 */
.L_x_227:
[----:B------:R-:W-:Y:S04]  /*2bb0*/  BSSY.RECONVERGENT B1, `(.L_x_229) ;  /* 0x0000007000017945 */ /* 0x000fe80003800200 */
[----:B------:R-:W-:Y:S05]  /*2bc0*/  @!P3 BRA `(.L_x_230) ;  /* 0x000000000014b947 */ /* 0x000fea0003800000 */
[----:B012---:R-:W0:Y:S01]  /*2bd0*/  LDC.64 R14, c[0x0][0x380] ;  /* 0x0000e000ff0e7b82 */ /* 0x007e220000000a00 */
[----:B------:R-:W-:-:S04]  /*2be0*/  IMAD R13, R9, 0x100, R0 ;  /* 0x00000100090d7824 */ /* 0x000fc800078e0200 */
[----:B------:R-:W-:-:S04]  /*2bf0*/  VIADD R13, R13, 0x300 ;  /* 0x000003000d0d7836 */ /* 0x000fc80000000000 */
[----:B0-----:R-:W-:-:S05]  /*2c00*/  IMAD.WIDE.U32 R14, R13, 0x4, R14 ;  /* 0x000000040d0e7825 */ /* 0x001fca00078e000e */
[----:B------:R3:W-:Y:S02]  /*2c10*/  REDG.E.ADD.STRONG.GPU desc[UR12][R14.64+0x200], R11 ;  /* 0x0002000b0e00798e */ /* 0x0007e4000c12e10c */
.L_x_230:
[----:B------:R-:W-:Y:S05]  /*2c20*/  BSYNC.RECONVERGENT B1 ;  /* 0x0000000000017941 */ /* 0x000fea0003800200 */
.L_x_229:
[----:B------:R-:W-:-:S07]  /*2c30*/  VIADD R9, R9, 0x4 ;  /* 0x0000000409097836 */ /* 0x000fce0000000000 */
.L_x_222:
[----:B------:R-:W-:-:S13]  /*2c40*/  ISETP.NE.AND P0, PT, R7, RZ, PT ;  /* 0x000000ff0700720c */ /* 0x000fda0003f05270 */
[----:B------:R-:W-:Y:S05]  /*2c50*/  @!P0 BRA `(.L_x_169) ;  /* 0x0000000000848947 */ /* 0x000fea0003800000 */
[----:B------:R-:W-:-:S13]  /*2c60*/  ISETP.NE.AND P0, PT, R16, RZ, PT ;  /* 0x000000ff1000720c */ /* 0x000fda0003f05270 */
[----:B------:R-:W-:Y:S05]  /*2c70*/  @!P0 BRA `(.L_x_231) ;  /* 0x0000000000548947 */ /* 0x000fea0003800000 */
[----:B01234-:R-:W-:Y:S01]  /*2c80*/  IMAD R14, R9, 0x400, R10 ;  /* 0x00000400090e7824 */ /* 0x01ffe200078e020a */
[----:B------:R-:W-:Y:S04]  /*2c90*/  BSSY.RECONVERGENT B1, `(.L_x_232) ;  /* 0x000000a000017945 */ /* 0x000fe80003800200 */
[----:B------:R-:W0:Y:S04]  /*2ca0*/  LDS R11, [R14+0x200] ;  /* 0x000200000e0b7984 */ /* 0x000e280000000800 */
        /* <DEDUP_REMOVED lines=8> */
.L_x_233:
[----:B------:R-:W-:Y:S05]  /*2d30*/  BSYNC.RECONVERGENT B1 ;  /* 0x0000000000017941 */ /* 0x000fea0003800200 */
.L_x_232:
[----:B------:R-:W-:Y:S04]  /*2d40*/  BSSY.RECONVERGENT B1, `(.L_x_234) ;  /* 0x0000007000017945 */ /* 0x000fe80003800200 */
[----:B------:R-:W-:Y:S05]  /*2d50*/  @!P1 BRA `(.L_x_235) ;  /* 0x0000000000149947 */ /* 0x000fea0003800000 */
[----:B0-----:R-:W0:Y:S01]  /*2d60*/  LDC.64 R14, c[0x0][0x380] ;  /* 0x0000e000ff0e7b82 */ /* 0x001e220000000a00 */
[----:B------:R-:W-:-:S04]  /*2d70*/  IMAD R11, R9, 0x100, R0 ;  /* 0x00000100090b7824 */ /* 0x000fc800078e0200 */
[----:B------:R-:W-:-:S04]  /*2d80*/  VIADD R11, R11, 0x100 ;  /* 0x000001000b0b7836 */ /* 0x000fc80000000000 */
[----:B0-----:R-:W-:-:S05]  /*2d90*/  IMAD.WIDE.U32 R14, R11, 0x4, R14 ;  /* 0x000000040b0e7825 */ /* 0x001fca00078e000e */
[----:B------:R1:W-:Y:S02]  /*2da0*/  REDG.E.ADD.STRONG.GPU desc[UR12][R14.64+0x200], R13 ;  /* 0x0002000d0e00798e */ /* 0x0003e4000c12e10c */
.L_x_235:
[----:B------:R-:W-:Y:S05]  /*2db0*/  BSYNC.RECONVERGENT B1 ;  /* 0x0000000000017941 */ /* 0x000fea0003800200 */
.L_x_234:
[----:B------:R-:W-:-:S07]  /*2dc0*/  VIADD R9, R9, 0x2 ;  /* 0x0000000209097836 */ /* 0x000fce0000000000 */
.L_x_231:
[----:B------:R-:W-:-:S13]  /*2dd0*/  ISETP.NE.AND P0, PT, R12, RZ, PT ;  /* 0x000000ff0c00720c */ /* 0x000fda0003f05270 */
[----:B------:R-:W-:Y:S05]  /*2de0*/  @!P0 BRA `(.L_x_169) ;  /* 0x0000000000208947 */ /* 0x000fea0003800000 */
[----:B------:R-:W-:-:S05]  /*2df0*/  IMAD R10, R9, 0x400, R10 ;  /* 0x00000400090a7824 */ /* 0x000fca00078e020a */
[----:B-12---:R-:W1:Y:S02]  /*2e00*/  LDS R13, [R10+0x200] ;  /* 0x000200000a0d7984 */ /* 0x006e640000000800 */
[----:B-1----:R-:W-:-:S13]  /*2e10*/  ISETP.NE.AND P0, PT, R13, RZ, PT ;  /* 0x000000ff0d00720c */ /* 0x002fda0003f05270 */
[----:B------:R-:W-:Y:S05]  /*2e20*/  @!P0 BRA `(.L_x_169) ;  /* 0x0000000000108947 */ /* 0x000fea0003800000 */
[----:B0--3--:R-:W0:Y:S01]  /*2e30*/  LDC.64 R10, c[0x0][0x380] ;  /* 0x0000e000ff0a7b82 */ /* 0x009e220000000a00 */
[----:B------:R-:W-:-:S04]  /*2e40*/  IMAD R9, R9, 0x100, R0 ;  /* 0x0000010009097824 */ /* 0x000fc800078e0200 */
[----:B0-----:R-:W-:-:S05]  /*2e50*/  IMAD.WIDE.U32 R10, R9, 0x4, R10 ;  /* 0x00000004090a7825 */ /* 0x001fca00078e000a */
[----:B------:R0:W-:Y:S02]  /*2e60*/  REDG.E.ADD.STRONG.GPU desc[UR12][R10.64+0x200], R13 ;  /* 0x0002000d0a00798e */ /* 0x0001e4000c12e10c */
.L_x_169:
[----:B------:R-:W-:Y:S05]  /*2e70*/  BSYNC.RECONVERGENT B0 ;  /* 0x0000000000007941 */ /* 0x000fea0003800200 */
.L_x_168:
[----:B------:R-:W1:Y:S01]  /*2e80*/  LDCU UR5, c[0x0][0x390] ;  /* 0x00007200ff0577ac */ /* 0x000e620008000800 */
[----:B------:R-:W-:Y:S02]  /*2e90*/  UIADD3 UR4, UPT, UPT, UR4, 0x1, URZ ;  /* 0x0000000104047890 */ /* 0x000fe4000fffe0ff */
[----:B-1----:R-:W-:-:S04]  /*2ea0*/  UIADD3 UR7, UPT, UPT, UR5, -0x1, URZ ;  /* 0xffffffff05077890 */ /* 0x002fc8000fffe0ff */
[----:B------:R-:W-:-:S04]  /*2eb0*/  ULEA.HI UR7, UR7, 0x1, URZ, 0x2 ;  /* 0x0000000107077891 */ /* 0x000fc8000f8f10ff */
[----:B------:R-:W-:-:S04]  /*2ec0*/  UISETP.LT.U32.AND UP0, UPT, UR7, UR5, UPT ;  /* 0x000000050700728c */ /* 0x000fc8000bf01070 */
[----:B------:R-:W-:-:S04]  /*2ed0*/  USEL UR5, UR7, UR5, UP0 ;  /* 0x0000000507057287 */ /* 0x000fc80008000000 */
[----:B------:R-:W-:Y:S01]  /*2ee0*/  UISETP.NE.AND UP0, UPT, UR4, UR5, UPT ;  /* 0x000000050400728c */ /* 0x000fe2000bf05270 */
[----:B------:R-:W-:Y:S08]  /*2ef0*/  BAR.SYNC.DEFER_BLOCKING 0x0 ;  /* 0x0000000000007b1d */ /* 0x000ff00000010000 */
[----:B------:R-:W-:Y:S05]  /*2f00*/  BRA.U UP0, `(.L_x_236) ;  /* 0xffffffd100a07547 */ /* 0x000fea000b83ffff */
[----:B------:R-:W-:Y:S05]  /*2f10*/  EXIT ;  /* 0x000000000000794d */ /* 0x000fea0003800000 */
.L_x_237:
        /* <DEDUP_REMOVED lines=14> */
.L_x_483:


//--------------------- .text._ZN3cub18CUB_300001_SM_10006detail10radix_sort31DeviceRadixSortSingleTileKernelINS1_5radix10policy_hubIfijE10Policy1000ELNS0_9SortOrderE1EfijNS1_21identity_decomposer_tEEEvPKT1_PSA_PKT2_PSE_T3_iiT4_ --------------------------
	.section	.text._ZN3cub18CUB_300001_SM_10006detail10radix_sort31DeviceRadixSortSingleTileKernelINS1_5radix10policy_hubIfijE10Policy1000ELNS0_9SortOrderE1EfijNS1_21identity_decomposer_tEEEvPKT1_PSA_PKT2_PSE_T3_iiT4_,"ax",@progbits
	.align	128
        .global         _ZN3cub18CUB_300001_SM_10006detail10radix_sort31DeviceRadixSortSingleTileKernelINS1_5radix10policy_hubIfijE10Policy1000ELNS0_9SortOrderE1EfijNS1_21identity_decomposer_tEEEvPKT1_PSA_PKT2_PSE_T3_iiT4_
        .type           _ZN3cub18CUB_300001_SM_10006detail10radix_sort31DeviceRadixSortSingleTileKernelINS1_5radix10policy_hubIfijE10Policy1000ELNS0_9SortOrderE1EfijNS1_21identity_decomposer_tEEEvPKT1_PSA_PKT2_PSE_T3_iiT4_,@function
        .size           _ZN3cub18CUB_300001_SM_10006detail10radix_sort31DeviceRadixSortSingleTileKernelINS1_5radix10policy_hubIfijE10Policy1000ELNS0_9SortOrderE1EfijNS1_21identity_decomposer_tEEEvPKT1_PSA_PKT2_PSE_T3_iiT4_,(.L_x_484 - _ZN3cub18CUB_300001_SM_10006detail10radix_sort31DeviceRadixSortSingleTileKernelINS1_5radix10policy_hubIfijE10Policy1000ELNS0_9SortOrderE1EfijNS1_21identity_decomposer_tEEEvPKT1_PSA_PKT2_PSE_T3_iiT4_)
        .other          _ZN3cub18CUB_300001_SM_10006detail10radix_sort31DeviceRadixSortSingleTileKernelINS1_5radix10policy_hubIfijE10Policy1000ELNS0_9SortOrderE1EfijNS1_21identity_decomposer_tEEEvPKT1_PSA_PKT2_PSE_T3_iiT4_,@"STO_CUDA_ENTRY STV_DEFAULT"
_ZN3cub18CUB_300001_SM_10006detail10radix_sort31DeviceRadixSortSingleTileKernelINS1_5radix10policy_hubIfijE10Policy1000ELNS0_9SortOrderE1EfijNS1_21identity_decomposer_tEEEvPKT1_PSA_PKT2_PSE_T3_iiT4_:
.text._ZN3cub18CUB_300001_SM_10006detail10radix_sort31DeviceRadixSortSingleTileKernelINS1_5radix10policy_hubIfijE10Policy1000ELNS0_9SortOrderE1EfijNS1_21identity_decomposer_tEEEvPKT1_PSA_PKT2_PSE_T3_iiT4_:
[----:B------:R-:W-:Y:S01]  /*0000*/  LDC R1, c[0x0][0x37c] ;  /* 0x0000df00ff017b82 */ /* 0x000fe20000000800 */
[----:B------:R-:W0:Y:S01]  /*0010*/  S2R R0, SR_TID.X ;  /* 0x0000000000007919 */ /* 0x000e220000002100 */
[----:B------:R-:W1:Y:S01]  /*0020*/  LDCU UR4, c[0x0][0x3a0] ;  /* 0x00007400ff0477ac */ /* 0x000e620008000800 */
[----:B------:R-:W-:Y:S02]  /*0030*/  IMAD.MOV.U32 R35, RZ, RZ, -0x1 ;  /* 0xffffffffff237424 */ /* 0x000fe400078e00ff */
[----:B------:R-:W-:Y:S01]  /*0040*/  IMAD.MOV.U32 R36, RZ, RZ, -0x1 ;  /* 0xffffffffff247424 */ /* 0x000fe200078e00ff */
[----:B------:R-:W2:Y:S01]  /*0050*/  LDCU.64 UR10, c[0x0][0x358] ;  /* 0x00006b00ff0a77ac */ /* 0x000ea20008000a00 */
[----:B------:R-:W-:Y:S02]  /*0060*/  IMAD.MOV.U32 R37, RZ, RZ, -0x1 ;  /* 0xffffffffff257424 */ /* 0x000fe400078e00ff */
[----:B------:R-:W-:Y:S02]  /*0070*/  IMAD.MOV.U32 R38, RZ, RZ, -0x1 ;  /* 0xffffffffff267424 */ /* 0x000fe400078e00ff */
[----:B------:R-:W-:-:S02]  /*0080*/  IMAD.MOV.U32 R39, RZ, RZ, -0x1 ;  /* 0xffffffffff277424 */ /* 0x000fc400078e00ff */
[----:B------:R-:W-:Y:S02]  /*0090*/  IMAD.MOV.U32 R29, RZ, RZ, -0x1 ;  /* 0xffffffffff1d7424 */ /* 0x000fe400078e00ff */
[----:B------:R-:W-:Y:S02]  /*00a0*/  IMAD.MOV.U32 R30, RZ, RZ, -0x1 ;  /* 0xffffffffff1e7424 */ /* 0x000fe400078e00ff */
[----:B------:R-:W-:Y:S02]  /*00b0*/  IMAD.MOV.U32 R32, RZ, RZ, -0x1 ;  /* 0xffffffffff207424 */ /* 0x000fe400078e00ff */
        /* <DEDUP_REMOVED lines=10> */
[----:B------:R-:W-:Y:S01]  /*0160*/  IMAD.MOV.U32 R49, RZ, RZ, -0x1 ;  /* 0xffffffffff317424 */ /* 0x000fe200078e00ff */
[----:B------:R-:W3:Y:S01]  /*0170*/  S2UR UR5, SR_CgaCtaId ;  /* 0x00000000000579c3 */ /* 0x000ee20000008800 */
[----:B0-----:R-:W-:Y:S01]  /*0180*/  IMAD R9, R0, 0x13, RZ ;  /* 0x0000001300097824 */ /* 0x001fe200078e02ff */
[----:B------:R-:W0:Y:S03]  /*0190*/  LDCU UR6, c[0x0][0x3a4] ;  /* 0x00007480ff0677ac */ /* 0x000e260008000800 */
[C---:B------:R-:W-:Y:S01]  /*01a0*/  VIADD R4, R9.reuse, 0x1 ;  /* 0x0000000109047836 */ /* 0x040fe20000000000 */
[C---:B-1----:R-:W-:Y:S01]  /*01b0*/  ISETP.GE.AND P6, PT, R9.reuse, UR4, PT ;  /* 0x0000000409007c0c */ /* 0x042fe2000bfc6270 */
[C---:B------:R-:W-:Y:S01]  /*01c0*/  VIADD R5, R9.reuse, 0x2 ;  /* 0x0000000209057836 */ /* 0x040fe20000000000 */
[----:B------:R-:W1:Y:S01]  /*01d0*/  LDCU UR7, c[0x0][0x3a8] ;  /* 0x00007500ff0777ac */ /* 0x000e620008000800 */
[C---:B------:R-:W-:Y:S01]  /*01e0*/  VIADD R7, R9.reuse, 0x6 ;  /* 0x0000000609077836 */ /* 0x040fe20000000000 */
[----:B------:R-:W-:Y:S01]  /*01f0*/  ISETP.GE.AND P5, PT, R4, UR4, PT ;  /* 0x0000000404007c0c */ /* 0x000fe2000bfa6270 */
[----:B------:R-:W-:Y:S01]  /*0200*/  VIADD R4, R9, 0x4 ;  /* 0x0000000409047836 */ /* 0x000fe20000000000 */
[----:B------:R-:W-:Y:S01]  /*0210*/  ISETP.GE.AND P4, PT, R5, UR4, PT ;  /* 0x0000000405007c0c */ /* 0x000fe2000bf86270 */
[----:B------:R-:W-:Y:S01]  /*0220*/  VIADD R5, R9, 0x5 ;  /* 0x0000000509057836 */ /* 0x000fe20000000000 */
[----:B------:R-:W-:Y:S01]  /*0230*/  ISETP.GE.AND P0, PT, R7, UR4, PT ;  /* 0x0000000407007c0c */ /* 0x000fe2000bf06270 */
[C---:B------:R-:W-:Y:S01]  /*0240*/  VIADD R51, R9.reuse, 0x7 ;  /* 0x0000000709337836 */ /* 0x040fe20000000000 */
[----:B------:R-:W-:Y:S01]  /*0250*/  ISETP.GE.AND P2, PT, R4, UR4, PT ;  /* 0x0000000404007c0c */ /* 0x000fe2000bf46270 */
[----:B------:R-:W-:Y:S01]  /*0260*/  VIADD R52, R9, 0x8 ;  /* 0x0000000809347836 */ /* 0x000fe20000000000 */
[----:B------:R-:W-:Y:S01]  /*0270*/  ISETP.GE.AND P1, PT, R5, UR4, PT ;  /* 0x0000000405007c0c */ /* 0x000fe2000bf26270 */
[C---:B------:R-:W-:Y:S01]  /*0280*/  VIADD R53, R9.reuse, 0x9 ;  /* 0x0000000909357836 */ /* 0x040fe20000000000 */
[----:B------:R-:W4:Y:S01]  /*0290*/  LDC.64 R4, c[0x0][0x380] ;  /* 0x0000e000ff047b82 */ /* 0x000f220000000a00 */
[----:B------:R-:W-:Y:S01]  /*02a0*/  P2R R50, PR, RZ, 0x1 ;  /* 0x00000001ff327803 */ /* 0x000fe20000000000 */
[C---:B------:R-:W-:Y:S01]  /*02b0*/  VIADD R54, R9.reuse, 0xa ;  /* 0x0000000a09367836 */ /* 0x040fe20000000000 */
[----:B------:R-:W-:Y:S01]  /*02c0*/  P2R R47, PR, RZ, 0x2 ;  /* 0x00000002ff2f7803 */ /* 0x000fe20000000000 */
[C---:B------:R-:W-:Y:S01]  /*02d0*/  VIADD R6, R9.reuse, 0x3 ;  /* 0x0000000309067836 */ /* 0x040fe20000000000 */
[----:B------:R-:W-:Y:S01]  /*02e0*/  P2R R45, PR, RZ, 0x4 ;  /* 0x00000004ff2d7803 */ /* 0x000fe20000000000 */
[C---:B------:R-:W-:Y:S01]  /*02f0*/  VIADD R55, R9.reuse, 0xb ;  /* 0x0000000b09377836 */ /* 0x040fe20000000000 */
[----:B------:R-:W-:Y:S01]  /*0300*/  P2R R8, PR, RZ, 0x20 ;  /* 0x00000020ff087803 */ /* 0x000fe20000000000 */
[C---:B------:R-:W-:Y:S01]  /*0310*/  VIADD R56, R9.reuse, 0xc ;  /* 0x0000000c09387836 */ /* 0x040fe20000000000 */
[----:B------:R-:W-:Y:S01]  /*0320*/  ISETP.GE.AND P3, PT, R6, UR4, PT ;  /* 0x0000000406007c0c */ /* 0x000fe2000bf66270 */
[C---:B------:R-:W-:Y:S01]  /*0330*/  VIADD R57, R9.reuse, 0xd ;  /* 0x0000000d09397836 */ /* 0x040fe20000000000 */
[----:B------:R-:W-:Y:S01]  /*0340*/  P2R R10, PR, RZ, 0x10 ;  /* 0x00000010ff0a7803 */ /* 0x000fe20000000000 */
[C---:B------:R-:W-:Y:S01]  /*0350*/  VIADD R58, R9.reuse, 0xe ;  /* 0x0000000e093a7836 */ /* 0x040fe20000000000 */
[----:B------:R-:W-:Y:S01]  /*0360*/  P2R R11, PR, RZ, 0x8 ;  /* 0x00000008ff0b7803 */ /* 0x000fe20000000000 */
[C---:B------:R-:W-:Y:S01]  /*0370*/  VIADD R59, R9.reuse, 0xf ;  /* 0x0000000f093b7836 */ /* 0x040fe20000000000 */
[----:B------:R-:W0:Y:S01]  /*0380*/  LDC.64 R6, c[0x0][0x390] ;  /* 0x0000e400ff067b82 */ /* 0x000e220000000a00 */
[C---:B------:R-:W-:Y:S01]  /*0390*/  VIADD R60, R9.reuse, 0x10 ;  /* 0x00000010093c7836 */ /* 0x040fe20000000000 */
[----:B------:R-:W0:Y:S01]  /*03a0*/  LDCU UR9, c[0x0][0x3a8] ;  /* 0x00007500ff0977ac */ /* 0x000e220008000800 */
[----:B------:R-:W-:-:S02]  /*03b0*/  VIADD R61, R9, 0x11 ;  /* 0x00000011093d7836 */ /* 0x000fc40000000000 */
[C---:B------:R-:W-:Y:S02]  /*03c0*/  VIADD R62, R9.reuse, 0x12 ;  /* 0x00000012093e7836 */ /* 0x040fe40000000000 */
[----:B----4-:R-:W-:-:S05]  /*03d0*/  IMAD.WIDE.U32 R4, R9, 0x4, R4 ;  /* 0x0000000409047825 */ /* 0x010fca00078e0004 */
[----:B--2---:R-:W2:Y:S01]  /*03e0*/  @!P0 LDG.E R35, desc[UR10][R4.64+0x18] ;  /* 0x0000180a04238981 */ /* 0x004ea2000c1e1900 */
[----:B------:R-:W-:-:S03]  /*03f0*/  ISETP.GE.AND P0, PT, R51, UR4, PT ;  /* 0x0000000433007c0c */ /* 0x000fc6000bf06270 */
[----:B------:R-:W4:Y:S01]  /*0400*/  @!P6 LDG.E R29, desc[UR10][R4.64] ;  /* 0x0000000a041de981 */ /* 0x000f22000c1e1900 */
[----:B------:R-:W-:-:S03]  /*0410*/  P2R R51, PR, RZ, 0x1 ;  /* 0x00000001ff337803 */ /* 0x000fc60000000000 */
[----:B------:R-:W3:Y:S01]  /*0420*/  @!P5 LDG.E R30, desc[UR10][R4.64+0x4] ;  /* 0x0000040a041ed981 */ /* 0x000ee2000c1e1900 */
[----:B0-----:R-:W-:-:S03]  /*0430*/  IMAD.WIDE.U32 R6, R9, 0x4, R6 ;  /* 0x0000000409067825 */ /* 0x001fc600078e0006 */
[----:B------:R-:W2:Y:S04]  /*0440*/  @!P3 LDG.E R32, desc[UR10][R4.64+0xc] ;  /* 0x00000c0a0420b981 */ /* 0x000ea8000c1e1900 */
[----:B------:R-:W2:Y:S01]  /*0450*/  @!P0 LDG.E R36, desc[UR10][R4.64+0x1c] ;  /* 0x00001c0a04248981 */ /* 0x000ea2000c1e1900 */
[----:B------:R-:W-:-:S03]  /*0460*/  ISETP.GE.AND P0, PT, R52, UR4, PT ;  /* 0x0000000434007c0c */ /* 0x000fc6000bf06270 */
[----:B------:R-:W2:Y:S01]  /*0470*/  @!P2 LDG.E R33, desc[UR10][R4.64+0x10] ;  /* 0x0000100a0421a981 */ /* 0x000ea2000c1e1900 */
[----:B------:R-:W-:-:S03]  /*0480*/  P2R R52, PR, RZ, 0x1 ;  /* 0x00000001ff347803 */ /* 0x000fc60000000000 */
[----:B------:R-:W2:Y:S04]  /*0490*/  @!P1 LDG.E R34, desc[UR10][R4.64+0x14] ;  /* 0x0000140a04229981 */ /* 0x000ea8000c1e1900 */
[----:B------:R-:W2:Y:S04]  /*04a0*/  @!P4 LDG.E R31, desc[UR10][R4.64+0x8] ;  /* 0x0000080a041fc981 */ /* 0x000ea8000c1e1900 */
[----:B------:R-:W2:Y:S01]  /*04b0*/  @!P0 LDG.E R37, desc[UR10][R4.64+0x20] ;  /* 0x0000200a04258981 */ /* 0x000ea2000c1e1900 */
[----:B------:R-:W-:-:S04]  /*04c0*/  ISETP.GE.AND P0, PT, R53, UR4, PT ;  /* 0x0000000435007c0c */ /* 0x000fc8000bf06270 */
[----:B------:R-:W-:-:S09]  /*04d0*/  P2R R53, PR, RZ, 0x1 ;  /* 0x00000001ff357803 */ /* 0x000fd20000000000 */
[----:B------:R-:W2:Y:S01]  /*04e0*/  @!P0 LDG.E R38, desc[UR10][R4.64+0x24] ;  /* 0x0000240a04268981 */ /* 0x000ea2000c1e1900 */
[----:B------:R-:W-:-:S04]  /*04f0*/  ISETP.GE.AND P0, PT, R54, UR4, PT ;  /* 0x0000000436007c0c */ /* 0x000fc8000bf06270 */
[----:B------:R-:W-:-:S09]  /*0500*/  P2R R54, PR, RZ, 0x1 ;  /* 0x00000001ff367803 */ /* 0x000fd20000000000 */
[----:B------:R-:W2:Y:S01]  /*0510*/  @!P0 LDG.E R39, desc[UR10][R4.64+0x28] ;  /* 0x0000280a04278981 */ /* 0x000ea2000c1e1900 */
[----:B------:R-:W-:Y:S02]  /*0520*/  ISETP.GE.AND P0, PT, R55, UR4, PT ;  /* 0x0000000437007c0c */ /* 0x000fe4000bf06270 */
[----:B------:R-:W-:Y:S02]  /*0530*/  ISETP.GE.AND P1, PT, R57, UR4, PT ;  /* 0x0000000439007c0c */ /* 0x000fe4000bf26270 */
[----:B------:R-:W-:Y:S02]  /*0540*/  P2R R55, PR, RZ, 0x1 ;  /* 0x00000001ff377803 */ /* 0x000fe40000000000 */
[----:B------:R-:W-:-:S07]  /*0550*/  ISETP.GE.AND P2, PT, R58, UR4, PT ;  /* 0x000000043a007c0c */ /* 0x000fce000bf46270 */
[----:B------:R-:W2:Y:S01]  /*0560*/  @!P0 LDG.E R40, desc[UR10][R4.64+0x2c] ;  /* 0x00002c0a04288981 */ /* 0x000ea2000c1e1900 */
[----:B------:R-:W-:Y:S02]  /*0570*/  ISETP.GE.AND P0, PT, R56, UR4, PT ;  /* 0x0000000438007c0c */ /* 0x000fe4000bf06270 */
[----:B------:R-:W-:Y:S01]  /*0580*/  ISETP.GE.AND P3, PT, R59, UR4, PT ;  /* 0x000000043b007c0c */ /* 0x000fe2000bf66270 */
[----:B------:R-:W2:Y:S01]  /*0590*/  @!P1 LDG.E R42, desc[UR10][R4.64+0x34] ;  /* 0x0000340a042a9981 */ /* 0x000ea2000c1e1900 */
[----:B------:R-:W-:Y:S02]  /*05a0*/  ISETP.GE.AND P4, PT, R60, UR4, PT ;  /* 0x000000043c007c0c */ /* 0x000fe4000bf86270 */
[----:B------:R-:W-:Y:S01]  /*05b0*/  ISETP.GE.AND P5, PT, R61, UR4, PT ;  /* 0x000000043d007c0c */ /* 0x000fe2000bfa6270 */
[----:B------:R-:W2:Y:S01]  /*05c0*/  @!P2 LDG.E R43, desc[UR10][R4.64+0x38] ;  /* 0x0000380a042ba981 */ /* 0x000ea2000c1e1900 */
[----:B------:R-:W-:-:S05]  /*05d0*/  ISETP.GE.AND P6, PT, R62, UR4, PT ;  /* 0x000000043e007c0c */ /* 0x000fca000bfc6270 */
[----:B------:R-:W2:Y:S04]  /*05e0*/  @!P0 LDG.E R41, desc[UR10][R4.64+0x30] ;  /* 0x0000300a04298981 */ /* 0x000ea8000c1e1900 */
[----:B------:R-:W2:Y:S04]  /*05f0*/  @!P3 LDG.E R44, desc[UR10][R4.64+0x3c] ;  /* 0x00003c0a042cb981 */ /* 0x000ea8000c1e1900 */
[----:B------:R-:W2:Y:S04]  /*0600*/  @!P4 LDG.E R46, desc[UR10][R4.64+0x40] ;  /* 0x0000400a042ec981 */ /* 0x000ea8000c1e1900 */
[----:B------:R-:W2:Y:S04]  /*0610*/  @!P5 LDG.E R48, desc[UR10][R4.64+0x44] ;  /* 0x0000440a0430d981 */ /* 0x000ea8000c1e1900 */
[----:B------:R0:W2:Y:S01]  /*0620*/  @!P6 LDG.E R49, desc[UR10][R4.64+0x48] ;  /* 0x0000480a0431e981 */ /* 0x0000a2000c1e1900 */
[----:B------:R-:W-:Y:S01]  /*0630*/  P2R R56, PR, RZ, 0x1 ;  /* 0x00000001ff387803 */ /* 0x000fe20000000000 */
[----:B------:R-:W-:Y:S01]  /*0640*/  BAR.SYNC.DEFER_BLOCKING 0x0 ;  /* 0x0000000000007b1d */ /* 0x000fe20000010000 */
[----:B------:R-:W-:-:S04]  /*0650*/  ISETP.NE.AND P0, PT, R55, RZ, PT ;  /* 0x000000ff3700720c */ /* 0x000fc80003f05270 */
[----:B------:R-:W-:Y:S02]  /*0660*/  P2R R55, PR, RZ, 0x1 ;  /* 0x00000001ff377803 */ /* 0x000fe40000000000 */
[----:B------:R-:W-:-:S04]  /*0670*/  ISETP.NE.AND P0, PT, R54, RZ, PT ;  /* 0x000000ff3600720c */ /* 0x000fc80003f05270 */
[----:B------:R-:W-:Y:S02]  /*0680*/  P2R R54, PR, RZ, 0x1 ;  /* 0x00000001ff367803 */ /* 0x000fe40000000000 */
[----:B------:R-:W-:-:S04]  /*0690*/  ISETP.NE.AND P0, PT, R53, RZ, PT ;  /* 0x000000ff3500720c */ /* 0x000fc80003f05270 */
[----:B------:R-:W-:Y:S02]  /*06a0*/  P2R R53, PR, RZ, 0x1 ;  /* 0x00000001ff357803 */ /* 0x000fe40000000000 */
[----:B------:R-:W-:-:S04]  /*06b0*/  ISETP.NE.AND P0, PT, R52, RZ, PT ;  /* 0x000000ff3400720c */ /* 0x000fc80003f05270 */
[----:B------:R-:W-:Y:S01]  /*06c0*/  P2R R52, PR, RZ, 0x1 ;  /* 0x00000001ff347803 */ /* 0x000fe20000000000 */
[----:B------:R-:W5:Y:S01]  /*06d0*/  @!P1 LDG.E R23, desc[UR10][R6.64+0x34] ;  /* 0x0000340a06179981 */ /* 0x000f62000c1e1900 */
[----:B------:R-:W-:-:S03]  /*06e0*/  ISETP.NE.AND P0, PT, R51, RZ, PT ;  /* 0x000000ff3300720c */ /* 0x000fc60003f05270 */
[----:B------:R-:W5:Y:S01]  /*06f0*/  @!P2 LDG.E R24, desc[UR10][R6.64+0x38] ;  /* 0x0000380a0618a981 */ /* 0x000f62000c1e1900 */
[----:B------:R-:W-:Y:S02]  /*0700*/  P2R R51, PR, RZ, 0x1 ;  /* 0x00000001ff337803 */ /* 0x000fe40000000000 */
[----:B------:R-:W-:Y:S01]  /*0710*/  ISETP.NE.AND P0, PT, R50, RZ, PT ;  /* 0x000000ff3200720c */ /* 0x000fe20003f05270 */
[----:B------:R-:W5:Y:S03]  /*0720*/  @!P3 LDG.E R25, desc[UR10][R6.64+0x3c] ;  /* 0x00003c0a0619b981 */ /* 0x000f66000c1e1900 */
[----:B------:R-:W-:Y:S01]  /*0730*/  P2R R50, PR, RZ, 0x1 ;  /* 0x00000001ff327803 */ /* 0x000fe20000000000 */
[----:B------:R-:W5:Y:S01]  /*0740*/  @!P4 LDG.E R26, desc[UR10][R6.64+0x40] ;  /* 0x0000400a061ac981 */ /* 0x000f62000c1e1900 */
[----:B------:R-:W-:-:S03]  /*0750*/  ISETP.NE.AND P0, PT, R47, RZ, PT ;  /* 0x000000ff2f00720c */ /* 0x000fc60003f05270 */
[----:B------:R-:W5:Y:S01]  /*0760*/  @!P5 LDG.E R27, desc[UR10][R6.64+0x44] ;  /* 0x0000440a061bd981 */ /* 0x000f62000c1e1900 */
[----:B------:R-:W-:Y:S02]  /*0770*/  P2R R47, PR, RZ, 0x1 ;  /* 0x00000001ff2f7803 */ /* 0x000fe40000000000 */
[----:B------:R-:W-:Y:S01]  /*0780*/  ISETP.NE.AND P0, PT, R45, RZ, PT ;  /* 0x000000ff2d00720c */ /* 0x000fe20003f05270 */
[----:B------:R-:W5:Y:S03]  /*0790*/  @!P6 LDG.E R28, desc[UR10][R6.64+0x48] ;  /* 0x0000480a061ce981 */ /* 0x000f66000c1e1900 */
[----:B------:R-:W-:Y:S02]  /*07a0*/  P2R R45, PR, RZ, 0x1 ;  /* 0x00000001ff2d7803 */ /* 0x000fe40000000000 */
[----:B------:R-:W-:-:S04]  /*07b0*/  ISETP.NE.AND P0, PT, R11, RZ, PT ;  /* 0x000000ff0b00720c */ /* 0x000fc80003f05270 */
[----:B------:R-:W-:Y:S02]  /*07c0*/  P2R R11, PR, RZ, 0x1 ;  /* 0x00000001ff0b7803 */ /* 0x000fe40000000000 */
[----:B------:R-:W-:-:S04]  /*07d0*/  ISETP.NE.AND P0, PT, R10, RZ, PT ;  /* 0x000000ff0a00720c */ /* 0x000fc80003f05270 */
[----:B------:R-:W-:Y:S02]  /*07e0*/  P2R R10, PR, RZ, 0x1 ;  /* 0x00000001ff0a7803 */ /* 0x000fe40000000000 */
[----:B------:R-:W-:-:S04]  /*07f0*/  ISETP.NE.AND P0, PT, R8, RZ, PT ;  /* 0x000000ff0800720c */ /* 0x000fc80003f05270 */
[----:B------:R-:W-:Y:S02]  /*0800*/  P2R R8, PR, RZ, 0x1 ;  /* 0x00000001ff087803 */ /* 0x000fe40000000000 */
[----:B------:R-:W-:-:S13]  /*0810*/  ISETP.GE.AND P0, PT, R9, UR4, PT ;  /* 0x0000000409007c0c */ /* 0x000fda000bf06270 */
[----:B------:R-:W5:Y:S01]  /*0820*/  @!P0 LDG.E R2, desc[UR10][R6.64] ;  /* 0x0000000a06028981 */ /* 0x000f62000c1e1900 */
[----:B------:R-:W-:-:S13]  /*0830*/  ISETP.NE.AND P0, PT, R8, RZ, PT ;  /* 0x000000ff0800720c */ /* 0x000fda0003f05270 */
        /* <DEDUP_REMOVED lines=21> */
[----:B------:R-:W-:Y:S01]  /*0990*/  ISETP.NE.AND P0, PT, R56, RZ, PT ;  /* 0x000000ff3800720c */ /* 0x000fe20003f05270 */
[----:B------:R-:W-:Y:S01]  /*09a0*/  IMAD.MOV.U32 R9, RZ, RZ, -0x1 ;  /* 0xffffffffff097424 */ /* 0x000fe200078e00ff */
[----:B---3--:R-:W-:-:S04]  /*09b0*/  ISETP.GT.AND P1, PT, R30, -0x1, PT ;  /* 0xffffffff1e00780c */ /* 0x008fc80003f24270 */
[----:B0-----:R-:W-:-:S07]  /*09c0*/  SEL R5, R9, 0x80000000, !P1 ;  /* 0x8000000009057807 */ /* 0x001fce0004800000 */
[----:B------:R0:W5:Y:S01]  /*09d0*/  @!P0 LDG.E R22, desc[UR10][R6.64+0x30] ;  /* 0x0000300a06168981 */ /* 0x000162000c1e1900 */
[----:B----4-:R-:W-:Y:S02]  /*09e0*/  ISETP.GT.AND P0, PT, R29, -0x1, PT ;  /* 0xffffffff1d00780c */ /* 0x010fe40003f04270 */
[----:B--2---:R-:W-:Y:S02]  /*09f0*/  ISETP.GT.AND P1, PT, R33, -0x1, PT ;  /* 0xffffffff2100780c */ /* 0x004fe40003f24270 */
[----:B------:R-:W-:Y:S02]  /*0a00*/  SEL R4, R9, 0x80000000, !P0 ;  /* 0x8000000009047807 */ /* 0x000fe40004000000 */
[----:B------:R-:W-:Y:S02]  /*0a10*/  ISETP.GT.AND P0, PT, R32, -0x1, PT ;  /* 0xffffffff2000780c */ /* 0x000fe40003f04270 */
[----:B------:R-:W-:Y:S02]  /*0a20*/  LOP3.LUT R29, R4, R29, RZ, 0x3c, !PT ;  /* 0x0000001d041d7212 */ /* 0x000fe400078e3cff */
[----:B------:R-:W-:-:S02]  /*0a30*/  LOP3.LUT R30, R5, R30, RZ, 0x3c, !PT ;  /* 0x0000001e051e7212 */ /* 0x000fc400078e3cff */
[C---:B------:R-:W-:Y:S02]  /*0a40*/  SEL R5, R9.reuse, 0x80000000, !P0 ;  /* 0x8000000009057807 */ /* 0x040fe40004000000 */
[----:B------:R-:W-:Y:S02]  /*0a50*/  SEL R4, R9, 0x80000000, !P1 ;  /* 0x8000000009047807 */ /* 0x000fe40004800000 */
[----:B------:R-:W-:Y:S02]  /*0a60*/  ISETP.GT.AND P0, PT, R36, -0x1, PT ;  /* 0xffffffff2400780c */ /* 0x000fe40003f04270 */
[----:B------:R-:W-:Y:S02]  /*0a70*/  ISETP.GT.AND P1, PT, R37, -0x1, PT ;  /* 0xffffffff2500780c */ /* 0x000fe40003f24270 */
[----:B------:R-:W-:Y:S02]  /*0a80*/  LOP3.LUT R32, R5, R32, RZ, 0x3c, !PT ;  /* 0x0000002005207212 */ /* 0x000fe400078e3cff */
[----:B------:R-:W-:-:S02]  /*0a90*/  LOP3.LUT R33, R4, R33, RZ, 0x3c, !PT ;  /* 0x0000002104217212 */ /* 0x000fc400078e3cff */
[C---:B------:R-:W-:Y:S02]  /*0aa0*/  SEL R5, R9.reuse, 0x80000000, !P0 ;  /* 0x8000000009057807 */ /* 0x040fe40004000000 */
[----:B------:R-:W-:Y:S02]  /*0ab0*/  SEL R4, R9, 0x80000000, !P1 ;  /* 0x8000000009047807 */ /* 0x000fe40004800000 */
[----:B------:R-:W-:Y:S02]  /*0ac0*/  ISETP.GT.AND P0, PT, R39, -0x1, PT ;  /* 0xffffffff2700780c */ /* 0x000fe40003f04270 */
[----:B------:R-:W-:Y:S02]  /*0ad0*/  LOP3.LUT R37, R4, R37, RZ, 0x3c, !PT ;  /* 0x0000002504257212 */ /* 0x000fe400078e3cff */
[----:B------:R-:W-:Y:S02]  /*0ae0*/  SEL R4, R9, 0x80000000, !P0 ;  /* 0x8000000009047807 */ /* 0x000fe40004000000 */
[----:B------:R-:W-:-:S02]  /*0af0*/  ISETP.GT.AND P2, PT, R31, -0x1, PT ;  /* 0xffffffff1f00780c */ /* 0x000fc40003f44270 */
[----:B------:R-:W-:Y:S02]  /*0b00*/  ISETP.GT.AND P0, PT, R40, -0x1, PT ;  /* 0xffffffff2800780c */ /* 0x000fe40003f04270 */
[----:B------:R-:W-:Y:S02]  /*0b10*/  LOP3.LUT R36, R5, R36, RZ, 0x3c, !PT ;  /* 0x0000002405247212 */ /* 0x000fe400078e3cff */
[C---:B------:R-:W-:Y:S02]  /*0b20*/  SEL R8, R9.reuse, 0x80000000, !P2 ;  /* 0x8000000009087807 */ /* 0x040fe40005000000 */
[----:B------:R-:W-:Y:S01]  /*0b30*/  SEL R5, R9, 0x80000000, !P0 ;  /* 0x8000000009057807 */ /* 0x000fe20004000000 */
[----:B------:R-:W-:Y:S01]  /*0b40*/  UMOV UR4, 0x400 ;  /* 0x0000040000047882 */ /* 0x000fe20000000000 */
[----:B------:R-:W-:Y:S02]  /*0b50*/  ISETP.GT.AND P2, PT, R34, -0x1, PT ;  /* 0xffffffff2200780c */ /* 0x000fe40003f44270 */
[----:B------:R-:W-:-:S02]  /*0b60*/  ISETP.GT.AND P1, PT, R41, -0x1, PT ;  /* 0xffffffff2900780c */ /* 0x000fc40003f24270 */
[----:B------:R-:W-:Y:S01]  /*0b70*/  ISETP.GT.AND P0, PT, R42, -0x1, PT ;  /* 0xffffffff2a00780c */ /* 0x000fe20003f04270 */
[----:B------:R-:W-:Y:S01]  /*0b80*/  ULEA UR4, UR5, UR4, 0x18 ;  /* 0x0000000405047291 */ /* 0x000fe2000f8ec0ff */
[----:B------:R-:W-:Y:S02]  /*0b90*/  LOP3.LUT R39, R4, R39, RZ, 0x3c, !PT ;  /* 0x0000002704277212 */ /* 0x000fe400078e3cff */
[----:B------:R-:W-:Y:S02]  /*0ba0*/  LOP3.LUT R40, R5, R40, RZ, 0x3c, !PT ;  /* 0x0000002805287212 */ /* 0x000fe400078e3cff */
[C---:B0-----:R-:W-:Y:S02]  /*0bb0*/  SEL R7, R9.reuse, 0x80000000, !P2 ;  /* 0x8000000009077807 */ /* 0x041fe40005000000 */
[C---:B------:R-:W-:Y:S02]  /*0bc0*/  SEL R4, R9.reuse, 0x80000000, !P1 ;  /* 0x8000000009047807 */ /* 0x040fe40004800000 */
[----:B------:R-:W-:-:S02]  /*0bd0*/  SEL R5, R9, 0x80000000, !P0 ;  /* 0x8000000009057807 */ /* 0x000fc40004000000 */
[----:B------:R-:W-:Y:S02]  /*0be0*/  ISETP.GT.AND P2, PT, R38, -0x1, PT ;  /* 0xffffffff2600780c */ /* 0x000fe40003f44270 */
[----:B------:R-:W-:Y:S02]  /*0bf0*/  ISETP.GT.AND P1, PT, R43, -0x1, PT ;  /* 0xffffffff2b00780c */ /* 0x000fe40003f24270 */
[----:B------:R-:W-:Y:S02]  /*0c00*/  ISETP.GT.AND P0, PT, R44, -0x1, PT ;  /* 0xffffffff2c00780c */ /* 0x000fe40003f04270 */
[----:B------:R-:W-:Y:S02]  /*0c10*/  LOP3.LUT R34, R7, R34, RZ, 0x3c, !PT ;  /* 0x0000002207227212 */ /* 0x000fe400078e3cff */
[----:B------:R-:W-:Y:S02]  /*0c20*/  LOP3.LUT R41, R4, R41, RZ, 0x3c, !PT ;  /* 0x0000002904297212 */ /* 0x000fe400078e3cff */
[----:B------:R-:W-:-:S02]  /*0c30*/  LOP3.LUT R42, R5, R42, RZ, 0x3c, !PT ;  /* 0x0000002a052a7212 */ /* 0x000fc400078e3cff */
[C---:B------:R-:W-:Y:S02]  /*0c40*/  SEL R7, R9.reuse, 0x80000000, !P2 ;  /* 0x8000000009077807 */ /* 0x040fe40005000000 */
[C---:B------:R-:W-:Y:S02]  /*0c50*/  SEL R4, R9.reuse, 0x80000000, !P1 ;  /* 0x8000000009047807 */ /* 0x040fe40004800000 */
[----:B------:R-:W-:Y:S02]  /*0c60*/  SEL R5, R9, 0x80000000, !P0 ;  /* 0x8000000009057807 */ /* 0x000fe40004000000 */
[----:B------:R-:W-:Y:S02]  /*0c70*/  LEA R45, R0, UR4, 0x2 ;  /* 0x00000004002d7c11 */ /* 0x000fe4000f8e10ff */
[----:B------:R-:W-:Y:S02]  /*0c80*/  ISETP.GT.AND P3, PT, R35, -0x1, PT ;  /* 0xffffffff2300780c */ /* 0x000fe40003f64270 */
[----:B------:R-:W-:-:S02]  /*0c90*/  ISETP.GT.AND P0, PT, R46, -0x1, PT ;  /* 0xffffffff2e00780c */ /* 0x000fc40003f04270 */
[----:B------:R-:W-:Y:S02]  /*0ca0*/  ISETP.GT.AND P1, PT, R48, -0x1, PT ;  /* 0xffffffff3000780c */ /* 0x000fe40003f24270 */
[----:B------:R-:W-:Y:S01]  /*0cb0*/  ISETP.GT.AND P2, PT, R49, -0x1, PT ;  /* 0xffffffff3100780c */ /* 0x000fe20003f44270 */
[----:B------:R-:W-:Y:S01]  /*0cc0*/  IMAD R47, R0, 0x80, R45 ;  /* 0x00000080002f7824 */ /* 0x000fe200078e022d */
[----:B------:R-:W-:Y:S02]  /*0cd0*/  LOP3.LUT R38, R7, R38, RZ, 0x3c, !PT ;  /* 0x0000002607267212 */ /* 0x000fe400078e3cff */
[----:B------:R-:W-:Y:S02]  /*0ce0*/  LOP3.LUT R43, R4, R43, RZ, 0x3c, !PT ;  /* 0x0000002b042b7212 */ /* 0x000fe400078e3cff */
[----:B------:R-:W-:Y:S02]  /*0cf0*/  LOP3.LUT R44, R5, R44, RZ, 0x3c, !PT ;  /* 0x0000002c052c7212 */ /* 0x000fe400078e3cff */
[----:B------:R-:W-:-:S02]  /*0d00*/  SEL R6, R9, 0x80000000, !P3 ;  /* 0x8000000009067807 */ /* 0x000fc40005800000 */
[----:B------:R-:W-:Y:S02]  /*0d10*/  SHF.R.U32.HI R123, RZ, 0x5, R0 ;  /* 0x00000005ff7b7819 */ /* 0x000fe40000011600 */
[C---:B------:R-:W-:Y:S02]  /*0d20*/  SEL R5, R9.reuse, 0x80000000, !P0 ;  /* 0x8000000009057807 */ /* 0x040fe40004000000 */
[C---:B------:R-:W-:Y:S02]  /*0d30*/  SEL R7, R9.reuse, 0x80000000, !P1 ;  /* 0x8000000009077807 */ /* 0x040fe40004800000 */
[----:B------:R-:W-:Y:S01]  /*0d40*/  SEL R4, R9, 0x80000000, !P2 ;  /* 0x8000000009047807 */ /* 0x000fe20005000000 */
[----:B------:R-:W-:Y:S01]  /*0d50*/  IMAD R51, R0, -0x38, R47 ;  /* 0xffffffc800337824 */ /* 0x000fe200078e022f */
[----:B------:R-:W-:Y:S02]  /*0d60*/  LOP3.LUT R31, R8, R31, RZ, 0x3c, !PT ;  /* 0x0000001f081f7212 */ /* 0x000fe400078e3cff */
[----:B------:R-:W-:-:S02]  /*0d70*/  LOP3.LUT R35, R6, R35, RZ, 0x3c, !PT ;  /* 0x0000002306237212 */ /* 0x000fc400078e3cff */
[----:B------:R-:W-:Y:S02]  /*0d80*/  LOP3.LUT R46, R5, R46, RZ, 0x3c, !PT ;  /* 0x0000002e052e7212 */ /* 0x000fe400078e3cff */
[----:B------:R-:W-:Y:S02]  /*0d90*/  LOP3.LUT R48, R7, R48, RZ, 0x3c, !PT ;  /* 0x0000003007307212 */ /* 0x000fe400078e3cff */
[----:B------:R-:W-:Y:S02]  /*0da0*/  LOP3.LUT R49, R4, R49, RZ, 0x3c, !PT ;  /* 0x0000003104317212 */ /* 0x000fe400078e3cff */
[----:B------:R-:W-:Y:S01]  /*0db0*/  LEA R50, R123, UR4, 0x2 ;  /* 0x000000047b327c11 */ /* 0x000fe2000f8e10ff */
[----:B------:R-:W-:Y:S02]  /*0dc0*/  UIADD3 UR8, UPT, UPT, UR6, 0x6, URZ ;  /* 0x0000000606087890 */ /* 0x000fe4000fffe0ff */
[----:B-1----:R-:W-:Y:S01]  /*0dd0*/  UIADD3 UR5, UPT, UPT, -UR6, UR7, URZ ;  /* 0x0000000706057290 */ /* 0x002fe2000fffe1ff */
[----:B------:R-:W-:Y:S11]  /*0de0*/  BAR.SYNC.DEFER_BLOCKING 0x0 ;  /* 0x0000000000007b1d */ /* 0x000ff60000010000 */
.L_x_239:
[----:B------:R-:W-:Y:S01]  /*0df0*/  UISETP.LT.AND UP0, UPT, UR5, 0x6, UPT ;  /* 0x000000060500788c */ /* 0x000fe2000bf01270 */
[C---:B------:R-:W-:Y:S01]  /*0e00*/  ISETP.NE.AND P0, PT, R29.reuse, 0x7fffffff, PT ;  /* 0x7fffffff1d00780c */ /* 0x040fe20003f05270 */
[----:B------:R-:W-:Y:S01]  /*0e10*/  UIADD3 UR6, UPT, UPT, UR8, -0x6, URZ ;  /* 0xfffffffa08067890 */ /* 0x000fe2000fffe0ff */
[----:B------:R-:W-:Y:S01]  /*0e20*/  STS [R45], RZ ;  /* 0x000000ff2d007388 */ /* 0x000fe20000000800 */
[----:B------:R-:W-:Y:S01]  /*0e30*/  USEL UR4, UR5, 0x6, UP0 ;  /* 0x0000000605047887 */ /* 0x000fe20008000000 */
[----:B0-----:R-:W-:Y:S01]  /*0e40*/  SEL R4, R29, 0x80000000, P0 ;  /* 0x800000001d047807 */ /* 0x001fe20000000000 */
[----:B------:R-:W-:Y:S01]  /*0e50*/  UISETP.GE.AND UP0, UPT, UR8, UR9, UPT ;  /* 0x000000090800728c */ /* 0x000fe2000bf06270 */
[----:B------:R-:W-:Y:S01]  /*0e60*/  STS [R45+0x400], RZ ;  /* 0x000400ff2d007388 */ /* 0x000fe20000000800 */
[----:B------:R-:W-:Y:S01]  /*0e70*/  UBMSK UR4, URZ, UR4 ;  /* 0x00000004ff04729b */ /* 0x000fe20008000000 */
[----:B------:R-:W-:Y:S02]  /*0e80*/  SHF.R.U32.HI R4, RZ, UR6, R4 ;  /* 0x00000006ff047c19 */ /* 0x000fe40008011604 */
[----:B------:R-:W-:Y:S01]  /*0e90*/  STS [R45+0x800], RZ ;  /* 0x000800ff2d007388 */ /* 0x000fe20000000800 */
[----:B------:R-:W-:-:S02]  /*0ea0*/  ISETP.NE.AND P0, PT, R30, 0x7fffffff, PT ;  /* 0x7fffffff1e00780c */ /* 0x000fc40003f05270 */
[----:B------:R-:W-:Y:S01]  /*0eb0*/  LOP3.LUT R4, R4, UR4, RZ, 0xc0, !PT ;  /* 0x0000000404047c12 */ /* 0x000fe2000f8ec0ff */
[----:B------:R-:W-:Y:S01]  /*0ec0*/  STS [R45+0xc00], RZ ;  /* 0x000c00ff2d007388 */ /* 0x000fe20000000800 */
[C---:B------:R-:W-:Y:S02]  /*0ed0*/  ISETP.NE.AND P2, PT, R123.reuse, 0x6, PT ;  /* 0x000000067b00780c */ /* 0x040fe40003f45270 */
[----:B------:R-:W-:Y:S01]  /*0ee0*/  ISETP.NE.AND P3, PT, R123, 0x7, PT ;  /* 0x000000077b00780c */ /* 0x000fe20003f65270 */
[----:B------:R-:W-:Y:S01]  /*0ef0*/  IMAD.SHL.U32 R5, R4, 0x400, RZ ;  /* 0x0000040004057824 */ /* 0x000fe200078e00ff */
[----:B------:R-:W-:Y:S01]  /*0f00*/  SHF.R.U32.HI R4, RZ, 0x4, R4 ;  /* 0x00000004ff047819 */ /* 0x000fe20000011604 */
[----:B------:R-:W-:Y:S03]  /*0f10*/  STS [R45+0x1000], RZ ;  /* 0x001000ff2d007388 */ /* 0x000fe60000000800 */
[----:B------:R-:W-:Y:S01]  /*0f20*/  LOP3.LUT R54, R5, 0x7c00, RZ, 0xc, !PT ;  /* 0x00007c0005367812 */ /* 0x000fe200078e0cff */
[----:B------:R-:W-:Y:S01]  /*0f30*/  STS [R45+0x1400], RZ ;  /* 0x001400ff2d007388 */ /* 0x000fe20000000800 */
[----:B------:R-:W-:-:S03]  /*0f40*/  LOP3.LUT R4, R4, 0xffffffe, RZ, 0xc0, !PT ;  /* 0x0ffffffe04047812 */ /* 0x000fc600078ec0ff */
[----:B------:R-:W-:Y:S01]  /*0f50*/  STS [R45+0x1800], RZ ;  /* 0x001800ff2d007388 */ /* 0x000fe20000000800 */
[----:B------:R-:W-:Y:S02]  /*0f60*/  IADD3 R54, PT, PT, -R4, R45, R54 ;  /* 0x0000002d04367210 */ /* 0x000fe40007ffe136 */
[----:B------:R-:W-:Y:S01]  /*0f70*/  SEL R4, R30, 0x80000000, P0 ;  /* 0x800000001e047807 */ /* 0x000fe20000000000 */
[----:B------:R-:W-:Y:S01]  /*0f80*/  STS [R45+0x1c00], RZ ;  /* 0x001c00ff2d007388 */ /* 0x000fe20000000800 */
[----:B------:R-:W-:Y:S02]  /*0f90*/  ISETP.NE.AND P0, PT, R31, 0x7fffffff, PT ;  /* 0x7fffffff1f00780c */ /* 0x000fe40003f05270 */
[----:B------:R-:W-:Y:S01]  /*0fa0*/  SHF.R.U32.HI R4, RZ, UR6, R4 ;  /* 0x00000006ff047c19 */ /* 0x000fe20008011604 */
[----:B------:R-:W-:Y:S03]  /*0fb0*/  STS [R45+0x2000], RZ ;  /* 0x002000ff2d007388 */ /* 0x000fe60000000800 */
[----:B------:R-:W-:Y:S01]  /*0fc0*/  LOP3.LUT R4, R4, UR4, RZ, 0xc0, !PT ;  /* 0x0000000404047c12 */ /* 0x000fe2000f8ec0ff */
[----:B------:R-:W-:Y:S03]  /*0fd0*/  STS [R45+0x2400], RZ ;  /* 0x002400ff2d007388 */ /* 0x000fe60000000800 */
[----:B------:R-:W-:Y:S01]  /*0fe0*/  SHF.R.U32.HI R6, RZ, 0x4, R4 ;  /* 0x00000004ff067819 */ /* 0x000fe20000011604 */
[----:B------:R-:W-:Y:S01]  /*0ff0*/  STS [R45+0x2800], RZ ;  /* 0x002800ff2d007388 */ /* 0x000fe20000000800 */
[----:B------:R-:W-:-:S02]  /*1000*/  IMAD.SHL.U32 R5, R4, 0x400, RZ ;  /* 0x0000040004057824 */ /* 0x000fc400078e00ff */
[----:B------:R-:W-:Y:S01]  /*1010*/  LOP3.LUT R6, R6, 0xffffffe, RZ, 0xc0, !PT ;  /* 0x0ffffffe06067812 */ /* 0x000fe200078ec0ff */
[----:B------:R-:W-:Y:S02]  /*1020*/  STS [R45+0x2c00], RZ ;  /* 0x002c00ff2d007388 */ /* 0x000fe40000000800 */
[----:B------:R-:W-:Y:S02]  /*1030*/  LOP3.LUT R4, R5, 0x7c00, RZ, 0xc, !PT ;  /* 0x00007c0005047812 */ /* 0x000fe400078e0cff */
[----:B------:R-:W-:Y:S02]  /*1040*/  STS [R45+0x3000], RZ ;  /* 0x003000ff2d007388 */ /* 0x000fe40000000800 */
[----:B------:R-:W-:Y:S02]  /*1050*/  IADD3 R55, PT, PT, -R6, R45, R4 ;  /* 0x0000002d06377210 */ /* 0x000fe40007ffe104 */
[----:B------:R-:W-:Y:S01]  /*1060*/  STS [R45+0x3400], RZ ;  /* 0x003400ff2d007388 */ /* 0x000fe20000000800 */
[----:B------:R-:W-:-:S02]  /*1070*/  SEL R4, R31, 0x80000000, P0 ;  /* 0x800000001f047807 */ /* 0x000fc40000000000 */
[----:B------:R-:W-:Y:S01]  /*1080*/  ISETP.NE.AND P0, PT, R32, 0x7fffffff, PT ;  /* 0x7fffffff2000780c */ /* 0x000fe20003f05270 */
[----:B------:R-:W-:Y:S01]  /*1090*/  STS [R45+0x3800], RZ ;  /* 0x003800ff2d007388 */ /* 0x000fe20000000800 */
[----:B------:R-:W-:-:S03]  /*10a0*/  SHF.R.U32.HI R4, RZ, UR6, R4 ;  /* 0x00000006ff047c19 */ /* 0x000fc60008011604 */
[----:B------:R-:W-:Y:S01]  /*10b0*/  STS [R45+0x3c00], RZ ;  /* 0x003c00ff2d007388 */ /* 0x000fe20000000800 */
[----:B------:R-:W-:-:S03]  /*10c0*/  LOP3.LUT R4, R4, UR4, RZ, 0xc0, !PT ;  /* 0x0000000404047c12 */ /* 0x000fc6000f8ec0ff */
[----:B------:R-:W-:Y:S02]  /*10d0*/  STS [R45+0x4000], RZ ;  /* 0x004000ff2d007388 */ /* 0x000fe40000000800 */
[----:B------:R-:W-:Y:S01]  /*10e0*/  IMAD.SHL.U32 R6, R4, 0x400, RZ ;  /* 0x0000040004067824 */ /* 0x000fe200078e00ff */
[----:B------:R-:W-:Y:S01]  /*10f0*/  SHF.R.U32.HI R4, RZ, 0x4, R4 ;  /* 0x00000004ff047819 */ /* 0x000fe20000011604 */
[----:B------:R-:W-:Y:S03]  /*1100*/  STS [R45+0x4400], RZ ;  /* 0x004400ff2d007388 */ /* 0x000fe60000000800 */
[----:B------:R-:W-:Y:S01]  /*1110*/  LOP3.LUT R6, R6, 0x7c00, RZ, 0xc, !PT ;  /* 0x00007c0006067812 */ /* 0x000fe200078e0cff */
[----:B------:R-:W-:Y:S01]  /*1120*/  STS [R45+0x4800], RZ ;  /* 0x004800ff2d007388 */ /* 0x000fe20000000800 */
[----:B------:R-:W-:-:S03]  /*1130*/  LOP3.LUT R57, R4, 0xffffffe, RZ, 0xc0, !PT ;  /* 0x0ffffffe04397812 */ /* 0x000fc600078ec0ff */
[----:B------:R-:W-:Y:S01]  /*1140*/  STS [R45+0x4c00], RZ ;  /* 0x004c00ff2d007388 */ /* 0x000fe20000000800 */
[----:B------:R-:W-:-:S03]  /*1150*/  IADD3 R57, PT, PT, -R57, R45, R6 ;  /* 0x0000002d39397210 */ /* 0x000fc60007ffe106 */
[----:B------:R-:W-:Y:S04]  /*1160*/  STS [R45+0x5000], RZ ;  /* 0x005000ff2d007388 */ /* 0x000fe80000000800 */
        /* <DEDUP_REMOVED lines=12> */
[----:B------:R-:W0:Y:S01]  /*1230*/  LDS.U16 R52, [R54+0x2] ;  /* 0x0000020036347984 */ /* 0x000e220000000400 */
[----:B------:R-:W1:Y:S02]  /*1240*/  S2R R127, SR_LANEID ;  /* 0x00000000007f7919 */ /* 0x000e640000000000 */
[----:B-1----:R-:W-:Y:S01]  /*1250*/  ISETP.NE.AND P1, PT, R127, 0x1f, PT ;  /* 0x0000001f7f00780c */ /* 0x002fe20003f25270 */
[----:B0-----:R-:W-:-:S05]  /*1260*/  VIADD R5, R52, 0x1 ;  /* 0x0000000134057836 */ /* 0x001fca0000000000 */
[----:B------:R0:W-:Y:S04]  /*1270*/  STS.U16 [R54+0x2], R5 ;  /* 0x0000020536007388 */ /* 0x0001e80000000400 */
[----:B------:R-:W1:Y:S01]  /*1280*/  LDS.U16 R56, [R55+0x2] ;  /* 0x0000020037387984 */ /* 0x000e620000000400 */
[----:B0-----:R-:W-:Y:S02]  /*1290*/  SEL R5, R32, 0x80000000, P0 ;  /* 0x8000000020057807 */ /* 0x001fe40000000000 */
[----:B------:R-:W-:Y:S02]  /*12a0*/  ISETP.NE.AND P0, PT, R33, 0x7fffffff, PT ;  /* 0x7fffffff2100780c */ /* 0x000fe40003f05270 */
[----:B------:R-:W-:-:S04]  /*12b0*/  SHF.R.U32.HI R5, RZ, UR6, R5 ;  /* 0x00000006ff057c19 */ /* 0x000fc80008011605 */
[----:B------:R-:W-:-:S05]  /*12c0*/  LOP3.LUT R5, R5, UR4, RZ, 0xc0, !PT ;  /* 0x0000000405057c12 */ /* 0x000fca000f8ec0ff */
[----:B------:R-:W-:Y:S01]  /*12d0*/  IMAD.SHL.U32 R6, R5, 0x400, RZ ;  /* 0x0000040005067824 */ /* 0x000fe200078e00ff */
[----:B------:R-:W-:-:S04]  /*12e0*/  SHF.R.U32.HI R5, RZ, 0x4, R5 ;  /* 0x00000004ff057819 */ /* 0x000fc80000011605 */
[----:B------:R-:W-:Y:S02]  /*12f0*/  LOP3.LUT R8, R6, 0x7c00, RZ, 0xc, !PT ;  /* 0x00007c0006087812 */ /* 0x000fe400078e0cff */
[----:B------:R-:W-:-:S04]  /*1300*/  LOP3.LUT R5, R5, 0xffffffe, RZ, 0xc0, !PT ;  /* 0x0ffffffe05057812 */ /* 0x000fc800078ec0ff */
[----:B------:R-:W-:Y:S01]  /*1310*/  IADD3 R59, PT, PT, -R5, R45, R8 ;  /* 0x0000002d053b7210 */ /* 0x000fe20007ffe108 */
[----:B-1----:R-:W-:-:S05]  /*1320*/  VIADD R4, R56, 0x1 ;  /* 0x0000000138047836 */ /* 0x002fca0000000000 */
        /* <DEDUP_REMOVED lines=9> */
[----:B------:R-:W-:Y:S02]  /*13c0*/  LOP3.LUT R61, R4, 0xffffffe, RZ, 0xc0, !PT ;  /* 0x0ffffffe043d7812 */ /* 0x000fe400078ec0ff */
[----:B------:R-:W-:Y:S02]  /*13d0*/  SEL R5, R34, 0x80000000, P0 ;  /* 0x8000000022057807 */ /* 0x000fe40000000000 */
[----:B------:R-:W-:Y:S02]  /*13e0*/  IADD3 R61, PT, PT, -R61, R45, R8 ;  /* 0x0000002d3d3d7210 */ /* 0x000fe40007ffe108 */
[----:B------:R-:W-:Y:S02]  /*13f0*/  SHF.R.U32.HI R5, RZ, UR6, R5 ;  /* 0x00000006ff057c19 */ /* 0x000fe40008011605 */
[----:B------:R-:W-:-:S02]  /*1400*/  ISETP.NE.AND P0, PT, R35, 0x7fffffff, PT ;  /* 0x7fffffff2300780c */ /* 0x000fc40003f05270 */
[----:B------:R-:W-:Y:S01]  /*1410*/  LOP3.LUT R5, R5, UR4, RZ, 0xc0, !PT ;  /* 0x0000000405057c12 */ /* 0x000fe2000f8ec0ff */
[----:B-1----:R-:W-:-:S05]  /*1420*/  VIADD R6, R58, 0x1 ;  /* 0x000000013a067836 */ /* 0x002fca0000000000 */
[----:B------:R0:W-:Y:S04]  /*1430*/  STS.U16 [R57+0x2], R6 ;  /* 0x0000020639007388 */ /* 0x0001e80000000400 */
[----:B------:R-:W1:Y:S01]  /*1440*/  LDS.U16 R60, [R59+0x2] ;  /* 0x000002003b3c7984 */ /* 0x000e620000000400 */
[----:B0-----:R-:W-:Y:S01]  /*1450*/  IMAD.SHL.U32 R6, R5, 0x400, RZ ;  /* 0x0000040005067824 */ /* 0x001fe200078e00ff */
        /* <DEDUP_REMOVED lines=151> */
[----:B0-----:R-:W-:-:S04]  /*1dd0*/  SEL R4, R49, 0x80000000, P0 ;  /* 0x8000000031047807 */ /* 0x001fc80000000000 */
[----:B------:R-:W-:Y:S01]  /*1de0*/  SHF.R.U32.HI R4, RZ, UR6, R4 ;  /* 0x00000006ff047c19 */ /* 0x000fe20008011604 */
[----:B------:R-:W0:Y:S03]  /*1df0*/  S2UR UR6, SR_CgaCtaId ;  /* 0x00000000000679c3 */ /* 0x000e260000008800 */
[----:B------:R-:W-:Y:S01]  /*1e00*/  LOP3.LUT R4, R4, UR4, RZ, 0xc0, !PT ;  /* 0x0000000404047c12 */ /* 0x000fe2000f8ec0ff */
[----:B------:R-:W-:-:S04]  /*1e10*/  UMOV UR4, 0x400 ;  /* 0x0000040000047882 */ /* 0x000fc80000000000 */
[----:B------:R-:W-:Y:S01]  /*1e20*/  IMAD.SHL.U32 R5, R4, 0x400, RZ ;  /* 0x0000040004057824 */ /* 0x000fe200078e00ff */
[----:B------:R-:W-:-:S04]  /*1e30*/  SHF.R.U32.HI R4, RZ, 0x4, R4 ;  /* 0x00000004ff047819 */ /* 0x000fc80000011604 */
[----:B------:R-:W-:Y:S02]  /*1e40*/  LOP3.LUT R8, R5, 0x7c00, RZ, 0xc, !PT ;  /* 0x00007c0005087812 */ /* 0x000fe400078e0cff */
[----:B------:R-:W-:-:S04]  /*1e50*/  LOP3.LUT R89, R4, 0xffffffe, RZ, 0xc0, !PT ;  /* 0x0ffffffe04597812 */ /* 0x000fc800078ec0ff */
[----:B------:R-:W-:Y:S01]  /*1e60*/  IADD3 R89, PT, PT, -R89, R45, R8 ;  /* 0x0000002d59597210 */ /* 0x000fe20007ffe108 */
[----:B0-----:R-:W-:Y:S01]  /*1e70*/  ULEA UR4, UR6, UR4, 0x18 ;  /* 0x0000000406047291 */ /* 0x001fe2000f8ec0ff */
[----:B-1----:R-:W-:-:S05]  /*1e80*/  VIADD R6, R86, 0x1 ;  /* 0x0000000156067836 */ /* 0x002fca0000000000 */
[----:B------:R-:W-:Y:S04]  /*1e90*/  STS.U16 [R85+0x2], R6 ;  /* 0x0000020655007388 */ /* 0x000fe80000000400 */
[----:B------:R-:W0:Y:S02]  /*1ea0*/  LDS.U16 R88, [R87+0x2] ;  /* 0x0000020057587984 */ /* 0x000e240000000400 */
[----:B0-----:R-:W-:-:S05]  /*1eb0*/  VIADD R4, R88, 0x1 ;  /* 0x0000000158047836 */ /* 0x001fca0000000000 */
[----:B------:R-:W-:Y:S04]  /*1ec0*/  STS.U16 [R87+0x2], R4 ;  /* 0x0000020457007388 */ /* 0x000fe80000000400 */
[----:B------:R-:W0:Y:S02]  /*1ed0*/  LDS.U16 R90, [R89+0x2] ;  /* 0x00000200595a7984 */ /* 0x000e240000000400 */
[----:B0-----:R-:W-:-:S05]  /*1ee0*/  VIADD R6, R90, 0x1 ;  /* 0x000000015a067836 */ /* 0x001fca0000000000 */
[----:B------:R-:W-:Y:S01]  /*1ef0*/  STS.U16 [R89+0x2], R6 ;  /* 0x0000020659007388 */ /* 0x000fe20000000400 */
[----:B------:R-:W-:Y:S06]  /*1f00*/  BAR.SYNC.DEFER_BLOCKING 0x0 ;  /* 0x0000000000007b1d */ /* 0x000fec0000010000 */
[----:B------:R-:W-:Y:S04]  /*1f10*/  LDS R91, [R47] ;  /* 0x000000002f5b7984 */ /* 0x000fe80000000800 */
[----:B------:R-:W0:Y:S04]  /*1f20*/  LDS R92, [R47+0x4] ;  /* 0x000004002f5c7984 */ /* 0x000e280000000800 */
[----:B------:R-:W1:Y:S04]  /*1f30*/  LDS R93, [R47+0x8] ;  /* 0x000008002f5d7984 */ /* 0x000e680000000800 */
[----:B------:R-:W2:Y:S04]  /*1f40*/  LDS R94, [R47+0xc] ;  /* 0x00000c002f5e7984 */ /* 0x000ea80000000800 */
[----:B------:R-:W3:Y:S04]  /*1f50*/  LDS R95, [R47+0x10] ;  /* 0x000010002f5f7984 */ /* 0x000ee80000000800 */
[----:B------:R-:W4:Y:S04]  /*1f60*/  LDS R96, [R47+0x14] ;  /* 0x000014002f607984 */ /* 0x000f280000000800 */
[----:B------:R-:W4:Y:S04]  /*1f70*/  LDS R97, [R47+0x18] ;  /* 0x000018002f617984 */ /* 0x000f280000000800 */
[----:B------:R-:W4:Y:S04]  /*1f80*/  LDS R98, [R47+0x1c] ;  /* 0x00001c002f627984 */ /* 0x000f280000000800 */
[----:B------:R-:W4:Y:S04]  /*1f90*/  LDS R99, [R47+0x20] ;  /* 0x000020002f637984 */ /* 0x000f280000000800 */
[----:B------:R-:W4:Y:S04]  /*1fa0*/  LDS R100, [R47+0x24] ;  /* 0x000024002f647984 */ /* 0x000f280000000800 */
[----:B------:R-:W4:Y:S04]  /*1fb0*/  LDS R101, [R47+0x28] ;  /* 0x000028002f657984 */ /* 0x000f280000000800 */
[----:B------:R-:W4:Y:S01]  /*1fc0*/  LDS R102, [R47+0x2c] ;  /* 0x00002c002f667984 */ /* 0x000f220000000800 */
[----:B0-----:R-:W-:-:S03]  /*1fd0*/  IMAD.IADD R92, R91, 0x1, R92 ;  /* 0x000000015b5c7824 */ /* 0x001fc600078e025c */
[----:B------:R-:W0:Y:S01]  /*1fe0*/  LDS R103, [R47+0x30] ;  /* 0x000030002f677984 */ /* 0x000e220000000800 */
[----:B-1----:R-:W-:-:S03]  /*1ff0*/  IMAD.IADD R93, R93, 0x1, R92 ;  /* 0x000000015d5d7824 */ /* 0x002fc600078e025c */
[----:B------:R-:W1:Y:S01]  /*2000*/  LDS R104, [R47+0x34] ;  /* 0x000034002f687984 */ /* 0x000e620000000800 */
[----:B--2---:R-:W-:-:S03]  /*2010*/  IMAD.IADD R94, R94, 0x1, R93 ;  /* 0x000000015e5e7824 */ /* 0x004fc600078e025d */
[----:B------:R-:W2:Y:S01]  /*2020*/  LDS R105, [R47+0x38] ;  /* 0x000038002f697984 */ /* 0x000ea20000000800 */
[----:B---3--:R-:W-:-:S03]  /*2030*/  IMAD.IADD R95, R95, 0x1, R94 ;  /* 0x000000015f5f7824 */ /* 0x008fc600078e025e */
[----:B------:R-:W3:Y:S01]  /*2040*/  LDS R106, [R47+0x3c] ;  /* 0x00003c002f6a7984 */ /* 0x000ee20000000800 */
[----:B----4-:R-:W-:-:S03]  /*2050*/  IMAD.IADD R96, R96, 0x1, R95 ;  /* 0x0000000160607824 */ /* 0x010fc600078e025f */
[----:B------:R-:W4:Y:S01]  /*2060*/  LDS R107, [R47+0x40] ;  /* 0x000040002f6b7984 */ /* 0x000f220000000800 */
[----:B------:R-:W-:-:S03]  /*2070*/  IMAD.IADD R97, R97, 0x1, R96 ;  /* 0x0000000161617824 */ /* 0x000fc600078e0260 */
        /* <DEDUP_REMOVED lines=31> */
[----:B------:R-:W-:-:S04]  /*2270*/  IMAD.IADD R113, R113, 0x1, R112 ;  /* 0x0000000171717824 */ /* 0x000fc800078e0270 */
[----:B0-----:R-:W-:-:S04]  /*2280*/  IMAD.IADD R114, R114, 0x1, R113 ;  /* 0x0000000172727824 */ /* 0x001fc800078e0271 */
[----:B-1----:R-:W-:-:S04]  /*2290*/  IMAD.IADD R115, R115, 0x1, R114 ;  /* 0x0000000173737824 */ /* 0x002fc800078e0272 */
[----:B--2---:R-:W-:-:S04]  /*22a0*/  IMAD.IADD R116, R116, 0x1, R115 ;  /* 0x0000000174747824 */ /* 0x004fc800078e0273 */
[----:B---3--:R-:W-:-:S04]  /*22b0*/  IMAD.IADD R117, R117, 0x1, R116 ;  /* 0x0000000175757824 */ /* 0x008fc800078e0274 */
[----:B----4-:R-:W-:-:S04]  /*22c0*/  IMAD.IADD R118, R118, 0x1, R117 ;  /* 0x0000000176767824 */ /* 0x010fc800078e0275 */
[----:B------:R-:W-:-:S04]  /*22d0*/  IMAD.IADD R119, R119, 0x1, R118 ;  /* 0x0000000177777824 */ /* 0x000fc800078e0276 */
[----:B------:R-:W-:-:S04]  /*22e0*/  IMAD.IADD R120, R120, 0x1, R119 ;  /* 0x0000000178787824 */ /* 0x000fc800078e0277 */
[----:B------:R-:W-:-:S04]  /*22f0*/  IMAD.IADD R121, R121, 0x1, R120 ;  /* 0x0000000179797824 */ /* 0x000fc800078e0278 */
[----:B------:R-:W-:-:S04]  /*2300*/  IMAD.IADD R122, R122, 0x1, R121 ;  /* 0x000000017a7a7824 */ /* 0x000fc800078e0279 */
[----:B------:R-:W-:-:S05]  /*2310*/  IMAD.IADD R124, R5, 0x1, R122 ;  /* 0x00000001057c7824 */ /* 0x000fca00078e027a */
        /* <DEDUP_REMOVED lines=8> */
[----:B------:R-:W0:Y:S02]  /*23a0*/  SHFL.UP P0, R125, R126, 0x10, RZ ;  /* 0x060000007e7d7989 */ /* 0x000e2400000000ff */
[----:B0-----:R-:W-:Y:S01]  /*23b0*/  @P0 IMAD.IADD R125, R126, 0x1, R125 ;  /* 0x000000017e7d0824 */ /* 0x001fe200078e027d */
[----:B------:R-:W-:-:S03]  /*23c0*/  ISETP.NE.AND P0, PT, R123, 0x1, PT ;  /* 0x000000017b00780c */ /* 0x000fc60003f05270 */
[----:B------:R-:W-:Y:S01]  /*23d0*/  IMAD.IADD R124, R125, 0x1, -R124 ;  /* 0x000000017d7c7824 */ /* 0x000fe200078e0a7c */
[----:B------:R-:W-:Y:S01]  /*23e0*/  @!P1 STS [R50+0x8400], R125 ;  /* 0x0084007d32009388 */ /* 0x000fe20000000800 */
[----:B------:R-:W-:Y:S01]  /*23f0*/  BAR.SYNC.DEFER_BLOCKING 0x0 ;  /* 0x0000000000007b1d */ /* 0x000fe20000010000 */
[----:B------:R-:W-:-:S05]  /*2400*/  ISETP.NE.AND P1, PT, R123, 0x4, PT ;  /* 0x000000047b00780c */ /* 0x000fca0003f25270 */
[----:B------:R-:W0:Y:S04]  /*2410*/  LDS.128 R4, [UR4+0x8400] ;  /* 0x00840004ff047984 */ /* 0x000e280008000c00 */
[----:B------:R-:W1:Y:S01]  /*2420*/  LDS.128 R8, [UR4+0x8410] ;  /* 0x00841004ff087984 */ /* 0x000e620008000c00 */
[C---:B0-----:R-:W-:Y:S01]  /*2430*/  SEL R53, R4.reuse, R53, !P0 ;  /* 0x0000003504357207 */ /* 0x041fe20004000000 */
[----:B------:R-:W-:Y:S01]  /*2440*/  IMAD.IADD R5, R4, 0x1, R5 ;  /* 0x0000000104057824 */ /* 0x000fe200078e0205 */
[----:B------:R-:W-:-:S03]  /*2450*/  ISETP.NE.AND P0, PT, R123, 0x2, PT ;  /* 0x000000027b00780c */ /* 0x000fc60003f05270 */
[----:B------:R-:W-:Y:S01]  /*2460*/  IMAD.IADD R6, R6, 0x1, R5 ;  /* 0x0000000106067824 */ /* 0x000fe200078e0205 */
[----:B------:R-:W-:Y:S02]  /*2470*/  SEL R53, R5, R53, !P0 ;  /* 0x0000003505357207 */ /* 0x000fe40004000000 */
[----:B------:R-:W-:Y:S01]  /*2480*/  ISETP.NE.AND P0, PT, R123, 0x3, PT ;  /* 0x000000037b00780c */ /* 0x000fe20003f05270 */
[----:B------:R-:W-:-:S03]  /*2490*/  IMAD.IADD R7, R7, 0x1, R6 ;  /* 0x0000000107077824 */ /* 0x000fc600078e0206 */
[----:B------:R-:W-:Y:S01]  /*24a0*/  SEL R53, R6, R53, !P0 ;  /* 0x0000003506357207 */ /* 0x000fe20004000000 */
[----:B-1----:R-:W-:Y:S01]  /*24b0*/  IMAD.IADD R8, R7, 0x1, R8 ;  /* 0x0000000107087824 */ /* 0x002fe200078e0208 */
[----:B------:R-:W-:Y:S02]  /*24c0*/  ISETP.NE.AND P0, PT, R123, 0x5, PT ;  /* 0x000000057b00780c */ /* 0x000fe40003f05270 */
[----:B------:R-:W-:Y:S01]  /*24d0*/  SEL R53, R7, R53, !P1 ;  /* 0x0000003507357207 */ /* 0x000fe20004800000 */
[----:B------:R-:W-:Y:S01]  /*24e0*/  IMAD.IADD R9, R9, 0x1, R8 ;  /* 0x0000000109097824 */ /* 0x000fe200078e0208 */
[----:B------:R-:W-:Y:S02]  /*24f0*/  ISETP.NE.AND P1, PT, R127, RZ, PT ;  /* 0x000000ff7f00720c */ /* 0x000fe40003f25270 */
[----:B------:R-:W-:Y:S01]  /*2500*/  SEL R53, R8, R53, !P0 ;  /* 0x0000003508357207 */ /* 0x000fe20004000000 */
[----:B------:R-:W-:Y:S01]  /*2510*/  IMAD.IADD R10, R10, 0x1, R9 ;  /* 0x000000010a0a7824 */ /* 0x000fe200078e0209 */
[----:B------:R-:W-:-:S02]  /*2520*/  ISETP.GT.U32.AND P0, PT, R0, 0x1f, PT ;  /* 0x0000001f0000780c */ /* 0x000fc40003f04070 */
[----:B------:R-:W-:Y:S01]  /*2530*/  SEL R53, R9, R53, !P2 ;  /* 0x0000003509357207 */ /* 0x000fe20005000000 */
[----:B------:R-:W-:Y:S01]  /*2540*/  IMAD.IADD R11, R11, 0x1, R10 ;  /* 0x000000010b0b7824 */ /* 0x000fe200078e020a */
[----:B------:R-:W-:Y:S02]  /*2550*/  ISETP.GT.U32.OR P2, PT, R0, 0x1f, P1 ;  /* 0x0000001f0000780c */ /* 0x000fe40000f44470 */
[----:B------:R-:W-:Y:S02]  /*2560*/  SEL R4, R124, RZ, P1 ;  /* 0x000000ff7c047207 */ /* 0x000fe40000800000 */
[----:B------:R-:W-:-:S05]  /*2570*/  SEL R53, R10, R53, !P3 ;  /* 0x000000350a357207 */ /* 0x000fca0005800000 */
[----:B------:R-:W-:Y:S01]  /*2580*/  @P0 IMAD.IADD R124, R53, 0x1, R4 ;  /* 0x00000001357c0824 */ /* 0x000fe200078e0204 */
[----:B------:R-:W-:-:S03]  /*2590*/  ISETP.NE.AND P0, PT, R0, RZ, PT ;  /* 0x000000ff0000720c */ /* 0x000fc60003f05270 */
[----:B------:R-:W-:-:S05]  /*25a0*/  @!P2 IMAD.U32 R124, R11, 0x10000, RZ ;  /* 0x000100000b7ca824 */ /* 0x000fca00078e00ff */
[----:B------:R-:W-:Y:S01]  /*25b0*/  @!P2 STS [UR4+0x8428], R124 ;  /* 0x0084287cff00a988 */ /* 0x000fe20008000804 */
[----:B------:R-:W-:Y:S06]  /*25c0*/  BAR.SYNC.DEFER_BLOCKING 0x0 ;  /* 0x0000000000007b1d */ /* 0x000fec0000010000 */
[----:B------:R-:W0:Y:S02]  /*25d0*/  LDS R4, [UR4+0x8428] ;  /* 0x00842804ff047984 */ /* 0x000e240008000800 */
[----:B0-----:R-:W-:-:S05]  /*25e0*/  SEL R5, R4, RZ, P0 ;  /* 0x000000ff04057207 */ /* 0x001fca0000000000 */
[----:B------:R-:W-:-:S04]  /*25f0*/  IMAD.IADD R4, R5, 0x1, R124 ;  /* 0x0000000105047824 */ /* 0x000fc800078e027c */
[--C-:B------:R-:W-:Y:S01]  /*2600*/  IMAD.IADD R6, R91, 0x1, R4.reuse ;  /* 0x000000015b067824 */ /* 0x100fe200078e0204 */
[----:B------:R-:W-:Y:S01]  /*2610*/  STS [R47], R4 ;  /* 0x000000042f007388 */ /* 0x000fe20000000800 */
[--C-:B------:R-:W-:Y:S02]  /*2620*/  IMAD.IADD R92, R92, 0x1, R4.reuse ;  /* 0x000000015c5c7824 */ /* 0x100fe400078e0204 */
[--C-:B------:R-:W-:Y:S01]  /*2630*/  IMAD.IADD R8, R93, 0x1, R4.reuse ;  /* 0x000000015d087824 */ /* 0x100fe200078e0204 */
[----:B------:R-:W-:Y:S01]  /*2640*/  STS [R47+0x4], R6 ;  /* 0x000004062f007388 */ /* 0x000fe20000000800 */
[--C-:B------:R-:W-:Y:S02]  /*2650*/  IMAD.IADD R94, R94, 0x1, R4.reuse ;  /* 0x000000015e5e7824 */ /* 0x100fe400078e0204 */
[--C-:B------:R-:W-:Y:S01]  /*2660*/  IMAD.IADD R10, R95, 0x1, R4.reuse ;  /* 0x000000015f0a7824 */ /* 0x100fe200078e0204 */
[----:B------:R-:W-:Y:S01]  /*2670*/  STS [R47+0x8], R92 ;  /* 0x0000085c2f007388 */ /* 0x000fe20000000800 */
[----:B------:R-:W-:-:S02]  /*2680*/  IMAD.IADD R96, R96, 0x1, R4 ;  /* 0x0000000160607824 */ /* 0x000fc400078e0204 */
[--C-:B------:R-:W-:Y:S01]  /*2690*/  IMAD.IADD R124, R97, 0x1, R4.reuse ;  /* 0x00000001617c7824 */ /* 0x100fe200078e0204 */
[----:B------:R-:W-:Y:S01]  /*26a0*/  STS [R47+0xc], R8 ;  /* 0x00000c082f007388 */ /* 0x000fe20000000800 */
        /* <DEDUP_REMOVED lines=36> */
[----:B------:R-:W-:-:S03]  /*28f0*/  IMAD.IADD R122, R122, 0x1, R4 ;  /* 0x000000017a7a7824 */ /* 0x000fc600078e0204 */
[----:B------:R-:W-:Y:S04]  /*2900*/  STS [R47+0x40], R106 ;  /* 0x0000406a2f007388 */ /* 0x000fe80000000800 */
        /* <DEDUP_REMOVED lines=15> */
[----:B------:R-:W-:Y:S01]  /*2a00*/  STS [R47+0x80], R122 ;  /* 0x0000807a2f007388 */ /* 0x000fe20000000800 */
[----:B------:R-:W-:Y:S06]  /*2a10*/  BAR.SYNC.DEFER_BLOCKING 0x0 ;  /* 0x0000000000007b1d */ /* 0x000fec0000010000 */
[----:B------:R-:W0:Y:S04]  /*2a20*/  LDS.U16 R5, [R54+0x2] ;  /* 0x0000020036057984 */ /* 0x000e280000000400 */
[----:B------:R-:W1:Y:S04]  /*2a30*/  LDS.U16 R55, [R55+0x2] ;  /* 0x0000020037377984 */ /* 0x000e680000000400 */
[----:B------:R-:W2:Y:S04]  /*2a40*/  LDS.U16 R57, [R57+0x2] ;  /* 0x0000020039397984 */ /* 0x000ea80000000400 */
[----:B------:R-:W3:Y:S04]  /*2a50*/  LDS.U16 R59, [R59+0x2] ;  /* 0x000002003b3b7984 */ /* 0x000ee80000000400 */
[----:B------:R-:W4:Y:S04]  /*2a60*/  LDS.U16 R61, [R61+0x2] ;  /* 0x000002003d3d7984 */ /* 0x000f280000000400 */
[----:B------:R-:W4:Y:S04]  /*2a70*/  LDS.U16 R63, [R63+0x2] ;  /* 0x000002003f3f7984 */ /* 0x000f280000000400 */
[----:B------:R-:W4:Y:S04]  /*2a80*/  LDS.U16 R65, [R65+0x2] ;  /* 0x0000020041417984 */ /* 0x000f280000000400 */
[----:B------:R-:W4:Y:S04]  /*2a90*/  LDS.U16 R67, [R67+0x2] ;  /* 0x0000020043437984 */ /* 0x000f280000000400 */
[----:B------:R-:W4:Y:S04]  /*2aa0*/  LDS.U16 R69, [R69+0x2] ;  /* 0x0000020045457984 */ /* 0x000f280000000400 */
[----:B------:R-:W4:Y:S04]  /*2ab0*/  LDS.U16 R71, [R71+0x2] ;  /* 0x0000020047477984 */ /* 0x000f280000000400 */
[----:B------:R-:W4:Y:S01]  /*2ac0*/  LDS.U16 R73, [R73+0x2] ;  /* 0x0000020049497984 */ /* 0x000f220000000400 */
[----:B0-----:R-:W-:-:S03]  /*2ad0*/  IMAD.IADD R5, R52, 0x1, R5 ;  /* 0x0000000134057824 */ /* 0x001fc600078e0205 */
[----:B------:R-:W0:Y:S01]  /*2ae0*/  LDS.U16 R75, [R75+0x2] ;  /* 0x000002004b4b7984 */ /* 0x000e220000000400 */
[----:B-1----:R-:W-:-:S03]  /*2af0*/  IMAD.IADD R55, R56, 0x1, R55 ;  /* 0x0000000138377824 */ /* 0x002fc600078e0237 */
[----:B------:R-:W1:Y:S01]  /*2b00*/  LDS.U16 R77, [R77+0x2] ;  /* 0x000002004d4d7984 */ /* 0x000e620000000400 */
[----:B--2---:R-:W-:-:S03]  /*2b10*/  IMAD.IADD R57, R58, 0x1, R57 ;  /* 0x000000013a397824 */ /* 0x004fc600078e0239 */
[----:B------:R-:W2:Y:S01]  /*2b20*/  LDS.U16 R79, [R79+0x2] ;  /* 0x000002004f4f7984 */ /* 0x000ea20000000400 */
[----:B---3--:R-:W-:-:S03]  /*2b30*/  IMAD.IADD R59, R60, 0x1, R59 ;  /* 0x000000013c3b7824 */ /* 0x008fc600078e023b */
[----:B------:R-:W3:Y:S01]  /*2b40*/  LDS.U16 R81, [R81+0x2] ;  /* 0x0000020051517984 */ /* 0x000ee20000000400 */
[----:B----4-:R-:W-:-:S03]  /*2b50*/  IMAD.IADD R61, R62, 0x1, R61 ;  /* 0x000000013e3d7824 */ /* 0x010fc600078e023d */
[----:B------:R-:W4:Y:S01]  /*2b60*/  LDS.U16 R83, [R83+0x2] ;  /* 0x0000020053537984 */ /* 0x000f220000000400 */
[----:B------:R-:W-:-:S03]  /*2b70*/  IMAD.IADD R63, R64, 0x1, R63 ;  /* 0x00000001403f7824 */ /* 0x000fc600078e023f */
[----:B------:R-:W4:Y:S01]  /*2b80*/  LDS.U16 R85, [R85+0x2] ;  /* 0x0000020055557984 */ /* 0x000f220000000400 */
[----:B------:R-:W-:-:S03]  /*2b90*/  IMAD.IADD R65, R66, 0x1, R65 ;  /* 0x0000000142417824 */ /* 0x000fc600078e0241 */
[----:B------:R-:W4:Y:S01]  /*2ba0*/  LDS.U16 R87, [R87+0x2] ;  /* 0x0000020057577984 */ /* 0x000f220000000400 */
[----:B------:R-:W-:-:S03]  /*2bb0*/  IMAD.IADD R67, R68, 0x1, R67 ;  /* 0x0000000144437824 */ /* 0x000fc600078e0243 */
[----:B------:R-:W4:Y:S01]  /*2bc0*/  LDS.U16 R89, [R89+0x2] ;  /* 0x0000020059597984 */ /* 0x000f220000000400 */
[----:B------:R-:W-:Y:S02]  /*2bd0*/  IMAD.IADD R69, R70, 0x1, R69 ;  /* 0x0000000146457824 */ /* 0x000fe400078e0245 */
[----:B------:R-:W-:Y:S02]  /*2be0*/  IMAD.IADD R71, R72, 0x1, R71 ;  /* 0x0000000148477824 */ /* 0x000fe400078e0247 */
[----:B------:R-:W-:Y:S02]  /*2bf0*/  IMAD.IADD R73, R74, 0x1, R73 ;  /* 0x000000014a497824 */ /* 0x000fe400078e0249 */
[----:B0-----:R-:W-:Y:S02]  /*2c00*/  IMAD.IADD R75, R76, 0x1, R75 ;  /* 0x000000014c4b7824 */ /* 0x001fe400078e024b */
[----:B-1----:R-:W-:Y:S02]  /*2c10*/  IMAD.IADD R77, R78, 0x1, R77 ;  /* 0x000000014e4d7824 */ /* 0x002fe400078e024d */
[----:B--2---:R-:W-:-:S02]  /*2c20*/  IMAD.IADD R79, R80, 0x1, R79 ;  /* 0x00000001504f7824 */ /* 0x004fc400078e024f */
[----:B---3--:R-:W-:Y:S02]  /*2c30*/  IMAD.IADD R81, R82, 0x1, R81 ;  /* 0x0000000152517824 */ /* 0x008fe400078e0251 */
[----:B----4-:R-:W-:Y:S02]  /*2c40*/  IMAD.IADD R83, R84, 0x1, R83 ;  /* 0x0000000154537824 */ /* 0x010fe400078e0253 */
[----:B------:R-:W-:Y:S02]  /*2c50*/  IMAD.IADD R85, R86, 0x1, R85 ;  /* 0x0000000156557824 */ /* 0x000fe400078e0255 */
[----:B------:R-:W-:Y:S02]  /*2c60*/  IMAD.IADD R87, R88, 0x1, R87 ;  /* 0x0000000158577824 */ /* 0x000fe400078e0257 */
[----:B------:R-:W-:Y:S01]  /*2c70*/  IMAD.IADD R89, R90, 0x1, R89 ;  /* 0x000000015a597824 */ /* 0x000fe200078e0259 */
[----:B------:R-:W-:Y:S06]  /*2c80*/  BAR.SYNC.DEFER_BLOCKING 0x0 ;  /* 0x0000000000007b1d */ /* 0x000fec0000010000 */
[----:B------:R-:W-:Y:S05]  /*2c90*/  BRA.U UP0, `(.L_x_238) ;  /* 0x0000000500987547 */ /* 0x000fea000b800000 */
[----:B------:R-:W-:Y:S01]  /*2ca0*/  LEA R4, R5, UR4, 0x2 ;  /* 0x0000000405047c11 */ /* 0x000fe2000f8e10ff */
[----:B------:R-:W-:Y:S01]  /*2cb0*/  UIADD3 UR8, UPT, UPT, UR8, 0x6, URZ ;  /* 0x0000000608087890 */ /* 0x000fe2000fffe0ff */
[----:B------:R-:W-:Y:S01]  /*2cc0*/  LEA R5, R55, UR4, 0x2 ;  /* 0x0000000437057c11 */ /* 0x000fe2000f8e10ff */
[----:B------:R-:W-:Y:S01]  /*2cd0*/  UIADD3 UR5, UPT, UPT, UR5, -0x6, URZ ;  /* 0xfffffffa05057890 */ /* 0x000fe2000fffe0ff */
[----:B------:R-:W-:Y:S01]  /*2ce0*/  LEA R6, R57, UR4, 0x2 ;  /* 0x0000000439067c11 */ /* 0x000fe2000f8e10ff */
[----:B------:R0:W-:Y:S01]  /*2cf0*/  STS [R4], R29 ;  /* 0x0000001d04007388 */ /* 0x0001e20000000800 */
[----:B------:R-:W-:Y:S02]  /*2d00*/  LEA R7, R59, UR4, 0x2 ;  /* 0x000000043b077c11 */ /* 0x000fe4000f8e10ff */
[----:B------:R-:W-:Y:S01]  /*2d10*/  LEA R8, R61, UR4, 0x2 ;  /* 0x000000043d087c11 */ /* 0x000fe2000f8e10ff */
[----:B------:R0:W-:Y:S01]  /*2d20*/  STS [R5], R30 ;  /* 0x0000001e05007388 */ /* 0x0001e20000000800 */
[----:B------:R-:W-:-:S02]  /*2d30*/  LEA R9, R63, UR4, 0x2 ;  /* 0x000000043f097c11 */ /* 0x000fc4000f8e10ff */
[----:B------:R-:W-:Y:S01]  /*2d40*/  LEA R10, R65, UR4, 0x2 ;  /* 0x00000004410a7c11 */ /* 0x000fe2000f8e10ff */
[----:B------:R0:W-:Y:S01]  /*2d50*/  STS [R6], R31 ;  /* 0x0000001f06007388 */ /* 0x0001e20000000800 */
[----:B------:R-:W-:Y:S02]  /*2d60*/  LEA R11, R67, UR4, 0x2 ;  /* 0x00000004430b7c11 */ /* 0x000fe4000f8e10ff */
        /* <DEDUP_REMOVED lines=16> */
[----:B------:R0:W-:Y:S04]  /*2e70*/  STS [R52], R37 ;  /* 0x0000002534007388 */ /* 0x0001e80000000800 */
        /* <DEDUP_REMOVED lines=9> */
[----:B------:R0:W-:Y:S01]  /*2f10*/  STS [R63], R49 ;  /* 0x000000313f007388 */ /* 0x0001e20000000800 */
[----:B------:R-:W-:Y:S06]  /*2f20*/  BAR.SYNC.DEFER_BLOCKING 0x0 ;  /* 0x0000000000007b1d */ /* 0x000fec0000010000 */
[----:B------:R0:W1:Y:S04]  /*2f30*/  LDS R29, [R51] ;  /* 0x00000000331d7984 */ /* 0x0000680000000800 */
[----:B------:R0:W2:Y:S04]  /*2f40*/  LDS R30, [R51+0x4] ;  /* 0x00000400331e7984 */ /* 0x0000a80000000800 */
[----:B------:R0:W3:Y:S04]  /*2f50*/  LDS R31, [R51+0x8] ;  /* 0x00000800331f7984 */ /* 0x0000e80000000800 */
[----:B------:R0:W4:Y:S04]  /*2f60*/  LDS R32, [R51+0xc] ;  /* 0x00000c0033207984 */ /* 0x0001280000000800 */
[----:B------:R0:W0:Y:S04]  /*2f70*/  LDS R33, [R51+0x10] ;  /* 0x0000100033217984 */ /* 0x0000280000000800 */
        /* <DEDUP_REMOVED lines=13> */
[----:B------:R0:W0:Y:S01]  /*3050*/  LDS R49, [R51+0x48] ;  /* 0x0000480033317984 */ /* 0x0000220000000800 */
[----:B------:R-:W-:Y:S06]  /*3060*/  BAR.SYNC.DEFER_BLOCKING 0x0 ;  /* 0x0000000000007b1d */ /* 0x000fec0000010000 */
[----:B-----5:R0:W-:Y:S04]  /*3070*/  STS [R4], R2 ;  /* 0x0000000204007388 */ /* 0x0201e80000000800 */
        /* <DEDUP_REMOVED lines=19> */
[----:B------:R0:W0:Y:S04]  /*31b0*/  LDS R2, [R51] ;  /* 0x0000000033027984 */ /* 0x0000280000000800 */
        /* <DEDUP_REMOVED lines=19> */
[----:B-1234-:R-:W-:Y:S05]  /*32f0*/  BRA `(.L_x_239) ;  /* 0xffffffd800bc7947 */ /* 0x01efea000383ffff */
.L_x_238:
[----:B------:R-:W-:Y:S01]  /*3300*/  LEA R5, R5, UR4, 0x2 ;  /* 0x0000000405057c11 */ /* 0x000fe2000f8e10ff */
[----:B------:R-:W-:Y:S01]  /*3310*/  IMAD R51, R0, -0x48, R51 ;  /* 0xffffffb800337824 */ /* 0x000fe200078e0233 */
[----:B------:R-:W-:Y:S01]  /*3320*/  LEA R55, R55, UR4, 0x2 ;  /* 0x0000000437377c11 */ /* 0x000fe2000f8e10ff */
[----:B------:R-:W0:Y:S01]  /*3330*/  LDCU UR5, c[0x0][0x3a0] ;  /* 0x00007400ff0577ac */ /* 0x000e220008000800 */
[----:B------:R-:W-:Y:S01]  /*3340*/  LEA R57, R57, UR4, 0x2 ;  /* 0x0000000439397c11 */ /* 0x000fe2000f8e10ff */
[----:B------:R-:W-:Y:S01]  /*3350*/  STS [R5], R29 ;  /* 0x0000001d05007388 */ /* 0x000fe20000000800 */
[----:B------:R-:W-:Y:S02]  /*3360*/  LEA R59, R59, UR4, 0x2 ;  /* 0x000000043b3b7c11 */ /* 0x000fe4000f8e10ff */
[----:B------:R-:W-:Y:S01]  /*3370*/  LEA R61, R61, UR4, 0x2 ;  /* 0x000000043d3d7c11 */ /* 0x000fe2000f8e10ff */
[----:B------:R-:W-:Y:S01]  /*3380*/  STS [R55], R30 ;  /* 0x0000001e37007388 */ /* 0x000fe20000000800 */
[----:B------:R-:W-:-:S02]  /*3390*/  LEA R63, R63, UR4, 0x2 ;  /* 0x000000043f3f7c11 */ /* 0x000fc4000f8e10ff */
[----:B------:R-:W-:Y:S01]  /*33a0*/  LEA R65, R65, UR4, 0x2 ;  /* 0x0000000441417c11 */ /* 0x000fe2000f8e10ff */
[----:B------:R-:W-:Y:S01]  /*33b0*/  STS [R57], R31 ;  /* 0x0000001f39007388 */ /* 0x000fe20000000800 */
[----:B------:R-:W-:Y:S02]  /*33c0*/  LEA R67, R67, UR4, 0x2 ;  /* 0x0000000443437c11 */ /* 0x000fe4000f8e10ff */
        /* <DEDUP_REMOVED lines=17> */
[----:B0-----:R-:W-:-:S03]  /*34e0*/  ISETP.GE.U32.AND P3, PT, R0, UR5, PT ;  /* 0x0000000500007c0c */ /* 0x001fc6000bf66070 */
[----:B------:R-:W-:Y:S04]  /*34f0*/  STS [R71], R38 ;  /* 0x0000002647007388 */ /* 0x000fe80000000800 */
        /* <DEDUP_REMOVED lines=8> */
[----:B------:R-:W-:Y:S01]  /*3580*/  STS [R89], R49 ;  /* 0x0000003159007388 */ /* 0x000fe20000000800 */
[----:B------:R-:W-:Y:S06]  /*3590*/  BAR.SYNC.DEFER_BLOCKING 0x0 ;  /* 0x0000000000007b1d */ /* 0x000fec0000010000 */
[----:B------:R-:W0:Y:S04]  /*35a0*/  LDS R6, [R51] ;  /* 0x0000000033067984 */ /* 0x000e280000000800 */
[----:B------:R-:W1:Y:S04]  /*35b0*/  LDS R7, [R51+0x400] ;  /* 0x0004000033077984 */ /* 0x000e680000000800 */
[----:B------:R-:W2:Y:S04]  /*35c0*/  LDS R8, [R51+0x800] ;  /* 0x0008000033087984 */ /* 0x000ea80000000800 */
[----:B------:R-:W-:Y:S04]  /*35d0*/  LDS R9, [R51+0xc00] ;  /* 0x000c000033097984 */ /* 0x000fe80000000800 */
[----:B------:R-:W-:Y:S04]  /*35e0*/  LDS R10, [R51+0x1000] ;  /* 0x00100000330a7984 */ /* 0x000fe80000000800 */
[----:B------:R-:W-:Y:S04]  /*35f0*/  LDS R11, [R51+0x1400] ;  /* 0x00140000330b7984 */ /* 0x000fe80000000800 */
[----:B------:R-:W-:Y:S04]  /*3600*/  LDS R29, [R51+0x1800] ;  /* 0x00180000331d7984 */ /* 0x000fe80000000800 */
[----:B------:R-:W-:Y:S04]  /*3610*/  LDS R30, [R51+0x1c00] ;  /* 0x001c0000331e7984 */ /* 0x000fe80000000800 */
[----:B------:R-:W-:Y:S04]  /*3620*/  LDS R31, [R51+0x2000] ;  /* 0x00200000331f7984 */ /* 0x000fe80000000800 */
[----:B------:R-:W-:Y:S04]  /*3630*/  LDS R32, [R51+0x2400] ;  /* 0x0024000033207984 */ /* 0x000fe80000000800 */
[----:B------:R-:W-:Y:S01]  /*3640*/  LDS R33, [R51+0x2800] ;  /* 0x0028000033217984 */ /* 0x000fe20000000800 */
[----:B0-----:R-:W-:-:S03]  /*3650*/  @!P3 ISETP.GT.AND P2, PT, R6, -0x1, PT ;  /* 0xffffffff0600b80c */ /* 0x001fc60003f44270 */
        /* <DEDUP_REMOVED lines=8> */
[----:B------:R-:W-:Y:S06]  /*36e0*/  BAR.SYNC.DEFER_BLOCKING 0x0 ;  /* 0x0000000000007b1d */ /* 0x000fec0000010000 */
[----:B-----5:R0:W-:Y:S04]  /*36f0*/  STS [R5], R2 ;  /* 0x0000000205007388 */ /* 0x0201e80000000800 */
[----:B------:R3:W-:Y:S04]  /*3700*/  STS [R55], R3 ;  /* 0x0000000337007388 */ /* 0x0007e80000000800 */
[----:B------:R4:W-:Y:S01]  /*3710*/  STS [R57], R12 ;  /* 0x0000000c39007388 */ /* 0x0009e20000000800 */
[C---:B0-----:R-:W-:Y:S01]  /*3720*/  VIADD R2, R0.reuse, 0x100 ;  /* 0x0000010000027836 */ /* 0x041fe20000000000 */
[----:B------:R-:W0:Y:S02]  /*3730*/  LDC.64 R4, c[0x0][0x398] ;  /* 0x0000e600ff047b82 */ /* 0x000e240000000a00 */
[----:B------:R-:W-:Y:S01]  /*3740*/  STS [R59], R13 ;  /* 0x0000000d3b007388 */ /* 0x000fe20000000800 */
[----:B---3--:R-:W-:Y:S01]  /*3750*/  VIADD R3, R0, 0x200 ;  /* 0x0000020000037836 */ /* 0x008fe20000000000 */
[----:B------:R-:W-:-:S02]  /*3760*/  ISETP.GE.U32.AND P4, PT, R2, UR5, PT ;  /* 0x0000000502007c0c */ /* 0x000fc4000bf86070 */
[----:B------:R3:W-:Y:S01]  /*3770*/  STS [R61], R14 ;  /* 0x0000000e3d007388 */ /* 0x0007e20000000800 */
[----:B----4-:R-:W-:Y:S01]  /*3780*/  VIADD R12, R0, 0x300 ;  /* 0x00000300000c7836 */ /* 0x010fe20000000000 */
[----:B------:R-:W-:Y:S02]  /*3790*/  ISETP.GE.U32.AND P5, PT, R3, UR5, PT ;  /* 0x0000000503007c0c */ /* 0x000fe4000bfa6070 */
[----:B------:R-:W-:Y:S01]  /*37a0*/  STS [R63], R15 ;  /* 0x0000000f3f007388 */ /* 0x000fe20000000800 */
[----:B------:R-:W4:Y:S01]  /*37b0*/  LDC.64 R2, c[0x0][0x388] ;  /* 0x0000e200ff027b82 */ /* 0x000f220000000a00 */
[----:B------:R-:W-:Y:S02]  /*37c0*/  ISETP.GE.U32.AND P6, PT, R12, UR5, PT ;  /* 0x000000050c007c0c */ /* 0x000fe4000bfc6070 */
[----:B------:R2:W-:Y:S01]  /*37d0*/  STS [R65], R16 ;  /* 0x0000001041007388 */ /* 0x0005e20000000800 */
[----:B---3--:R-:W-:-:S03]  /*37e0*/  LOP3.LUT R14, R0, 0x400, RZ, 0xfc, !PT ;  /* 0x00000400000e7812 */ /* 0x008fc600078efcff */
[----:B------:R-:W-:Y:S01]  /*37f0*/  STS [R67], R17 ;  /* 0x0000001143007388 */ /* 0x000fe20000000800 */
[----:B------:R-:W-:Y:S01]  /*3800*/  @!P4 IMAD.MOV.U32 R12, RZ, RZ, -0x1 ;  /* 0xffffffffff0cc424 */ /* 0x000fe200078e00ff */
[----:B-1----:R-:W-:Y:S02]  /*3810*/  @!P4 ISETP.GT.AND P1, PT, R7, -0x1, PT ;  /* 0xffffffff0700c80c */ /* 0x002fe40003f24270 */
[----:B------:R-:W-:Y:S01]  /*3820*/  STS [R69], R18 ;  /* 0x0000001245007388 */ /* 0x000fe20000000800 */
[----:B------:R-:W-:Y:S01]  /*3830*/  ISETP.GE.U32.AND P0, PT, R14, UR5, PT ;  /* 0x000000050e007c0c */ /* 0x000fe2000bf06070 */
[----:B------:R-:W-:Y:S01]  /*3840*/  VIADD R14, R0, 0x500 ;  /* 0x00000500000e7836 */ /* 0x000fe20000000000 */
[----:B------:R-:W-:Y:S01]  /*3850*/  @!P4 SEL R12, R12, 0x80000000, P1 ;  /* 0x800000000c0cc807 */ /* 0x000fe20000800000 */
[----:B------:R-:W-:Y:S01]  /*3860*/  STS [R71], R19 ;  /* 0x0000001347007388 */ /* 0x000fe20000000800 */
[----:B0-----:R-:W-:Y:S02]  /*3870*/  IMAD.WIDE.U32 R4, R0, 0x4, R4 ;  /* 0x0000000400047825 */ /* 0x001fe400078e0004 */
[----:B------:R-:W-:Y:S01]  /*3880*/  @!P4 LOP3.LUT R7, R12, R7, RZ, 0x3c, !PT ;  /* 0x000000070c07c212 */ /* 0x000fe200078e3cff */
[----:B------:R-:W-:Y:S01]  /*3890*/  STS [R73], R20 ;  /* 0x0000001449007388 */ /* 0x000fe20000000800 */
[----:B------:R-:W-:Y:S01]  /*38a0*/  ISETP.GE.U32.AND P1, PT, R14, UR5, PT ;  /* 0x000000050e007c0c */ /* 0x000fe2000bf26070 */
[----:B--2---:R-:W-:-:S02]  /*38b0*/  VIADD R16, R0, 0x600 ;  /* 0x0000060000107836 */ /* 0x004fc40000000000 */
[----:B------:R-:W-:Y:S01]  /*38c0*/  STS [R75], R21 ;  /* 0x000000154b007388 */ /* 0x000fe20000000800 */
[----:B----4-:R-:W-:-:S03]  /*38d0*/  IMAD.WIDE.U32 R2, R0, 0x4, R2 ;  /* 0x0000000400027825 */ /* 0x010fc600078e0002 */
[----:B------:R-:W-:Y:S01]  /*38e0*/  STS [R77], R22 ;  /* 0x000000164d007388 */ /* 0x000fe20000000800 */
[----:B------:R-:W-:-:S03]  /*38f0*/  @!P0 IMAD.MOV.U32 R12, RZ, RZ, -0x1 ;  /* 0xffffffffff0c8424 */ /* 0x000fc600078e00ff */
[----:B------:R0:W-:Y:S02]  /*3900*/  STS [R79], R23 ;  /* 0x000000174f007388 */ /* 0x0001e40000000800 */
[----:B------:R-:W-:Y:S02]  /*3910*/  @!P1 IMAD.MOV.U32 R14, RZ, RZ, -0x1 ;  /* 0xffffffffff0e9424 */ /* 0x000fe400078e00ff */
[----:B------:R-:W-:Y:S04]  /*3920*/  STS [R81], R24 ;  /* 0x0000001851007388 */ /* 0x000fe80000000800 */
[----:B------:R1:W-:Y:S01]  /*3930*/  STS [R83], R25 ;  /* 0x0000001953007388 */ /* 0x0003e20000000800 */
[----:B0-----:R-:W-:-:S03]  /*3940*/  @!P3 IMAD.MOV.U32 R23, RZ, RZ, -0x1 ;  /* 0xffffffffff17b424 */ /* 0x001fc600078e00ff */
[----:B------:R-:W-:Y:S02]  /*3950*/  STS [R85], R26 ;  /* 0x0000001a55007388 */ /* 0x000fe40000000800 */
[----:B------:R-:W-:Y:S02]  /*3960*/  @!P3 SEL R23, R23, 0x80000000, P2 ;  /* 0x800000001717b807 */ /* 0x000fe40001000000 */
[----:B------:R-:W-:Y:S01]  /*3970*/  STS [R87], R27 ;  /* 0x0000001b57007388 */ /* 0x000fe20000000800 */
[----:B------:R-:W-:Y:S01]  /*3980*/  @!P5 ISETP.GT.AND P2, PT, R8, -0x1, PT ;  /* 0xffffffff0800d80c */ /* 0x000fe20003f44270 */
[----:B-1----:R-:W-:Y:S01]  /*3990*/  @!P5 IMAD.MOV.U32 R25, RZ, RZ, -0x1 ;  /* 0xffffffffff19d424 */ /* 0x002fe200078e00ff */
[----:B------:R-:W-:Y:S01]  /*39a0*/  @!P3 LOP3.LUT R23, R23, R6, RZ, 0x3c, !PT ;  /* 0x000000061717b212 */ /* 0x000fe200078e3cff */
[----:B------:R-:W-:Y:S01]  /*39b0*/  STS [R89], R28 ;  /* 0x0000001c59007388 */ /* 0x000fe20000000800 */
[----:B------:R-:W-:Y:S02]  /*39c0*/  VIADD R6, R0, 0x700 ;  /* 0x0000070000067836 */ /* 0x000fe40000000000 */
[----:B------:R-:W-:Y:S01]  /*39d0*/  @!P5 SEL R25, R25, 0x80000000, P2 ;  /* 0x800000001919d807 */ /* 0x000fe20001000000 */
[----:B------:R-:W-:Y:S01]  /*39e0*/  BAR.SYNC.DEFER_BLOCKING 0x0 ;  /* 0x0000000000007b1d */ /* 0x000fe20000010000 */
[----:B------:R-:W-:-:S02]  /*39f0*/  ISETP.GE.U32.AND P2, PT, R16, UR5, PT ;  /* 0x0000000510007c0c */ /* 0x000fc4000bf46070 */
[----:B------:R-:W-:Y:S02]  /*3a00*/  @!P5 LOP3.LUT R25, R25, R8, RZ, 0x3c, !PT ;  /* 0x000000081919d212 */ /* 0x000fe400078e3cff */
[----:B------:R-:W-:Y:S01]  /*3a10*/  LOP3.LUT R8, R0, 0x800, RZ, 0xfc, !PT ;  /* 0x0000080000087812 */ /* 0x000fe200078efcff */
[----:B------:R-:W0:Y:S04]  /*3a20*/  @!P3 LDS R43, [R51] ;  /* 0x00000000332bb984 */ /* 0x000e280000000800 */
[----:B------:R-:W1:Y:S04]  /*3a30*/  LDS R13, [R51+0x400] ;  /* 0x00040000330d7984 */ /* 0x000e680000000800 */
[----:B------:R-:W2:Y:S04]  /*3a40*/  LDS R15, [R51+0x800] ;  /* 0x00080000330f7984 */ /* 0x000ea80000000800 */
[----:B------:R-:W3:Y:S04]  /*3a50*/  LDS R17, [R51+0xc00] ;  /* 0x000c000033117984 */ /* 0x000ee80000000800 */
[----:B------:R-:W4:Y:S04]  /*3a60*/  LDS R19, [R51+0x1000] ;  /* 0x0010000033137984 */ /* 0x000f280000000800 */
[----:B------:R-:W4:Y:S04]  /*3a70*/  LDS R21, [R51+0x1400] ;  /* 0x0014000033157984 */ /* 0x000f280000000800 */
[----:B------:R2:W-:Y:S04]  /*3a80*/  @!P3 STG.E desc[UR10][R2.64], R23 ;  /* 0x000000170200b986 */ /* 0x0005e8000c10190a */
[----:B0-----:R-:W-:Y:S01]  /*3a90*/  @!P3 STG.E desc[UR10][R4.64], R43 ;  /* 0x0000002b0400b986 */ /* 0x001fe2000c10190a */
[----:B------:R-:W-:Y:S01]  /*3aa0*/  ISETP.GE.U32.AND P3, PT, R6, UR5, PT ;  /* 0x0000000506007c0c */ /* 0x000fe2000bf66070 */
[----:B------:R-:W-:-:S02]  /*3ab0*/  @!P6 IMAD.MOV.U32 R6, RZ, RZ, -0x1 ;  /* 0xffffffffff06e424 */ /* 0x000fc400078e00ff */
[----:B------:R-:W-:Y:S04]  /*3ac0*/  @!P4 STG.E desc[UR10][R2.64+0x400], R7 ;  /* 0x000400070200c986 */ /* 0x000fe8000c10190a */
[----:B------:R-:W0:Y:S04]  /*3ad0*/  LDS R7, [R51+0x1800] ;  /* 0x0018000033077984 */ /* 0x000e280000000800 */
[----:B-1----:R-:W-:Y:S01]  /*3ae0*/  @!P4 STG.E desc[UR10][R4.64+0x400], R13 ;  /* 0x0004000d0400c986 */ /* 0x002fe2000c10190a */
[----:B------:R-:W-:-:S03]  /*3af0*/  @!P6 ISETP.GT.AND P4, PT, R9, -0x1, PT ;  /* 0xffffffff0900e80c */ /* 0x000fc60003f84270 */
[----:B------:R-:W-:Y:S01]  /*3b00*/  @!P5 STG.E desc[UR10][R2.64+0x800], R25 ;  /* 0x000800190200d986 */ /* 0x000fe2000c10190a */
[----:B------:R-:W-:Y:S02]  /*3b10*/  @!P6 SEL R6, R6, 0x80000000, P4 ;  /* 0x800000000606e807 */ /* 0x000fe40002000000 */
[----:B------:R-:W-:Y:S01]  /*3b20*/  ISETP.GE.U32.AND P4, PT, R8, UR5, PT ;  /* 0x0000000508007c0c */ /* 0x000fe2000bf86070 */
[----:B------:R-:W1:Y:S01]  /*3b30*/  LDS R13, [R51+0x1c00] ;  /* 0x001c0000330d7984 */ /* 0x000e620000000800 */
[----:B------:R-:W-:Y:S01]  /*3b40*/  @!P6 LOP3.LUT R9, R6, R9, RZ, 0x3c, !PT ;  /* 0x000000090609e212 */ /* 0x000fe200078e3cff */
[----:B------:R-:W-:Y:S02]  /*3b50*/  VIADD R8, R0, 0x900 ;  /* 0x0000090000087836 */ /* 0x000fe40000000000 */
[----:B--2---:R-:W-:Y:S01]  /*3b60*/  @!P5 STG.E desc[UR10][R4.64+0x800], R15 ;  /* 0x0008000f0400d986 */ /* 0x004fe2000c10190a */
[----:B------:R-:W-:-:S03]  /*3b70*/  @!P0 ISETP.GT.AND P5, PT, R10, -0x1, PT ;  /* 0xffffffff0a00880c */ /* 0x000fc60003fa4270 */
[----:B------:R-:W2:Y:S01]  /*3b80*/  LDS R15, [R51+0x2000] ;  /* 0x00200000330f7984 */ /* 0x000ea20000000800 */
[----:B------:R-:W-:Y:S01]  /*3b90*/  @!P0 SEL R23, R12, 0x80000000, P5 ;  /* 0x800000000c178807 */ /* 0x000fe20002800000 */
[----:B------:R-:W-:Y:S01]  /*3ba0*/  @!P3 IMAD.MOV.U32 R12, RZ, RZ, -0x1 ;  /* 0xffffffffff0cb424 */ /* 0x000fe200078e00ff */
[----:B------:R-:W-:Y:S01]  /*3bb0*/  @!P1 ISETP.GT.AND P5, PT, R11, -0x1, PT ;  /* 0xffffffff0b00980c */ /* 0x000fe20003fa4270 */
[----:B------:R-:W-:Y:S01]  /*3bc0*/  @!P6 STG.E desc[UR10][R2.64+0xc00], R9 ;  /* 0x000c00090200e986 */ /* 0x000fe2000c10190a */
[----:B------:R-:W-:Y:S02]  /*3bd0*/  @!P0 LOP3.LUT R23, R23, R10, RZ, 0x3c, !PT ;  /* 0x0000000a17178212 */ /* 0x000fe400078e3cff */
[----:B------:R-:W-:Y:S01]  /*3be0*/  @!P1 SEL R6, R14, 0x80000000, P5 ;  /* 0x800000000e069807 */ /* 0x000fe20002800000 */
[----:B------:R-:W2:Y:S01]  /*3bf0*/  LDS R9, [R51+0x2400] ;  /* 0x0024000033097984 */ /* 0x000ea20000000800 */
[----:B------:R-:W-:Y:S01]  /*3c00*/  ISETP.GE.U32.AND P5, PT, R8, UR5, PT ;  /* 0x0000000508007c0c */ /* 0x000fe2000bfa6070 */
[----:B------:R-:W-:Y:S01]  /*3c10*/  VIADD R8, R0, 0xa00 ;  /* 0x00000a0000087836 */ /* 0x000fe20000000000 */
[----:B------:R-:W-:Y:S01]  /*3c20*/  @!P1 LOP3.LUT R11, R6, R11, RZ, 0x3c, !PT ;  /* 0x0000000b060b9212 */ /* 0x000fe200078e3cff */
[----:B---3--:R-:W-:Y:S01]  /*3c30*/  @!P6 STG.E desc[UR10][R4.64+0xc00], R17 ;  /* 0x000c00110400e986 */ /* 0x008fe2000c10190a */
[----:B------:R-:W-:Y:S01]  /*3c40*/  @!P2 IMAD.MOV.U32 R6, RZ, RZ, -0x1 ;  /* 0xffffffffff06a424 */ /* 0x000fe200078e00ff */
[----:B------:R-:W-:Y:S01]  /*3c50*/  LOP3.LUT R10, R0, 0xc00, RZ, 0xfc, !PT ;  /* 0x00000c00000a7812 */ /* 0x000fe200078efcff */
[----:B------:R-:W-:Y:S01]  /*3c60*/  @!P4 IMAD.MOV.U32 R14, RZ, RZ, -0x1 ;  /* 0xffffffffff0ec424 */ /* 0x000fe200078e00ff */
[----:B------:R-:W-:Y:S01]  /*3c70*/  @!P0 STG.E desc[UR10][R2.64+0x1000], R23 ;  /* 0x0010001702008986 */ /* 0x000fe2000c10190a */
[----:B------:R-:W-:Y:S01]  /*3c80*/  ISETP.GE.U32.AND P6, PT, R8, UR5, PT ;  /* 0x0000000508007c0c */ /* 0x000fe2000bfc6070 */
[----:B------:R-:W-:-:S02]  /*3c90*/  VIADD R8, R0, 0xb00 ;  /* 0x00000b0000087836 */ /* 0x000fc40000000000 */
[----:B----4-:R3:W-:Y:S01]  /*3ca0*/  @!P0 STG.E desc[UR10][R4.64+0x1000], R19 ;  /* 0x0010001304008986 */ /* 0x0107e2000c10190a */
[----:B------:R-:W-:-:S03]  /*3cb0*/  @!P2 ISETP.GT.AND P0, PT, R29, -0x1, PT ;  /* 0xffffffff1d00a80c */ /* 0x000fc60003f04270 */
[----:B------:R-:W-:Y:S01]  /*3cc0*/  @!P1 STG.E desc[UR10][R2.64+0x1400], R11 ;  /* 0x0014000b02009986 */ /* 0x000fe2000c10190a */
[----:B------:R-:W-:Y:S02]  /*3cd0*/  @!P2 SEL R6, R6, 0x80000000, P0 ;  /* 0x800000000606a807 */ /* 0x000fe40000000000 */
[----:B------:R-:W-:Y:S01]  /*3ce0*/  @!P4 ISETP.GT.AND P0, PT, R31, -0x1, PT ;  /* 0xffffffff1f00c80c */ /* 0x000fe20003f04270 */
[----:B------:R-:W4:Y:S01]  /*3cf0*/  LDS R11, [R51+0x2800] ;  /* 0x00280000330b7984 */ /* 0x000f220000000800 */
[----:B------:R-:W-:Y:S02]  /*3d00*/  @!P2 LOP3.LUT R29, R6, R29, RZ, 0x3c, !PT ;  /* 0x0000001d061da212 */ /* 0x000fe400078e3cff */
[----:B------:R-:W-:Y:S01]  /*3d10*/  @!P4 SEL R6, R14, 0x80000000, P0 ;  /* 0x800000000e06c807 */ /* 0x000fe20000000000 */
[----:B------:R-:W-:Y:S01]  /*3d20*/  @!P1 STG.E desc[UR10][R4.64+0x1400], R21 ;  /* 0x0014001504009986 */ /* 0x000fe2000c10190a */
[----:B------:R-:W-:Y:S02]  /*3d30*/  @!P3 ISETP.GT.AND P1, PT, R30, -0x1, PT ;  /* 0xffffffff1e00b80c */ /* 0x000fe40003f24270 */
[----:B------:R-:W-:Y:S01]  /*3d40*/  @!P4 LOP3.LUT R31, R6, R31, RZ, 0x3c, !PT ;  /* 0x0000001f061fc212 */ /* 0x000fe200078e3cff */
[----:B------:R-:W4:Y:S01]  /*3d50*/  LDS R17, [R51+0x2c00] ;  /* 0x002c000033117984 */ /* 0x000f220000000800 */
[----:B---3--:R-:W-:Y:S01]  /*3d60*/  @!P3 SEL R19, R12, 0x80000000, P1 ;  /* 0x800000000c13b807 */ /* 0x008fe20000800000 */
[----:B------:R-:W-:Y:S01]  /*3d70*/  @!P5 IMAD.MOV.U32 R6, RZ, RZ, -0x1 ;  /* 0xffffffffff06d424 */ /* 0x000fe200078e00ff */
[----:B------:R-:W-:Y:S01]  /*3d80*/  ISETP.GE.U32.AND P1, PT, R8, UR5, PT ;  /* 0x0000000508007c0c */ /* 0x000fe2000bf26070 */
[----:B------:R-:W-:Y:S01]  /*3d90*/  @!P2 STG.E desc[UR10][R2.64+0x1800], R29 ;  /* 0x0018001d0200a986 */ /* 0x000fe2000c10190a */
[----:B------:R-:W-:Y:S01]  /*3da0*/  @!P3 LOP3.LUT R19, R19, R30, RZ, 0x3c, !PT ;  /* 0x0000001e1313b212 */ /* 0x000fe200078e3cff */
[----:B------:R-:W-:Y:S01]  /*3db0*/  @!P6 IMAD.MOV.U32 R12, RZ, RZ, -0x1 ;  /* 0xffffffffff0ce424 */ /* 0x000fe200078e00ff */
[----:B------:R-:W-:Y:S01]  /*3dc0*/  ISETP.GE.U32.AND P0, PT, R10, UR5, PT ;  /* 0x000000050a007c0c */ /* 0x000fe2000bf06070 */
[----:B0-----:R-:W-:Y:S01]  /*3dd0*/  @!P2 STG.E desc[UR10][R4.64+0x1800], R7 ;  /* 0x001800070400a986 */ /* 0x001fe2000c10190a */
[----:B------:R-:W-:-:S02]  /*3de0*/  VIADD R8, R0, 0xd00 ;  /* 0x00000d0000087836 */ /* 0x000fc40000000000 */
[----:B------:R-:W-:Y:S01]  /*3df0*/  VIADD R10, R0, 0xf00 ;  /* 0x00000f00000a7836 */ /* 0x000fe20000000000 */
[----:B------:R0:W-:Y:S02]  /*3e00*/  @!P3 STG.E desc[UR10][R2.64+0x1c00], R19 ;  /* 0x001c00130200b986 */ /* 0x0001e4000c10190a */
[----:B------:R-:W-:Y:S01]  /*3e10*/  ISETP.GE.U32.AND P2, PT, R8, UR5, PT ;  /* 0x0000000508007c0c */ /* 0x000fe2000bf46070 */
[----:B------:R-:W-:Y:S01]  /*3e20*/  VIADD R8, R0, 0xe00 ;  /* 0x00000e0000087836 */ /* 0x000fe20000000000 */
[----:B-1----:R1:W-:Y:S01]  /*3e30*/  @!P3 STG.E desc[UR10][R4.64+0x1c00], R13 ;  /* 0x001c000d0400b986 */ /* 0x0023e2000c10190a */
[----:B------:R-:W-:Y:S01]  /*3e40*/  @!P6 ISETP.GT.AND P3, PT, R33, -0x1, PT ;  /* 0xffffffff2100e80c */ /* 0x000fe20003f64270 */
[----:B------:R-:W-:Y:S02]  /*3e50*/  @!P1 IMAD.MOV.U32 R14, RZ, RZ, -0x1 ;  /* 0xffffffffff0e9424 */ /* 0x000fe400078e00ff */
[----:B------:R-:W-:Y:S04]  /*3e60*/  @!P4 STG.E desc[UR10][R2.64+0x2000], R31 ;  /* 0x0020001f0200c986 */ /* 0x000fe8000c10190a */
[----:B--2---:R2:W-:Y:S01]  /*3e70*/  @!P4 STG.E desc[UR10][R4.64+0x2000], R15 ;  /* 0x0020000f0400c986 */ /* 0x0045e2000c10190a */
[----:B------:R-:W-:-:S02]  /*3e80*/  @!P5 ISETP.GT.AND P4, PT, R32, -0x1, PT ;  /* 0xffffffff2000d80c */ /* 0x000fc40003f84270 */
[----:B0-----:R-:W-:Y:S02]  /*3e90*/  @!P2 IMAD.MOV.U32 R19, RZ, RZ, -0x1 ;  /* 0xffffffffff13a424 */ /* 0x001fe400078e00ff */
[----:B------:R-:W-:Y:S02]  /*3ea0*/  @!P5 SEL R7, R6, 0x80000000, P4 ;  /* 0x800000000607d807 */ /* 0x000fe40002000000 */
[----:B------:R-:W-:Y:S02]  /*3eb0*/  @!P1 ISETP.GT.AND P4, PT, R34, -0x1, PT ;  /* 0xffffffff2200980c */ /* 0x000fe40003f84270 */
[----:B-1----:R-:W-:Y:S02]  /*3ec0*/  @!P5 LOP3.LUT R13, R7, R32, RZ, 0x3c, !PT ;  /* 0x00000020070dd212 */ /* 0x002fe400078e3cff */
[----:B------:R-:W-:Y:S02]  /*3ed0*/  LOP3.LUT R7, R0, 0x1000, RZ, 0xfc, !PT ;  /* 0x0000100000077812 */ /* 0x000fe400078efcff */
[----:B------:R-:W-:Y:S01]  /*3ee0*/  @!P6 SEL R6, R12, 0x80000000, P3 ;  /* 0x800000000c06e807 */ /* 0x000fe20001800000 */
[----:B------:R-:W-:Y:S01]  /*3ef0*/  @!P5 STG.E desc[UR10][R2.64+0x2400], R13 ;  /* 0x0024000d0200d986 */ /* 0x000fe2000c10190a */
[----:B--2---:R-:W-:-:S02]  /*3f00*/  @!P1 SEL R15, R14, 0x80000000, P4 ;  /* 0x800000000e0f9807 */ /* 0x004fc40002000000 */
[----:B------:R-:W-:Y:S01]  /*3f10*/  @!P6 LOP3.LUT R33, R6, R33, RZ, 0x3c, !PT ;  /* 0x000000210621e212 */ /* 0x000fe200078e3cff */
[----:B------:R-:W-:Y:S01]  /*3f20*/  @!P5 STG.E desc[UR10][R4.64+0x2400], R9 ;  /* 0x002400090400d986 */ /* 0x000fe2000c10190a */
[----:B------:R-:W-:Y:S01]  /*3f30*/  ISETP.GE.U32.AND P5, PT, R7, UR5, PT ;  /* 0x0000000507007c0c */ /* 0x000fe2000bfa6070 */
[----:B------:R-:W-:Y:S01]  /*3f40*/  VIADD R6, R0, 0x1100 ;  /* 0x0000110000067836 */ /* 0x000fe20000000000 */
[----:B------:R-:W-:Y:S01]  /*3f50*/  @!P1 LOP3.LUT R15, R15, R34, RZ, 0x3c, !PT ;  /* 0x000000220f0f9212 */ /* 0x000fe200078e3cff */
[----:B------:R-:W0:Y:S01]  /*3f60*/  LDS R7, [R51+0x3000] ;  /* 0x0030000033077984 */ /* 0x000e220000000800 */
[----:B------:R-:W-:Y:S01]  /*3f70*/  ISETP.GE.U32.AND P3, PT, R8, UR5, PT ;  /* 0x0000000508007c0c */ /* 0x000fe2000bf66070 */
[----:B------:R-:W-:Y:S01]  /*3f80*/  VIADD R0, R0, 0x1200 ;  /* 0x0000120000007836 */ /* 0x000fe20000000000 */
[----:B------:R-:W-:Y:S01]  /*3f90*/  ISETP.GE.U32.AND P4, PT, R10, UR5, PT ;  /* 0x000000050a007c0c */ /* 0x000fe2000bf86070 */
[----:B------:R-:W1:Y:S04]  /*3fa0*/  LDS R9, [R51+0x3400] ;  /* 0x0034000033097984 */ /* 0x000e680000000800 */
[----:B------:R-:W-:Y:S02]  /*3fb0*/  @!P6 STG.E desc[UR10][R2.64+0x2800], R33 ;  /* 0x002800210200e986 */ /* 0x000fe4000c10190a */
[----:B------:R-:W-:-:S02]  /*3fc0*/  @!P5 IMAD.MOV.U32 R10, RZ, RZ, -0x1 ;  /* 0xffffffffff0ad424 */ /* 0x000fc400078e00ff */
[----:B------:R-:W2:Y:S02]  /*3fd0*/  LDS R13, [R51+0x3800] ;  /* 0x00380000330d7984 */ /* 0x000ea40000000800 */
[----:B------:R-:W-:Y:S02]  /*3fe0*/  @!P3 IMAD.MOV.U32 R8, RZ, RZ, -0x1 ;  /* 0xffffffffff08b424 */ /* 0x000fe400078e00ff */
[----:B----4-:R-:W-:Y:S01]  /*3ff0*/  @!P6 STG.E desc[UR10][R4.64+0x2800], R11 ;  /* 0x0028000b0400e986 */ /* 0x010fe2000c10190a */
[----:B------:R-:W-:Y:S01]  /*4000*/  ISETP.GE.U32.AND P6, PT, R6, UR5, PT ;  /* 0x0000000506007c0c */ /* 0x000fe2000bfc6070 */
[----:B------:R-:W-:Y:S02]  /*4010*/  @!P0 IMAD.MOV.U32 R6, RZ, RZ, -0x1 ;  /* 0xffffffffff068424 */ /* 0x000fe400078e00ff */
[----:B------:R-:W-:Y:S01]  /*4020*/  @!P1 STG.E desc[UR10][R2.64+0x2c00], R15 ;  /* 0x002c000f02009986 */ /* 0x000fe2000c10190a */
[----:B------:R-:W-:-:S03]  /*4030*/  @!P4 IMAD.MOV.U32 R21, RZ, RZ, -0x1 ;  /* 0xffffffffff15c424 */ /* 0x000fc600078e00ff */
[----:B------:R-:W3:Y:S04]  /*4040*/  LDS R11, [R51+0x3c00] ;  /* 0x003c0000330b7984 */ /* 0x000ee80000000800 */
[----:B------:R-:W-:Y:S01]  /*4050*/  @!P1 STG.E desc[UR10][R4.64+0x2c00], R17 ;  /* 0x002c001104009986 */ /* 0x000fe2000c10190a */
[----:B------:R-:W-:Y:S01]  /*4060*/  @!P0 ISETP.GT.AND P1, PT, R35, -0x1, PT ;  /* 0xffffffff2300880c */ /* 0x000fe20003f24270 */
[----:B------:R-:W-:Y:S02]  /*4070*/  @!P6 IMAD.MOV.U32 R23, RZ, RZ, -0x1 ;  /* 0xffffffffff17e424 */ /* 0x000fe400078e00ff */
[----:B------:R-:W4:Y:S01]  /*4080*/  LDS R15, [R51+0x4000] ;  /* 0x00400000330f7984 */ /* 0x000f220000000800 */
[----:B------:R-:W-:Y:S02]  /*4090*/  @!P0 SEL R6, R6, 0x80000000, P1 ;  /* 0x8000000006068807 */ /* 0x000fe40000800000 */
[----:B------:R-:W-:Y:S01]  /*40a0*/  @!P2 ISETP.GT.AND P1, PT, R36, -0x1, PT ;  /* 0xffffffff2400a80c */ /* 0x000fe20003f24270 */
[----:B------:R-:W4:Y:S01]  /*40b0*/  LDS R17, [R51+0x4400] ;  /* 0x0044000033117984 */ /* 0x000f220000000800 */
[----:B------:R-:W-:-:S02]  /*40c0*/  @!P0 LOP3.LUT R35, R6, R35, RZ, 0x3c, !PT ;  /* 0x0000002306238212 */ /* 0x000fc400078e3cff */
[----:B------:R-:W-:Y:S02]  /*40d0*/  @!P2 SEL R19, R19, 0x80000000, P1 ;  /* 0x800000001313a807 */ /* 0x000fe40000800000 */
[----:B------:R-:W-:Y:S01]  /*40e0*/  @!P3 ISETP.GT.AND P1, PT, R37, -0x1, PT ;  /* 0xffffffff2500b80c */ /* 0x000fe20003f24270 */
[----:B------:R1:W-:Y:S01]  /*40f0*/  @!P0 STG.E desc[UR10][R2.64+0x3000], R35 ;  /* 0x0030002302008986 */ /* 0x0003e2000c10190a */
[----:B------:R-:W-:Y:S02]  /*4100*/  @!P2 LOP3.LUT R19, R19, R36, RZ, 0x3c, !PT ;  /* 0x000000241313a212 */ /* 0x000fe400078e3cff */
[----:B------:R-:W-:Y:S01]  /*4110*/  @!P3 SEL R8, R8, 0x80000000, P1 ;  /* 0x800000000808b807 */ /* 0x000fe20000800000 */
[----:B0-----:R0:W-:Y:S01]  /*4120*/  @!P0 STG.E desc[UR10][R4.64+0x3000], R7 ;  /* 0x0030000704008986 */ /* 0x0011e2000c10190a */
[----:B------:R-:W-:Y:S02]  /*4130*/  @!P4 ISETP.GT.AND P1, PT, R38, -0x1, PT ;  /* 0xffffffff2600c80c */ /* 0x000fe40003f24270 */
[----:B------:R-:W-:Y:S01]  /*4140*/  @!P3 LOP3.LUT R37, R8, R37, RZ, 0x3c, !PT ;  /* 0x000000250825b212 */ /* 0x000fe200078e3cff */
[----:B------:R0:W-:Y:S01]  /*4150*/  @!P2 STG.E desc[UR10][R2.64+0x3400], R19 ;  /* 0x003400130200a986 */ /* 0x0001e2000c10190a */
[----:B------:R-:W-:-:S02]  /*4160*/  @!P4 SEL R21, R21, 0x80000000, P1 ;  /* 0x800000001515c807 */ /* 0x000fc40000800000 */
[----:B------:R-:W-:Y:S01]  /*4170*/  @!P5 ISETP.GT.AND P1, PT, R39, -0x1, PT ;  /* 0xffffffff2700d80c */ /* 0x000fe20003f24270 */
[----:B-1----:R0:W-:Y:S01]  /*4180*/  @!P2 STG.E desc[UR10][R4.64+0x3400], R9 ;  /* 0x003400090400a986 */ /* 0x0021e2000c10190a */
[----:B------:R-:W-:Y:S02]  /*4190*/  @!P4 LOP3.LUT R21, R21, R38, RZ, 0x3c, !PT ;  /* 0x000000261515c212 */ /* 0x000fe400078e3cff */
[----:B------:R-:W-:Y:S01]  /*41a0*/  @!P5 SEL R10, R10, 0x80000000, P1 ;  /* 0x800000000a0ad807 */ /* 0x000fe20000800000 */
[----:B------:R0:W-:Y:S01]  /*41b0*/  @!P3 STG.E desc[UR10][R2.64+0x3800], R37 ;  /* 0x003800250200b986 */ /* 0x0001e2000c10190a */
[----:B------:R-:W-:Y:S02]  /*41c0*/  @!P6 ISETP.GT.AND P1, PT, R40, -0x1, PT ;  /* 0xffffffff2800e80c */ /* 0x000fe40003f24270 */
[----:B------:R-:W-:Y:S01]  /*41d0*/  @!P5 LOP3.LUT R39, R10, R39, RZ, 0x3c, !PT ;  /* 0x000000270a27d212 */ /* 0x000fe200078e3cff */
[----:B--2---:R0:W-:Y:S01]  /*41e0*/  @!P3 STG.E desc[UR10][R4.64+0x3800], R13 ;  /* 0x0038000d0400b986 */ /* 0x0041e2000c10190a */
[----:B------:R-:W-:-:S02]  /*41f0*/  @!P6 SEL R23, R23, 0x80000000, P1 ;  /* 0x800000001717e807 */ /* 0x000fc40000800000 */
[----:B------:R-:W-:Y:S01]  /*4200*/  ISETP.GE.U32.AND P1, PT, R0, UR5, PT ;  /* 0x0000000500007c0c */ /* 0x000fe2000bf26070 */
[----:B------:R0:W-:Y:S01]  /*4210*/  @!P4 STG.E desc[UR10][R2.64+0x3c00], R21 ;  /* 0x003c00150200c986 */ /* 0x0001e2000c10190a */
[----:B------:R-:W-:-:S03]  /*4220*/  @!P6 LOP3.LUT R23, R23, R40, RZ, 0x3c, !PT ;  /* 0x000000281717e212 */ /* 0x000fc600078e3cff */
[----:B---3--:R0:W-:Y:S04]  /*4230*/  @!P4 STG.E desc[UR10][R4.64+0x3c00], R11 ;  /* 0x003c000b0400c986 */ /* 0x0081e8000c10190a */
[----:B------:R0:W-:Y:S04]  /*4240*/  @!P5 STG.E desc[UR10][R2.64+0x4000], R39 ;  /* 0x004000270200d986 */ /* 0x0001e8000c10190a */
[----:B----4-:R0:W-:Y:S04]  /*4250*/  @!P5 STG.E desc[UR10][R4.64+0x4000], R15 ;  /* 0x0040000f0400d986 */ /* 0x0101e8000c10190a */
[----:B------:R0:W-:Y:S04]  /*4260*/  @!P6 STG.E desc[UR10][R2.64+0x4400], R23 ;  /* 0x004400170200e986 */ /* 0x0001e8000c10190a */
[----:B------:R0:W-:Y:S01]  /*4270*/  @!P6 STG.E desc[UR10][R4.64+0x4400], R17 ;  /* 0x004400110400e986 */ /* 0x0001e2000c10190a */
[----:B------:R-:W-:Y:S05]  /*4280*/  @P1 EXIT ;  /* 0x000000000000194d */ /* 0x000fea0003800000 */
[----:B------:R-:W1:Y:S01]  /*4290*/  LDS R51, [R51+0x4800] ;  /* 0x0048000033337984 */ /* 0x000e620000000800 */
[----:B------:R-:W-:Y:S01]  /*42a0*/  IMAD.MOV.U32 R0, RZ, RZ, -0x1 ;  /* 0xffffffffff007424 */ /* 0x000fe200078e00ff */
[----:B------:R-:W-:-:S04]  /*42b0*/  ISETP.GT.AND P0, PT, R41, -0x1, PT ;  /* 0xffffffff2900780c */ /* 0x000fc80003f04270 */
[----:B------:R-:W-:-:S04]  /*42c0*/  SEL R0, R0, 0x80000000, P0 ;  /* 0x8000000000007807 */ /* 0x000fc80000000000 */
[----:B------:R-:W-:-:S05]  /*42d0*/  LOP3.LUT R41, R0, R41, RZ, 0x3c, !PT ;  /* 0x0000002900297212 */ /* 0x000fca00078e3cff */
[----:B------:R-:W-:Y:S04]  /*42e0*/  STG.E desc[UR10][R2.64+0x4800], R41 ;  /* 0x0048002902007986 */ /* 0x000fe8000c10190a */
[----:B-1----:R-:W-:Y:S01]  /*42f0*/  STG.E desc[UR10][R4.64+0x4800], R51 ;  /* 0x0048003304007986 */ /* 0x002fe2000c10190a */
[----:B------:R-:W-:Y:S05]  /*4300*/  EXIT ;  /* 0x000000000000794d */ /* 0x000fea0003800000 */
.L_x_240:
        /* <DEDUP_REMOVED lines=15> */
.L_x_484:


//--------------------- .text._ZN3cub18CUB_300001_SM_10006detail8for_each13static_kernelINS2_12policy_hub_t12policy_500_tElN6thrust24THRUST_300001_SM_1000_NS8cuda_cub10__tabulate7functorINS7_10device_ptrIiEENS7_6system6detail7generic6detail22compute_sequence_valueIivEElEEEEvT0_T1_ --------------------------
	.section	.text._ZN3cub18CUB_300001_SM_10006detail8for_each13static_kernelINS2_12policy_hub_t12policy_500_tElN6thrust24THRUST_300001_SM_1000_NS8cuda_cub10__tabulate7functorINS7_10device_ptrIiEENS7_6system6detail7generic6detail22compute_sequence_valueIivEElEEEEvT0_T1_,"ax",@progbits
	.align	128
        .global         _ZN3cub18CUB_300001_SM_10006detail8for_each13static_kernelINS2_12policy_hub_t12policy_500_tElN6thrust24THRUST_300001_SM_1000_NS8cuda_cub10__tabulate7functorINS7_10device_ptrIiEENS7_6system6detail7generic6detail22compute_sequence_valueIivEElEEEEvT0_T1_
        .type           _ZN3cub18CUB_300001_SM_10006detail8for_each13static_kernelINS2_12policy_hub_t12policy_500_tElN6thrust24THRUST_300001_SM_1000_NS8cuda_cub10__tabulate7functorINS7_10device_ptrIiEENS7_6system6detail7generic6detail22compute_sequence_valueIivEElEEEEvT0_T1_,@function
        .size           _ZN3cub18CUB_300001_SM_10006detail8for_each13static_kernelINS2_12policy_hub_t12policy_500_tElN6thrust24THRUST_300001_SM_1000_NS8cuda_cub10__tabulate7functorINS7_10device_ptrIiEENS7_6system6detail7generic6detail22compute_sequence_valueIivEElEEEEvT0_T1_,(.L_x_485 - _ZN3cub18CUB_300001_SM_10006detail8for_each13static_kernelINS2_12policy_hub_t12policy_500_tElN6thrust24THRUST_300001_SM_1000_NS8cuda_cub10__tabulate7functorINS7_10device_ptrIiEENS7_6system6detail7generic6detail22compute_sequence_valueIivEElEEEEvT0_T1_)
        .other          _ZN3cub18CUB_300001_SM_10006detail8for_each13static_kernelINS2_12policy_hub_t12policy_500_tElN6thrust24THRUST_300001_SM_1000_NS8cuda_cub10__tabulate7functorINS7_10device_ptrIiEENS7_6system6detail7generic6detail22compute_sequence_valueIivEElEEEEvT0_T1_,@"STO_CUDA_ENTRY STV_DEFAULT"
_ZN3cub18CUB_300001_SM_10006detail8for_each13static_kernelINS2_12policy_hub_t12policy_500_tElN6thrust24THRUST_300001_SM_1000_NS8cuda_cub10__tabulate7functorINS7_10device_ptrIiEENS7_6system6detail7generic6detail22compute_sequence_valueIivEElEEEEvT0_T1_:
.text._ZN3cub18CUB_300001_SM_10006detail8for_each13static_kernelINS2_12policy_hub_t12policy_500_tElN6thrust24THRUST_300001_SM_1000_NS8cuda_cub10__tabulate7functorINS7_10device_ptrIiEENS7_6system6detail7generic6detail22compute_sequence_valueIivEElEEEEvT0_T1_:
[----:B------:R-:W-:Y:S08]  /*0000*/  LDC R1, c[0x0][0x37c] ;  /* 0x0000df00ff017b82 */ /* 0x000ff00000000800 */
[----:B------:R-:W0:Y:S01]  /*0010*/  S2UR UR4, SR_CTAID.X ;  /* 0x00000000000479c3 */ /* 0x000e220000002500 */
[----:B------:R-:W1:Y:S01]  /*0020*/  LDCU.64 UR6, c[0x0][0x380] ;  /* 0x00007000ff0677ac */ /* 0x000e620008000a00 */
[----:B------:R-:W2:Y:S01]  /*0030*/  LDCU.64 UR8, c[0x0][0x358] ;  /* 0x00006b00ff0877ac */ /* 0x000ea20008000a00 */
[----:B0-----:R-:W-:-:S04]  /*0040*/  UIMAD.WIDE.U32 UR4, UR4, 0x200, URZ ;  /* 0x00000200040478a5 */ /* 0x001fc8000f8e00ff */
[----:B-1----:R-:W-:-:S04]  /*0050*/  UIADD3 UR6, UP0, UPT, -UR4, UR6, URZ ;  /* 0x0000000604067290 */ /* 0x002fc8000ff1e1ff */
[----:B------:R-:W-:Y:S02]  /*0060*/  UIADD3.X UR7, UPT, UPT, ~UR5, UR7, URZ, UP0, !UPT ;  /* 0x0000000705077290 */ /* 0x000fe400087fe5ff */
[----:B------:R-:W-:-:S04]  /*0070*/  UISETP.GE.U32.AND UP0, UPT, UR6, 0x200, UPT ;  /* 0x000002000600788c */ /* 0x000fc8000bf06070 */
[----:B------:R-:W-:-:S09]  /*0080*/  UISETP.GE.AND.EX UP0, UPT, UR7, URZ, UPT, UP0 ;  /* 0x000000ff0700728c */ /* 0x000fd2000bf06300 */
[----:B--2---:R-:W-:Y:S05]  /*0090*/  BRA.U !UP0, `(.L_x_241) ;  /* 0x0000000108347547 */ /* 0x004fea000b800000 */
[----:B------:R-:W0:Y:S01]  /*00a0*/  S2R R0, SR_TID.X ;  /* 0x0000000000007919 */ /* 0x000e220000002100 */
[----:B------:R-:W1:Y:S01]  /*00b0*/  LDC.64 R6, c[0x0][0x390] ;  /* 0x0000e400ff067b82 */ /* 0x000e620000000a00 */
[----:B------:R-:W2:Y:S01]  /*00c0*/  LDCU.64 UR10, c[0x0][0x388] ;  /* 0x00007100ff0a77ac */ /* 0x000ea20008000a00 */
[----:B0-----:R-:W-:-:S05]  /*00d0*/  IADD3 R5, P0, PT, R0, UR4, RZ ;  /* 0x0000000400057c10 */ /* 0x001fca000ff1e0ff */
[----:B------:R-:W-:Y:S01]  /*00e0*/  IMAD.X R4, RZ, RZ, UR5, P0 ;  /* 0x00000005ff047e24 */ /* 0x000fe200080e06ff */
[C---:B--2---:R-:W-:Y:S01]  /*00f0*/  LEA R2, P0, R5.reuse, UR10, 0x2 ;  /* 0x0000000a05027c11 */ /* 0x044fe2000f8010ff */
[----:B------:R-:W-:-:S03]  /*0100*/  VIADD R0, R5, 0x100 ;  /* 0x0000010005007836 */ /* 0x000fc60000000000 */
[C---:B------:R-:W-:Y:S01]  /*0110*/  LEA.HI.X R3, R5.reuse, UR11, R4, 0x2, P0 ;  /* 0x0000000b05037c11 */ /* 0x040fe200080f1404 */
[-CC-:B-1----:R-:W-:Y:S02]  /*0120*/  IMAD R5, R5, R7.reuse, R6.reuse ;  /* 0x0000000705057224 */ /* 0x182fe400078e0206 */
[----:B------:R-:W-:-:S03]  /*0130*/  IMAD R7, R0, R7, R6 ;  /* 0x0000000700077224 */ /* 0x000fc600078e0206 */
[----:B------:R-:W-:Y:S04]  /*0140*/  STG.E desc[UR8][R2.64], R5 ;  /* 0x0000000502007986 */ /* 0x000fe8000c101908 */
[----:B------:R-:W-:Y:S01]  /*0150*/  STG.E desc[UR8][R2.64+0x400], R7 ;  /* 0x0004000702007986 */ /* 0x000fe2000c101908 */
[----:B------:R-:W-:Y:S05]  /*0160*/  EXIT ;  /* 0x000000000000794d */ /* 0x000fea0003800000 */
.L_x_241:
[----:B------:R-:W0:Y:S01]  /*0170*/  S2R R2, SR_TID.X ;  /* 0x0000000000027919 */ /* 0x000e220000002100 */
[----:B------:R-:W-:Y:S01]  /*0180*/  USHF.R.S32.HI UR7, URZ, 0x1f, UR6 ;  /* 0x0000001fff077899 */ /* 0x000fe20008011406 */
[----:B------:R-:W-:Y:S05]  /*0190*/  BSSY.RECONVERGENT B0, `(.L_x_242) ;  /* 0x0000011000007945 */ /* 0x000fea0003800200 */
[----:B------:R-:W-:Y:S02]  /*01a0*/  IMAD.U32 R3, RZ, RZ, UR7 ;  /* 0x00000007ff037e24 */ /* 0x000fe4000f8e00ff */
[----:B------:R-:W-:Y:S01]  /*01b0*/  IMAD.U32 R4, RZ, RZ, UR7 ;  /* 0x00000007ff047e24 */ /* 0x000fe2000f8e00ff */
[C---:B0-----:R-:W-:Y:S01]  /*01c0*/  ISETP.LT.U32.AND P0, PT, R2.reuse, UR6, PT ;  /* 0x0000000602007c0c */ /* 0x041fe2000bf01070 */
[----:B------:R-:W-:-:S03]  /*01d0*/  VIADD R0, R2, 0x100 ;  /* 0x0000010002007836 */ /* 0x000fc60000000000 */
[----:B------:R-:W-:Y:S02]  /*01e0*/  ISETP.GT.AND.EX P0, PT, R3, RZ, PT, P0 ;  /* 0x000000ff0300720c */ /* 0x000fe40003f04300 */
[----:B------:R-:W-:-:S04]  /*01f0*/  ISETP.LT.U32.AND P1, PT, R0, UR6, PT ;  /* 0x0000000600007c0c */ /* 0x000fc8000bf21070 */
[----:B------:R-:W-:-:S07]  /*0200*/  ISETP.GT.AND.EX P1, PT, R4, RZ, PT, P1 ;  /* 0x000000ff0400720c */ /* 0x000fce0003f24310 */
[----:B------:R-:W-:Y:S06]  /*0210*/  @!P0 BRA `(.L_x_243) ;  /* 0x0000000000208947 */ /* 0x000fec0003800000 */
[----:B------:R-:W0:Y:S01]  /*0220*/  LDC.64 R6, c[0x0][0x390] ;  /* 0x0000e400ff067b82 */ /* 0x000e220000000a00 */
[----:B------:R-:W1:Y:S01]  /*0230*/  LDCU.64 UR10, c[0x0][0x388] ;  /* 0x00007100ff0a77ac */ /* 0x000e620008000a00 */
[----:B------:R-:W-:-:S05]  /*0240*/  IADD3 R4, P0, PT, R2, UR4, RZ ;  /* 0x0000000402047c10 */ /* 0x000fca000ff1e0ff */
[----:B------:R-:W-:Y:S01]  /*0250*/  IMAD.X R3, RZ, RZ, UR5, P0 ;  /* 0x00000005ff037e24 */ /* 0x000fe200080e06ff */
[----:B-1----:R-:W-:-:S04]  /*0260*/  LEA R2, P0, R4, UR10, 0x2 ;  /* 0x0000000a04027c11 */ /* 0x002fc8000f8010ff */
[C---:B------:R-:W-:Y:S01]  /*0270*/  LEA.HI.X R3, R4.reuse, UR11, R3, 0x2, P0 ;  /* 0x0000000b04037c11 */ /* 0x040fe200080f1403 */
[----:B0-----:R-:W-:-:S05]  /*0280*/  IMAD R7, R4, R7, R6 ;  /* 0x0000000704077224 */ /* 0x001fca00078e0206 */
[----:B------:R0:W-:Y:S03]  /*0290*/  STG.E desc[UR8][R2.64], R7 ;  /* 0x0000000702007986 */ /* 0x0001e6000c101908 */
.L_x_243:
[----:B------:R-:W-:Y:S05]  /*02a0*/  BSYNC.RECONVERGENT B0 ;  /* 0x0000000000007941 */ /* 0x000fea0003800200 */
.L_x_242:
[----:B------:R-:W-:Y:S05]  /*02b0*/  @!P1 EXIT ;  /* 0x000000000000994d */ /* 0x000fea0003800000 */
[----:B------:R-:W1:Y:S01]  /*02c0*/  LDC.64 R4, c[0x0][0x390] ;  /* 0x0000e400ff047b82 */ /* 0x000e620000000a00 */
[----:B------:R-:W2:Y:S01]  /*02d0*/  LDCU.64 UR6, c[0x0][0x388] ;  /* 0x00007100ff0677ac */ /* 0x000ea20008000a00 */
[----:B------:R-:W-:-:S05]  /*02e0*/  IADD3 R0, P0, PT, R0, UR4, RZ ;  /* 0x0000000400007c10 */ /* 0x000fca000ff1e0ff */
[----:B0-----:R-:W-:Y:S01]  /*02f0*/  IMAD.X R3, RZ, RZ, UR5, P0 ;  /* 0x00000005ff037e24 */ /* 0x001fe200080e06ff */
[----:B--2---:R-:W-:-:S04]  /*0300*/  LEA R2, P0, R0, UR6, 0x2 ;  /* 0x0000000600027c11 */ /* 0x004fc8000f8010ff */
[C---:B------:R-:W-:Y:S01]  /*0310*/  LEA.HI.X R3, R0.reuse, UR7, R3, 0x2, P0 ;  /* 0x0000000700037c11 */ /* 0x040fe200080f1403 */
[----:B-1----:R-:W-:-:S05]  /*0320*/  IMAD R5, R0, R5, R4 ;  /* 0x0000000500057224 */ /* 0x002fca00078e0204 */
[----:B------:R-:W-:Y:S01]  /*0330*/  STG.E desc[UR8][R2.64], R5 ;  /* 0x0000000502007986 */ /* 0x000fe2000c101908 */
[----:B------:R-:W-:Y:S05]  /*0340*/  EXIT ;  /* 0x000000000000794d */ /* 0x000fea0003800000 */
.L_x_244:
        /* <DEDUP_REMOVED lines=11> */
.L_x_485:


//--------------------- .text._ZN3cub18CUB_300001_SM_10006detail11EmptyKernelIvEEvv --------------------------
	.section	.text._ZN3cub18CUB_300001_SM_10006detail11EmptyKernelIvEEvv,"ax",@progbits
	.align	128
        .global         _ZN3cub18CUB_300001_SM_10006detail11EmptyKernelIvEEvv
        .type           _ZN3cub18CUB_300001_SM_10006detail11EmptyKernelIvEEvv,@function
        .size           _ZN3cub18CUB_300001_SM_10006detail11EmptyKernelIvEEvv,(.L_x_486 - _ZN3cub18CUB_300001_SM_10006detail11EmptyKernelIvEEvv)
        .other          _ZN3cub18CUB_300001_SM_10006detail11EmptyKernelIvEEvv,@"STO_CUDA_ENTRY STV_DEFAULT"
_ZN3cub18CUB_300001_SM_10006detail11EmptyKernelIvEEvv:
.text._ZN3cub18CUB_300001_SM_10006detail11EmptyKernelIvEEvv:
[----:B------:R-:W-:Y:S01]  /*0000*/  LDC R1, c[0x0][0x37c] ;  /* 0x0000df00ff017b82 */ /* 0x000fe20000000800 */
[----:B------:R-:W-:Y:S05]  /*0010*/  EXIT ;  /* 0x000000000000794d */ /* 0x000fea0003800000 */
.L_x_245:
        /* <DEDUP_REMOVED lines=14> */
.L_x_486:


//--------------------- .text._Z11topk_kernelILi1024ELi8EEvPKfPiPfi --------------------------
	.section	.text._Z11topk_kernelILi1024ELi8EEvPKfPiPfi,"ax",@progbits
	.align	128
        .global         _Z11topk_kernelILi1024ELi8EEvPKfPiPfi
        .type           _Z11topk_kernelILi1024ELi8EEvPKfPiPfi,@function
        .size           _Z11topk_kernelILi1024ELi8EEvPKfPiPfi,(.L_x_487 - _Z11topk_kernelILi1024ELi8EEvPKfPiPfi)
        .other          _Z11topk_kernelILi1024ELi8EEvPKfPiPfi,@"STO_CUDA_ENTRY STV_DEFAULT"
_Z11topk_kernelILi1024ELi8EEvPKfPiPfi:
.text._Z11topk_kernelILi1024ELi8EEvPKfPiPfi:
[----:B------:R-:W0:Y:S01]  /*0000*/  LDC R1, c[0x0][0x37c] ;  /* 0x0000df00ff017b82 */ /* 0x000e220000000800 */
[----:B------:R-:W1:Y:S01]  /*0010*/  S2R R18, SR_TID.X ;  /* 0x0000000000127919 */ /* 0x000e620000002100 */
[----:B------:R-:W1:Y:S01]  /*0020*/  LDCU UR4, c[0x0][0x398] ;  /* 0x00007300ff0477ac */ /* 0x000e620008000800 */
[----:B------:R-:W-:Y:S01]  /*0030*/  BSSY.RECONVERGENT B0, `(.L_x_246) ;  /* 0x000031a000007945 */ /* 0x000fe20003800200 */
[----:B0-----:R-:W-:Y:S01]  /*0040*/  VIADD R1, R1, 0xfffffff0 ;  /* 0xfffffff001017836 */ /* 0x001fe20000000000 */
[----:B------:R-:W-:Y:S01]  /*0050*/  MOV R2, 0xff7fffff ;  /* 0xff7fffff00027802 */ /* 0x000fe20000000f00 */
[----:B------:R-:W0:Y:S01]  /*0060*/  LDCU.64 UR8, c[0x0][0x358] ;  /* 0x00006b00ff0877ac */ /* 0x000e220008000a00 */
[----:B------:R-:W-:Y:S01]  /*0070*/  IMAD.MOV.U32 R3, RZ, RZ, -0x1 ;  /* 0xffffffffff037424 */ /* 0x000fe200078e00ff */
[----:B------:R-:W-:Y:S01]  /*0080*/  MOV R6, 0xff7fffff ;  /* 0xff7fffff00067802 */ /* 0x000fe20000000f00 */
[----:B------:R-:W-:Y:S01]  /*0090*/  IMAD.MOV.U32 R8, RZ, RZ, -0x800001 ;  /* 0xff7fffffff087424 */ /* 0x000fe200078e00ff */
[----:B------:R-:W2:Y:S01]  /*00a0*/  LDCU UR5, c[0x0][0x398] ;  /* 0x00007300ff0577ac */ /* 0x000ea20008000800 */
[----:B------:R-:W-:Y:S01]  /*00b0*/  IMAD.MOV.U32 R7, RZ, RZ, -0x800001 ;  /* 0xff7fffffff077424 */ /* 0x000fe200078e00ff */
[----:B------:R-:W-:Y:S01]  /*00c0*/  MOV R15, 0xff7fffff ;  /* 0xff7fffff000f7802 */ /* 0x000fe20000000f00 */
[----:B------:R-:W-:Y:S01]  /*00d0*/  IMAD.MOV.U32 R5, RZ, RZ, -0x800001 ;  /* 0xff7fffffff057424 */ /* 0x000fe200078e00ff */
[----:B------:R-:W-:Y:S01]  /*00e0*/  MOV R10, 0xffffffff ;  /* 0xffffffff000a7802 */ /* 0x000fe20000000f00 */
[----:B------:R-:W-:Y:S01]  /*00f0*/  IMAD.MOV.U32 R4, RZ, RZ, -0x800001 ;  /* 0xff7fffffff047424 */ /* 0x000fe200078e00ff */
[----:B------:R-:W-:Y:S01]  /*0100*/  MOV R13, 0xffffffff ;  /* 0xffffffff000d7802 */ /* 0x000fe20000000f00 */
[----:B------:R-:W-:-:S02]  /*0110*/  IMAD.MOV.U32 R0, RZ, RZ, -0x800001 ;  /* 0xff7fffffff007424 */ /* 0x000fc400078e00ff */
[----:B------:R-:W-:Y:S02]  /*0120*/  IMAD.MOV.U32 R9, RZ, RZ, -0x1 ;  /* 0xffffffffff097424 */ /* 0x000fe400078e00ff */
[----:B------:R-:W-:Y:S02]  /*0130*/  IMAD.MOV.U32 R11, RZ, RZ, -0x1 ;  /* 0xffffffffff0b7424 */ /* 0x000fe400078e00ff */
[----:B------:R-:W-:Y:S02]  /*0140*/  IMAD.MOV.U32 R12, RZ, RZ, -0x1 ;  /* 0xffffffffff0c7424 */ /* 0x000fe400078e00ff */
[----:B------:R-:W-:Y:S02]  /*0150*/  IMAD.MOV.U32 R14, RZ, RZ, -0x1 ;  /* 0xffffffffff0e7424 */ /* 0x000fe400078e00ff */
[----:B------:R-:W-:Y:S01]  /*0160*/  IMAD.MOV.U32 R28, RZ, RZ, -0x1 ;  /* 0xffffffffff1c7424 */ /* 0x000fe200078e00ff */
[----:B-1----:R-:W-:-:S13]  /*0170*/  ISETP.GE.AND P0, PT, R18, UR4, PT ;  /* 0x0000000412007c0c */ /* 0x002fda000bf06270 */
[----:B0-2---:R-:W-:Y:S05]  /*0180*/  @P0 BRA `(.L_x_247) ;  /* 0x0000003000100947 */ /* 0x005fea0003800000 */
[----:B------:R-:W-:Y:S01]  /*0190*/  LOP3.LUT R2, RZ, R18, RZ, 0x33, !PT ;  /* 0x00000012ff027212 */ /* 0x000fe200078e33ff */
[----:B------:R-:W-:Y:S01]  /*01a0*/  BSSY.RECONVERGENT B1, `(.L_x_248) ;  /* 0x000009b000017945 */ /* 0x000fe20003800200 */
[----:B------:R-:W-:Y:S02]  /*01b0*/  IMAD.MOV.U32 R3, RZ, RZ, -0x1 ;  /* 0xffffffffff037424 */ /* 0x000fe400078e00ff */
[----:B------:R-:W-:-:S04]  /*01c0*/  IADD3 R16, PT, PT, R2, UR4, RZ ;  /* 0x0000000402107c10 */ /* 0x000fc8000fffe0ff */
[----:B------:R-:W-:-:S04]  /*01d0*/  LOP3.LUT R2, R16, 0xc00, RZ, 0xc0, !PT ;  /* 0x00000c0010027812 */ /* 0x000fc800078ec0ff */
[----:B------:R-:W-:Y:S01]  /*01e0*/  ISETP.NE.AND P0, PT, R2, 0xc00, PT ;  /* 0x00000c000200780c */ /* 0x000fe20003f05270 */
[----:B------:R-:W-:-:S12]  /*01f0*/  IMAD.MOV.U32 R2, RZ, RZ, -0x800001 ;  /* 0xff7fffffff027424 */ /* 0x000fd800078e00ff */
[----:B------:R-:W-:Y:S05]  /*0200*/  @!P0 BRA `(.L_x_249) ;  /* 0x0000000800508947 */ /* 0x000fea0003800000 */
[----:B------:R-:W0:Y:S01]  /*0210*/  LDC.64 R2, c[0x0][0x380] ;  /* 0x0000e000ff027b82 */ /* 0x000e220000000a00 */
[----:B------:R-:W-:Y:S01]  /*0220*/  LEA.HI R13, R16, 0x1, RZ, 0x16 ;  /* 0x00000001100d7811 */ /* 0x000fe200078fb0ff */
[----:B------:R-:W-:Y:S01]  /*0230*/  IMAD.MOV.U32 R8, RZ, RZ, -0x800001 ;  /* 0xff7fffffff087424 */ /* 0x000fe200078e00ff */
[----:B------:R-:W-:Y:S01]  /*0240*/  MOV R7, 0xff7fffff ;  /* 0xff7fffff00077802 */ /* 0x000fe20000000f00 */
[----:B------:R-:W-:Y:S01]  /*0250*/  IMAD.MOV.U32 R6, RZ, RZ, -0x800001 ;  /* 0xff7fffffff067424 */ /* 0x000fe200078e00ff */
[----:B------:R-:W-:Y:S01]  /*0260*/  LOP3.LUT R16, R13, 0x3, RZ, 0xc0, !PT ;  /* 0x000000030d107812 */ /* 0x000fe200078ec0ff */
[----:B------:R-:W-:Y:S01]  /*0270*/  IMAD.MOV.U32 R5, RZ, RZ, -0x800001 ;  /* 0xff7fffffff057424 */ /* 0x000fe200078e00ff */
[----:B------:R-:W-:Y:S01]  /*0280*/  MOV R4, 0xff7fffff ;  /* 0xff7fffff00047802 */ /* 0x000fe20000000f00 */
[----:B------:R-:W-:Y:S01]  /*0290*/  IMAD.MOV.U32 R15, RZ, RZ, -0x800001 ;  /* 0xff7fffffff0f7424 */ /* 0x000fe200078e00ff */
[----:B------:R-:W-:Y:S01]  /*02a0*/  MOV R9, 0xffffffff ;  /* 0xffffffff00097802 */ /* 0x000fe20000000f00 */
[----:B------:R-:W-:Y:S01]  /*02b0*/  IMAD.MOV R16, RZ, RZ, -R16 ;  /* 0x000000ffff107224 */ /* 0x000fe200078e0a10 */
[----:B------:R-:W-:Y:S01]  /*02c0*/  MOV R12, 0xffffffff ;  /* 0xffffffff000c7802 */ /* 0x000fe20000000f00 */
[----:B------:R-:W-:Y:S01]  /*02d0*/  IMAD.MOV.U32 R0, RZ, RZ, -0x800001 ;  /* 0xff7fffffff007424 */ /* 0x000fe200078e00ff */
[----:B------:R-:W-:Y:S01]  /*02e0*/  MOV R28, 0xffffffff ;  /* 0xffffffff001c7802 */ /* 0x000fe20000000f00 */
[----:B------:R-:W-:-:S02]  /*02f0*/  IMAD.MOV.U32 R10, RZ, RZ, -0x1 ;  /* 0xffffffffff0a7424 */ /* 0x000fc400078e00ff */
[----:B------:R-:W-:Y:S02]  /*0300*/  IMAD.MOV.U32 R11, RZ, RZ, -0x1 ;  /* 0xffffffffff0b7424 */ /* 0x000fe400078e00ff */
[----:B------:R-:W-:Y:S02]  /*0310*/  IMAD.MOV.U32 R13, RZ, RZ, -0x1 ;  /* 0xffffffffff0d7424 */ /* 0x000fe400078e00ff */
[----:B------:R-:W-:Y:S02]  /*0320*/  IMAD.MOV.U32 R14, RZ, RZ, -0x1 ;  /* 0xffffffffff0e7424 */ /* 0x000fe400078e00ff */
[----:B0-----:R-:W-:-:S05]  /*0330*/  IMAD.WIDE.U32 R2, R18, 0x4, R2 ;  /* 0x0000000412027825 */ /* 0x001fca00078e0002 */
[----:B------:R0:W-:Y:S04]  /*0340*/  STL [R1+0x4], R2 ;  /* 0x0000040201007387 */ /* 0x0001e80000100800 */
[----:B------:R1:W-:Y:S04]  /*0350*/  STL [R1], R3 ;  /* 0x0000000301007387 */ /* 0x0003e80000100800 */
[----:B------:R2:W-:Y:S01]  /*0360*/  STL [R1+0x8], R16 ;  /* 0x0000081001007387 */ /* 0x0005e20000100800 */
[----:B0-----:R-:W-:Y:S01]  /*0370*/  IMAD.MOV.U32 R2, RZ, RZ, -0x800001 ;  /* 0xff7fffffff027424 */ /* 0x001fe200078e00ff */
[----:B-1----:R-:W-:-:S07]  /*0380*/  MOV R3, 0xffffffff ;  /* 0xffffffff00037802 */ /* 0x002fce0000000f00 */
.L_x_252:
[----:B0-----:R-:W3:Y:S04]  /*0390*/  LDL R17, [R1] ;  /* 0x0000000001117983 */ /* 0x001ee80000100800 */
[----:B--2---:R-:W3:Y:S04]  /*03a0*/  LDL R16, [R1+0x4] ;  /* 0x0000040001107983 */ /* 0x004ee80000100800 */
[----:B------:R-:W2:Y:S04]  /*03b0*/  LDL.LU R19, [R1+0x8] ;  /* 0x0000080001137983 */ /* 0x000ea80000300800 */
[----:B---3--:R-:W3:Y:S01]  /*03c0*/  LDG.E.CONSTANT R24, desc[UR8][R16.64] ;  /* 0x0000000810187981 */ /* 0x008ee2000c1e9900 */
[----:B------:R-:W-:Y:S01]  /*03d0*/  BSSY.RECONVERGENT B2, `(.L_x_250) ;  /* 0x000006f000027945 */ /* 0x000fe20003800200 */
[----:B--2---:R-:W-:-:S05]  /*03e0*/  VIADD R19, R19, 0x1 ;  /* 0x0000000113137836 */ /* 0x004fca0000000000 */
[----:B------:R0:W-:Y:S01]  /*03f0*/  STL [R1+0x8], R19 ;  /* 0x0000081301007387 */ /* 0x0001e20000100800 */
[----:B------:R-:W-:Y:S02]  /*0400*/  ISETP.NE.AND P0, PT, R19, RZ, PT ;  /* 0x000000ff1300720c */ /* 0x000fe40003f05270 */
[----:B---3--:R-:W-:-:S13]  /*0410*/  FSETP.GT.AND P1, PT, R24, R2, PT ;  /* 0x000000021800720b */ /* 0x008fda0003f24000 */
[----:B0-----:R-:W-:Y:S05]  /*0420*/  @!P1 BRA `(.L_x_251) ;  /* 0x0000000400a49947 */ /* 0x001fea0003800000 */
[-C--:B------:R-:W-:Y:S01]  /*0430*/  FSETP.GEU.AND P1, PT, R8, R24.reuse, PT ;  /* 0x000000180800720b */ /* 0x080fe20003f2e000 */
[----:B------:R-:W-:Y:S01]  /*0440*/  IMAD.MOV.U32 R3, RZ, RZ, R18 ;  /* 0x000000ffff037224 */ /* 0x000fe200078e0012 */
[----:B------:R-:W-:-:S11]  /*0450*/  MOV R2, R24 ;  /* 0x0000001800027202 */ /* 0x000fd60000000f00 */
[----:B------:R-:W-:Y:S05]  /*0460*/  @P1 BRA `(.L_x_251) ;  /* 0x0000000400941947 */ /* 0x000fea0003800000 */
[----:B------:R-:W-:Y:S01]  /*0470*/  FSETP.GEU.AND P1, PT, R7, R24, PT ;  /* 0x000000180700720b */ /* 0x000fe20003f2e000 */
[----:B------:R-:W-:Y:S01]  /*0480*/  IMAD.MOV.U32 R3, RZ, RZ, R9 ;  /* 0x000000ffff037224 */ /* 0x000fe200078e0009 */
[----:B------:R-:W-:Y:S01]  /*0490*/  MOV R23, R9 ;  /* 0x0000000900177202 */ /* 0x000fe20000000f00 */
[--C-:B------:R-:W-:Y:S01]  /*04a0*/  IMAD.MOV.U32 R2, RZ, RZ, R8.reuse ;  /* 0x000000ffff027224 */ /* 0x100fe200078e0008 */
[----:B------:R-:W-:Y:S01]  /*04b0*/  MOV R21, R14 ;  /* 0x0000000e00157202 */ /* 0x000fe20000000f00 */
[----:B------:R-:W-:Y:S01]  /*04c0*/  IMAD.MOV.U32 R22, RZ, RZ, R8 ;  /* 0x000000ffff167224 */ /* 0x000fe200078e0008 */
[----:B------:R-:W-:Y:S01]  /*04d0*/  MOV R17, R11 ;  /* 0x0000000b00117202 */ /* 0x000fe20000000f00 */
[----:B------:R-:W-:Y:S01]  /*04e0*/  IMAD.MOV.U32 R20, RZ, RZ, R13 ;  /* 0x000000ffff147224 */ /* 0x000fe200078e000d */
[----:B------:R-:W-:Y:S01]  /*04f0*/  MOV R26, R5 ;  /* 0x00000005001a7202 */ /* 0x000fe20000000f00 */
[----:B------:R-:W-:Y:S01]  /*0500*/  IMAD.MOV.U32 R19, RZ, RZ, R12 ;  /* 0x000000ffff137224 */ /* 0x000fe200078e000c */
[----:B------:R-:W-:Y:S01]  /*0510*/  MOV R8, R24 ;  /* 0x0000001800087202 */ /* 0x000fe20000000f00 */
[----:B------:R-:W-:-:S02]  /*0520*/  IMAD.MOV.U32 R16, RZ, RZ, R10 ;  /* 0x000000ffff107224 */ /* 0x000fc400078e000a */
[----:B------:R-:W-:Y:S02]  /*0530*/  IMAD.MOV.U32 R25, RZ, RZ, R4 ;  /* 0x000000ffff197224 */ /* 0x000fe400078e0004 */
[----:B------:R-:W-:Y:S02]  /*0540*/  IMAD.MOV.U32 R27, RZ, RZ, R6 ;  /* 0x000000ffff1b7224 */ /* 0x000fe400078e0006 */
[----:B------:R-:W-:Y:S02]  /*0550*/  IMAD.MOV.U32 R29, RZ, RZ, R7 ;  /* 0x000000ffff1d7224 */ /* 0x000fe400078e0007 */
[----:B------:R-:W-:Y:S01]  /*0560*/  IMAD.MOV.U32 R9, RZ, RZ, R18 ;  /* 0x000000ffff097224 */ /* 0x000fe200078e0012 */
[----:B------:R-:W-:Y:S06]  /*0570*/  @P1 BRA `(.L_x_251) ;  /* 0x0000000400501947 */ /* 0x000fec0003800000 */
[----:B------:R-:W-:Y:S01]  /*0580*/  FSETP.GEU.AND P1, PT, R6, R24, PT ;  /* 0x000000180600720b */ /* 0x000fe20003f2e000 */
[----:B------:R-:W-:Y:S01]  /*0590*/  IMAD.MOV.U32 R8, RZ, RZ, R7 ;  /* 0x000000ffff087224 */ /* 0x000fe200078e0007 */
[----:B------:R-:W-:Y:S01]  /*05a0*/  MOV R9, R10 ;  /* 0x0000000a00097202 */ /* 0x000fe20000000f00 */
[----:B------:R-:W-:Y:S01]  /*05b0*/  IMAD.MOV.U32 R2, RZ, RZ, R22 ;  /* 0x000000ffff027224 */ /* 0x000fe200078e0016 */
[----:B------:R-:W-:Y:S01]  /*05c0*/  MOV R7, R24 ;  /* 0x0000001800077202 */ /* 0x000fe20000000f00 */
[----:B------:R-:W-:Y:S02]  /*05d0*/  IMAD.MOV.U32 R3, RZ, RZ, R23 ;  /* 0x000000ffff037224 */ /* 0x000fe400078e0017 */
[----:B------:R-:W-:-:S06]  /*05e0*/  IMAD.MOV.U32 R10, RZ, RZ, R18 ;  /* 0x000000ffff0a7224 */ /* 0x000fcc00078e0012 */
[----:B------:R-:W-:Y:S05]  /*05f0*/  @P1 BRA `(.L_x_251) ;  /* 0x0000000400301947 */ /* 0x000fea0003800000 */
[----:B------:R-:W-:Y:S01]  /*0600*/  FSETP.GEU.AND P1, PT, R26, R24, PT ;  /* 0x000000181a00720b */ /* 0x000fe20003f2e000 */
[----:B------:R-:W-:Y:S01]  /*0610*/  IMAD.MOV.U32 R2, RZ, RZ, R22 ;  /* 0x000000ffff027224 */ /* 0x000fe200078e0016 */
[----:B------:R-:W-:Y:S01]  /*0620*/  MOV R8, R29 ;  /* 0x0000001d00087202 */ /* 0x000fe20000000f00 */
[----:B------:R-:W-:Y:S01]  /*0630*/  IMAD.MOV.U32 R7, RZ, RZ, R27 ;  /* 0x000000ffff077224 */ /* 0x000fe200078e001b */
[----:B------:R-:W-:Y:S01]  /*0640*/  MOV R5, R26 ;  /* 0x0000001a00057202 */ /* 0x000fe20000000f00 */
[----:B------:R-:W-:Y:S01]  /*0650*/  IMAD.MOV.U32 R6, RZ, RZ, R24 ;  /* 0x000000ffff067224 */ /* 0x000fe200078e0018 */
[----:B------:R-:W-:Y:S01]  /*0660*/  MOV R9, R16 ;  /* 0x0000001000097202 */ /* 0x000fe20000000f00 */
[----:B------:R-:W-:Y:S01]  /*0670*/  IMAD.MOV.U32 R4, RZ, RZ, R25 ;  /* 0x000000ffff047224 */ /* 0x000fe200078e0019 */
[----:B------:R-:W-:Y:S01]  /*0680*/  MOV R12, R19 ;  /* 0x00000013000c7202 */ /* 0x000fe20000000f00 */
[----:B------:R-:W-:Y:S02]  /*0690*/  IMAD.MOV.U32 R3, RZ, RZ, R23 ;  /* 0x000000ffff037224 */ /* 0x000fe400078e0017 */
[----:B------:R-:W-:-:S02]  /*06a0*/  IMAD.MOV.U32 R10, RZ, RZ, R17 ;  /* 0x000000ffff0a7224 */ /* 0x000fc400078e0011 */
        /* <DEDUP_REMOVED lines=17> */
[----:B------:R-:W-:Y:S01]  /*07c0*/  IMAD.MOV.U32 R13, RZ, RZ, R20 ;  /* 0x000000ffff0d7224 */ /* 0x000fe200078e0014 */
[----:B------:R-:W-:Y:S06]  /*07d0*/  @P1 BRA `(.L_x_251) ;  /* 0x0000000000b81947 */ /* 0x000fec0003800000 */
[-C--:B------:R-:W-:Y:S01]  /*07e0*/  FSETP.GEU.AND P1, PT, R15, R24.reuse, PT ;  /* 0x000000180f00720b */ /* 0x080fe20003f2e000 */
        /* <DEDUP_REMOVED lines=25> */
[----:B------:R-:W-:Y:S01]  /*0980*/  @!P1 IMAD.MOV.U32 R4, RZ, RZ, R15 ;  /* 0x000000ffff049224 */ /* 0x000fe200078e000f */
[----:B------:R-:W-:Y:S01]  /*0990*/  MOV R15, R24 ;  /* 0x00000018000f7202 */ /* 0x000fe20000000f00 */
[----:B------:R-:W-:Y:S01]  /*09a0*/  IMAD.MOV.U32 R3, RZ, RZ, R23 ;  /* 0x000000ffff037224 */ /* 0x000fe200078e0017 */
[----:B------:R-:W-:Y:S01]  /*09b0*/  @!P1 MOV R14, R28 ;  /* 0x0000001c000e9202 */ /* 0x000fe20000000f00 */
[----:B------:R-:W-:Y:S01]  /*09c0*/  IMAD.MOV.U32 R10, RZ, RZ, R17 ;  /* 0x000000ffff0a7224 */ /* 0x000fe200078e0011 */
[----:B------:R-:W-:Y:S01]  /*09d0*/  @!P1 MOV R8, R29 ;  /* 0x0000001d00089202 */ /* 0x000fe20000000f00 */
[----:B------:R-:W-:Y:S01]  /*09e0*/  IMAD.MOV.U32 R13, RZ, RZ, R21 ;  /* 0x000000ffff0d7224 */ /* 0x000fe200078e0015 */
[----:B------:R-:W-:Y:S01]  /*09f0*/  @!P1 MOV R7, R27 ;  /* 0x0000001b00079202 */ /* 0x000fe20000000f00 */
[----:B------:R-:W-:Y:S01]  /*0a00*/  @!P1 IMAD.MOV.U32 R15, RZ, RZ, R0 ;  /* 0x000000ffff0f9224 */ /* 0x000fe200078e0000 */
[----:B------:R-:W-:Y:S01]  /*0a10*/  @!P1 MOV R5, R25 ;  /* 0x0000001900059202 */ /* 0x000fe20000000f00 */
[----:B------:R-:W-:Y:S01]  /*0a20*/  @!P1 IMAD.MOV.U32 R2, RZ, RZ, R22 ;  /* 0x000000ffff029224 */ /* 0x000fe200078e0016 */
[----:B------:R-:W-:Y:S01]  /*0a30*/  @!P1 MOV R13, R21 ;  /* 0x00000015000d9202 */ /* 0x000fe20000000f00 */
[----:B------:R-:W-:-:S02]  /*0a40*/  @!P1 IMAD.MOV.U32 R6, RZ, RZ, R26 ;  /* 0x000000ffff069224 */ /* 0x000fc400078e001a */
[----:B------:R-:W-:Y:S02]  /*0a50*/  @!P1 IMAD.MOV.U32 R3, RZ, RZ, R23 ;  /* 0x000000ffff039224 */ /* 0x000fe400078e0017 */
[----:B------:R-:W-:Y:S02]  /*0a60*/  @!P1 IMAD.MOV.U32 R9, RZ, RZ, R16 ;  /* 0x000000ffff099224 */ /* 0x000fe400078e0010 */
[----:B------:R-:W-:Y:S02]  /*0a70*/  @!P1 IMAD.MOV.U32 R10, RZ, RZ, R17 ;  /* 0x000000ffff0a9224 */ /* 0x000fe400078e0011 */
[----:B------:R-:W-:Y:S02]  /*0a80*/  @!P1 IMAD.MOV.U32 R11, RZ, RZ, R19 ;  /* 0x000000ffff0b9224 */ /* 0x000fe400078e0013 */
[----:B------:R-:W-:Y:S02]  /*0a90*/  @!P1 IMAD.MOV.U32 R12, RZ, RZ, R20 ;  /* 0x000000ffff0c9224 */ /* 0x000fe400078e0014 */
[----:B------:R-:W-:-:S02]  /*0aa0*/  @!P1 IMAD.MOV.U32 R0, RZ, RZ, R24 ;  /* 0x000000ffff009224 */ /* 0x000fc400078e0018 */
[----:B------:R-:W-:-:S07]  /*0ab0*/  @!P1 IMAD.MOV.U32 R28, RZ, RZ, R18 ;  /* 0x000000ffff1c9224 */ /* 0x000fce00078e0012 */
.L_x_251:
[----:B------:R-:W-:Y:S05]  /*0ac0*/  BSYNC.RECONVERGENT B2 ;  /* 0x0000000000027941 */ /* 0x000fea0003800200 */
.L_x_250:
[----:B------:R-:W2:Y:S04]  /*0ad0*/  LDL.LU R16, [R1] ;  /* 0x0000000001107983 */ /* 0x000ea80000300800 */
[----:B------:R-:W3:Y:S01]  /*0ae0*/  LDL.LU R17, [R1+0x4] ;  /* 0x0000040001117983 */ /* 0x000ee20000300800 */
[----:B------:R-:W-:Y:S01]  /*0af0*/  VIADD R18, R18, 0x400 ;  /* 0x0000040012127836 */ /* 0x000fe20000000000 */
[----:B---3--:R-:W-:-:S04]  /*0b00*/  IADD3 R17, P1, PT, R17, 0x1000, RZ ;  /* 0x0000100011117810 */ /* 0x008fc80007f3e0ff */
[----:B--2---:R-:W-:-:S05]  /*0b10*/  IADD3.X R16, PT, PT, RZ, R16, RZ, P1, !PT ;  /* 0x00000010ff107210 */ /* 0x004fca0000ffe4ff */
[----:B------:R0:W-:Y:S04]  /*0b20*/  STL [R1], R16 ;  /* 0x0000001001007387 */ /* 0x0001e80000100800 */
[----:B------:R0:W-:Y:S01]  /*0b30*/  STL [R1+0x4], R17 ;  /* 0x0000041101007387 */ /* 0x0001e20000100800 */
[----:B------:R-:W-:Y:S05]  /*0b40*/  @P0 BRA `(.L_x_252) ;  /* 0xfffffff800100947 */ /* 0x000fea000383ffff */
.L_x_249:
[----:B------:R-:W-:Y:S05]  /*0b50*/  BSYNC.RECONVERGENT B1 ;  /* 0x0000000000017941 */ /* 0x000fea0003800200 */
.L_x_248:
[----:B0-----:R-:W0:Y:S02]  /*0b60*/  S2R R16, SR_TID.X ;  /* 0x0000000000107919 */ /* 0x001e240000002100 */
[----:B0-----:R-:W-:-:S05]  /*0b70*/  LOP3.LUT R16, RZ, R16, RZ, 0x33, !PT ;  /* 0x00000010ff107212 */ /* 0x001fca00078e33ff */
[----:B------:R-:W-:-:S05]  /*0b80*/  VIADD R16, R16, UR4 ;  /* 0x0000000410107c36 */ /* 0x000fca0008000000 */
[----:B------:R-:W-:-:S13]  /*0b90*/  ISETP.GE.U32.AND P0, PT, R16, 0xc00, PT ;  /* 0x00000c001000780c */ /* 0x000fda0003f06070 */
[----:B------:R-:W-:Y:S05]  /*0ba0*/  @!P0 BRA `(.L_x_247) ;  /* 0x0000002400888947 */ /* 0x000fea0003800000 */
[----:B------:R-:W-:-:S07]  /*0bb0*/  VIADD R29, R18, 0x800 ;  /* 0x00000800121d7836 */ /* 0x000fce0000000000 */
.L_x_261:
[----:B------:R-:W0:Y:S01]  /*0bc0*/  LDC.64 R16, c[0x0][0x380] ;  /* 0x0000e000ff107b82 */ /* 0x000e220000000a00 */
[----:B------:R-:W-:-:S05]  /*0bd0*/  IADD3 R18, PT, PT, R29, -0x800, RZ ;  /* 0xfffff8001d127810 */ /* 0x000fca0007ffe0ff */
[----:B0-----:R-:W-:-:S05]  /*0be0*/  IMAD.WIDE.U32 R16, R18, 0x4, R16 ;  /* 0x0000000412107825 */ /* 0x001fca00078e0010 */
[----:B------:R0:W2:Y:S01]  /*0bf0*/  LDG.E.CONSTANT R22, desc[UR8][R16.64] ;  /* 0x0000000810167981 */ /* 0x0000a2000c1e9900 */
[----:B------:R-:W-:Y:S01]  /*0c00*/  BSSY.RECONVERGENT B1, `(.L_x_253) ;  /* 0x0000094000017945 */ /* 0x000fe20003800200 */
[----:B------:R-:W-:Y:S02]  /*0c10*/  MOV R18, R6 ;  /* 0x0000000600127202 */ /* 0x000fe40000000f00 */
[----:B------:R0:W-:Y:S01]  /*0c20*/  STL.64 [R1], R16 ;  /* 0x0000001001007387 */ /* 0x0001e20000100a00 */
        /* <DEDUP_REMOVED lines=8> */
[----:B0-----:R-:W-:Y:S02]  /*0cb0*/  IMAD.MOV.U32 R16, RZ, RZ, R8 ;  /* 0x000000ffff107224 */ /* 0x001fe400078e0008 */
[----:B------:R-:W-:Y:S01]  /*0cc0*/  IMAD.MOV.U32 R17, RZ, RZ, R7 ;  /* 0x000000ffff117224 */ /* 0x000fe200078e0007 */
[----:B--2---:R-:W-:Y:S01]  /*0cd0*/  FSETP.GT.AND P0, PT, R22, R2, PT ;  /* 0x000000021600720b */ /* 0x004fe20003f04000 */
[----:B------:R0:W-:Y:S02]  /*0ce0*/  STL [R1+0x8], R22 ;  /* 0x0000081601007387 */ /* 0x0001e40000100800 */
[----:B0-----:R-:W-:-:S10]  /*0cf0*/  MOV R22, R14 ;  /* 0x0000000e00167202 */ /* 0x001fd40000000f00 */
[----:B------:R-:W-:Y:S05]  /*0d00*/  @!P0 BRA `(.L_x_254) ;  /* 0x00000008000c8947 */ /* 0x000fea0003800000 */
[----:B------:R-:W2:Y:S01]  /*0d10*/  LDL R22, [R1+0x8] ;  /* 0x0000080001167983 */ /* 0x000ea20000100800 */
[----:B------:R-:W-:Y:S01]  /*0d20*/  IMAD.MOV.U32 R16, RZ, RZ, R8 ;  /* 0x000000ffff107224 */ /* 0x000fe200078e0008 */
[----:B------:R-:W-:Y:S01]  /*0d30*/  MOV R17, R7 ;  /* 0x0000000700117202 */ /* 0x000fe20000000f00 */
[----:B------:R-:W-:Y:S01]  /*0d40*/  IMAD.MOV.U32 R18, RZ, RZ, R6 ;  /* 0x000000ffff127224 */ /* 0x000fe200078e0006 */
[----:B------:R-:W-:Y:S01]  /*0d50*/  MOV R19, R5 ;  /* 0x0000000500137202 */ /* 0x000fe20000000f00 */
[----:B------:R-:W-:Y:S01]  /*0d60*/  IMAD.MOV.U32 R20, RZ, RZ, R4 ;  /* 0x000000ffff147224 */ /* 0x000fe200078e0004 */
[----:B------:R-:W-:Y:S01]  /*0d70*/  MOV R26, R11 ;  /* 0x0000000b001a7202 */ /* 0x000fe20000000f00 */
[----:B------:R-:W-:Y:S02]  /*0d80*/  IMAD.MOV.U32 R21, RZ, RZ, R15 ;  /* 0x000000ffff157224 */ /* 0x000fe400078e000f */
[----:B------:R-:W-:Y:S02]  /*0d90*/  IMAD.MOV.U32 R23, RZ, RZ, R9 ;  /* 0x000000ffff177224 */ /* 0x000fe400078e0009 */
[----:B------:R-:W-:-:S02]  /*0da0*/  IMAD.MOV.U32 R27, RZ, RZ, R10 ;  /* 0x000000ffff1b7224 */ /* 0x000fc400078e000a */
[----:B------:R-:W-:Y:S02]  /*0db0*/  IMAD.MOV.U32 R25, RZ, RZ, R12 ;  /* 0x000000ffff197224 */ /* 0x000fe400078e000c */
[----:B------:R-:W-:Y:S01]  /*0dc0*/  IMAD.MOV.U32 R24, RZ, RZ, R13 ;  /* 0x000000ffff187224 */ /* 0x000fe200078e000d */
[----:B--2---:R-:W-:Y:S01]  /*0dd0*/  FSETP.GEU.AND P0, PT, R8, R22, PT ;  /* 0x000000160800720b */ /* 0x004fe20003f0e000 */
[----:B------:R-:W-:Y:S02]  /*0de0*/  IMAD.MOV.U32 R2, RZ, RZ, R22 ;  /* 0x000000ffff027224 */ /* 0x000fe400078e0016 */
[----:B------:R-:W-:-:S05]  /*0df0*/  VIADD R22, R29, 0xfffff800 ;  /* 0xfffff8001d167836 */ /* 0x000fca0000000000 */
[----:B------:R-:W-:Y:S02]  /*0e00*/  MOV R3, R22 ;  /* 0x0000001600037202 */ /* 0x000fe40000000f00 */
[----:B------:R-:W-:-:S03]  /*0e10*/  MOV R22, R14 ;  /* 0x0000000e00167202 */ /* 0x000fc60000000f00 */
[----:B------:R-:W-:Y:S05]  /*0e20*/  @P0 BRA `(.L_x_254) ;  /* 0x0000000400c40947 */ /* 0x000fea0003800000 */
        /* <DEDUP_REMOVED lines=13> */
[----:B------:R-:W-:Y:S01]  /*0f00*/  IMAD.MOV.U32 R16, RZ, RZ, R22 ;  /* 0x000000ffff107224 */ /* 0x000fe200078e0016 */
[----:B------:R-:W-:-:S05]  /*0f10*/  IADD3 R22, PT, PT, R29, -0x800, RZ ;  /* 0xfffff8001d167810 */ /* 0x000fca0007ffe0ff */
[----:B------:R-:W-:Y:S01]  /*0f20*/  IMAD.MOV.U32 R23, RZ, RZ, R22 ;  /* 0x000000ffff177224 */ /* 0x000fe200078e0016 */
[----:B------:R-:W-:-:S05]  /*0f30*/  MOV R22, R14 ;  /* 0x0000000e00167202 */ /* 0x000fca0000000f00 */
        /* <DEDUP_REMOVED lines=13> */
[-C--:B--2---:R-:W-:Y:S02]  /*1010*/  FSETP.GEU.AND P0, PT, R6, R22.reuse, PT ;  /* 0x000000160600720b */ /* 0x084fe40003f0e000 */
[----:B------:R-:W-:Y:S01]  /*1020*/  MOV R17, R22 ;  /* 0x0000001600117202 */ /* 0x000fe20000000f00 */
[----:B------:R-:W-:-:S04]  /*1030*/  VIADD R22, R29, 0xfffff800 ;  /* 0xfffff8001d167836 */ /* 0x000fc80000000000 */
        /* <DEDUP_REMOVED lines=57> */
[----:B------:R-:W2:Y:S01]  /*13d0*/  LDL.LU R25, [R1+0x8] ;  /* 0x0000080001197983 */ /* 0x000ea20000300800 */
[----:B------:R-:W-:Y:S01]  /*13e0*/  VIADD R24, R29, 0xfffff800 ;  /* 0xfffff8001d187836 */ /* 0x000fe20000000000 */
        /* <DEDUP_REMOVED lines=10> */
[----:B------:R-:W-:Y:S01]  /*1490*/  IMAD.MOV.U32 R26, RZ, RZ, R12 ;  /* 0x000000ffff1a7224 */ /* 0x000fe200078e000c */
[----:B--2---:R-:W-:Y:S01]  /*14a0*/  FSETP.GEU.AND P0, PT, R0, R25, PT ;  /* 0x000000190000720b */ /* 0x004fe20003f0e000 */
[----:B------:R-:W-:-:S12]  /*14b0*/  IMAD.MOV.U32 R21, RZ, RZ, R25 ;  /* 0x000000ffff157224 */ /* 0x000fd800078e0019 */
[----:B------:R-:W-:Y:S01]  /*14c0*/  @!P0 IMAD.MOV.U32 R21, RZ, RZ, R0 ;  /* 0x000000ffff158224 */ /* 0x000fe200078e0000 */
[----:B------:R-:W-:Y:S01]  /*14d0*/  @!P0 MOV R0, R25 ;  /* 0x0000001900008202 */ /* 0x000fe20000000f00 */
[----:B------:R-:W-:Y:S02]  /*14e0*/  @!P0 IMAD.MOV.U32 R22, RZ, RZ, R28 ;  /* 0x000000ffff168224 */ /* 0x000fe400078e001c */
[----:B------:R-:W-:Y:S01]  /*14f0*/  @!P0 IMAD.MOV.U32 R28, RZ, RZ, R24 ;  /* 0x000000ffff1c8224 */ /* 0x000fe200078e0018 */
[----:B------:R-:W-:Y:S01]  /*1500*/  MOV R24, R14 ;  /* 0x0000000e00187202 */ /* 0x000fe20000000f00 */
[----:B------:R-:W-:Y:S02]  /*1510*/  @!P0 IMAD.MOV.U32 R2, RZ, RZ, R8 ;  /* 0x000000ffff028224 */ /* 0x000fe400078e0008 */
[----:B------:R-:W-:Y:S02]  /*1520*/  @!P0 IMAD.MOV.U32 R3, RZ, RZ, R9 ;  /* 0x000000ffff038224 */ /* 0x000fe400078e0009 */
[----:B------:R-:W-:-:S07]  /*1530*/  IMAD.MOV.U32 R25, RZ, RZ, R13 ;  /* 0x000000ffff197224 */ /* 0x000fce00078e000d */
.L_x_254:
[----:B------:R-:W-:Y:S05]  /*1540*/  BSYNC.RECONVERGENT B1 ;  /* 0x0000000000017941 */ /* 0x000fea0003800200 */
.L_x_253:
[----:B------:R-:W2:Y:S04]  /*1550*/  LDL.64 R4, [R1] ;  /* 0x0000000001047983 */ /* 0x000ea80000100a00 */
[----:B--2---:R0:W2:Y:S01]  /*1560*/  LDG.E.CONSTANT R10, desc[UR8][R4.64+0x1000] ;  /* 0x00100008040a7981 */ /* 0x0040a2000c1e9900 */
[----:B------:R-:W-:Y:S01]  /*1570*/  BSSY.RECONVERGENT B1, `(.L_x_255) ;  /* 0x0000092000017945 */ /* 0x000fe20003800200 */
        /* <DEDUP_REMOVED lines=8> */
[----:B0-----:R-:W-:Y:S02]  /*1600*/  IMAD.MOV.U32 R4, RZ, RZ, R16 ;  /* 0x000000ffff047224 */ /* 0x001fe400078e0010 */
[----:B------:R-:W-:Y:S02]  /*1610*/  IMAD.MOV.U32 R5, RZ, RZ, R17 ;  /* 0x000000ffff057224 */ /* 0x000fe400078e0011 */
[----:B------:R-:W-:Y:S01]  /*1620*/  IMAD.MOV.U32 R14, RZ, RZ, R24 ;  /* 0x000000ffff0e7224 */ /* 0x000fe200078e0018 */
[----:B--2---:R-:W-:Y:S01]  /*1630*/  FSETP.GT.AND P0, PT, R10, R2, PT ;  /* 0x000000020a00720b */ /* 0x004fe20003f04000 */
[----:B------:R0:W-:Y:S02]  /*1640*/  STL [R1+0x8], R10 ;  /* 0x0000080a01007387 */ /* 0x0001e40000100800 */
[----:B0-----:R-:W-:-:S10]  /*1650*/  IMAD.MOV.U32 R10, RZ, RZ, R23 ;  /* 0x000000ffff0a7224 */ /* 0x001fd400078e0017 */
[----:B------:R-:W-:Y:S05]  /*1660*/  @!P0 BRA `(.L_x_256) ;  /* 0x0000000800088947 */ /* 0x000fea0003800000 */
[----:B------:R-:W2:Y:S01]  /*1670*/  LDL R15, [R1+0x8] ;  /* 0x00000800010f7983 */ /* 0x000ea20000100800 */
        /* <DEDUP_REMOVED lines=11> */
[----:B------:R-:W-:Y:S01]  /*1730*/  IMAD.MOV.U32 R14, RZ, RZ, R24 ;  /* 0x000000ffff0e7224 */ /* 0x000fe200078e0018 */
[----:B--2---:R-:W-:Y:S01]  /*1740*/  FSETP.GEU.AND P0, PT, R16, R15, PT ;  /* 0x0000000f1000720b */ /* 0x004fe20003f0e000 */
[----:B------:R-:W-:Y:S02]  /*1750*/  IMAD.MOV.U32 R2, RZ, RZ, R15 ;  /* 0x000000ffff027224 */ /* 0x000fe400078e000f */
[----:B------:R-:W-:-:S10]  /*1760*/  IMAD.MOV.U32 R15, RZ, RZ, R22 ;  /* 0x000000ffff0f7224 */ /* 0x000fd400078e0016 */
[----:B------:R-:W-:Y:S05]  /*1770*/  @P0 BRA `(.L_x_256) ;  /* 0x0000000400c40947 */ /* 0x000fea0003800000 */
[----:B------:R-:W2:Y:S01]  /*1780*/  LDL R15, [R1+0x8] ;  /* 0x00000800010f7983 */ /* 0x000ea20000100800 */
        /* <DEDUP_REMOVED lines=13> */
[----:B------:R-:W-:-:S05]  /*1860*/  VIADD R15, R29, 0xfffffc00 ;  /* 0xfffffc001d0f7836 */ /* 0x000fca0000000000 */
[----:B------:R-:W-:Y:S01]  /*1870*/  MOV R10, R15 ;  /* 0x0000000f000a7202 */ /* 0x000fe20000000f00 */
[----:B------:R-:W-:-:S04]  /*1880*/  IMAD.MOV.U32 R15, RZ, RZ, R22 ;  /* 0x000000ffff0f7224 */ /* 0x000fc800078e0016 */
        /* <DEDUP_REMOVED lines=14> */
[----:B------:R-:W-:Y:S01]  /*1970*/  IMAD.MOV.U32 R5, RZ, RZ, R15 ;  /* 0x000000ffff057224 */ /* 0x000fe200078e000f */
[----:B------:R-:W-:-:S05]  /*1980*/  IADD3 R15, PT, PT, R29, -0x400, RZ ;  /* 0xfffffc001d0f7810 */ /* 0x000fca0007ffe0ff */
[----:B------:R-:W-:Y:S02]  /*1990*/  IMAD.MOV.U32 R11, RZ, RZ, R15 ;  /* 0x000000ffff0b7224 */ /* 0x000fe400078e000f */
        /* <DEDUP_REMOVED lines=14> */
[-C--:B--2---:R-:W-:Y:S02]  /*1a80*/  FSETP.GEU.AND P0, PT, R19, R15.reuse, PT ;  /* 0x0000000f1300720b */ /* 0x084fe40003f0e000 */
[----:B------:R-:W-:Y:S01]  /*1a90*/  MOV R6, R15 ;  /* 0x0000000f00067202 */ /* 0x000fe20000000f00 */
[----:B------:R-:W-:-:S04]  /*1aa0*/  VIADD R15, R29, 0xfffffc00 ;  /* 0xfffffc001d0f7836 */ /* 0x000fc80000000000 */
        /* <DEDUP_REMOVED lines=53> */
[----:B------:R-:W-:-:S11]  /*1e00*/  MOV R9, R13 ;  /* 0x0000000d00097202 */ /* 0x000fd60000000f00 */
[----:B------:R-:W-:Y:S01]  /*1e10*/  @!P0 IMAD.MOV.U32 R9, RZ, RZ, R0 ;  /* 0x000000ffff098224 */ /* 0x000fe200078e0000 */
[----:B------:R-:W-:Y:S01]  /*1e20*/  @!P0 MOV R15, R28 ;  /* 0x0000001c000f8202 */ /* 0x000fe20000000f00 */
[----:B------:R-:W-:Y:S01]  /*1e30*/  @!P0 IMAD.MOV.U32 R0, RZ, RZ, R13 ;  /* 0x000000ffff008224 */ /* 0x000fe200078e000d */
[----:B------:R-:W-:Y:S01]  /*1e40*/  @!P0 MOV R3, R23 ;  /* 0x0000001700038202 */ /* 0x000fe20000000f00 */
[----:B------:R-:W-:Y:S02]  /*1e50*/  @!P0 IMAD.MOV.U32 R28, RZ, RZ, R14 ;  /* 0x000000ffff1c8224 */ /* 0x000fe400078e000e */
[----:B------:R-:W-:Y:S02]  /*1e60*/  @!P0 IMAD.MOV.U32 R2, RZ, RZ, R16 ;  /* 0x000000ffff028224 */ /* 0x000fe400078e0010 */
[----:B------:R-:W-:Y:S02]  /*1e70*/  IMAD.MOV.U32 R13, RZ, RZ, R24 ;  /* 0x000000ffff0d7224 */ /* 0x000fe400078e0018 */
[----:B------:R-:W-:-:S07]  /*1e80*/  IMAD.MOV.U32 R14, RZ, RZ, R22 ;  /* 0x000000ffff0e7224 */ /* 0x000fce00078e0016 */
.L_x_256:
[----:B------:R-:W-:Y:S05]  /*1e90*/  BSYNC.RECONVERGENT B1 ;  /* 0x0000000000017941 */ /* 0x000fea0003800200 */
.L_x_255:
[----:B------:R-:W2:Y:S04]  /*1ea0*/  LDL.64 R16, [R1] ;  /* 0x0000000001107983 */ /* 0x000ea80000100a00 */
[----:B--2---:R0:W2:Y:S01]  /*1eb0*/  LDG.E.CONSTANT R22, desc[UR8][R16.64+0x2000] ;  /* 0x0020000810167981 */ /* 0x0040a2000c1e9900 */
[----:B------:R-:W-:Y:S01]  /*1ec0*/  BSSY.RECONVERGENT B1, `(.L_x_257) ;  /* 0x000008c000017945 */ /* 0x000fe20003800200 */
[----:B------:R-:W-:Y:S01]  /*1ed0*/  IMAD.MOV.U32 R18, RZ, RZ, R6 ;  /* 0x000000ffff127224 */ /* 0x000fe200078e0006 */
[----:B------:R-:W-:Y:S01]  /*1ee0*/  MOV R19, R7 ;  /* 0x0000000700137202 */ /* 0x000fe20000000f00 */
[----:B------:R-:W-:Y:S01]  /*1ef0*/  IMAD.MOV.U32 R20, RZ, RZ, R8 ;  /* 0x000000ffff147224 */ /* 0x000fe200078e0008 */
[----:B------:R-:W-:Y:S01]  /*1f00*/  MOV R27, R10 ;  /* 0x0000000a001b7202 */ /* 0x000fe20000000f00 */
[----:B------:R-:W-:Y:S01]  /*1f10*/  IMAD.MOV.U32 R21, RZ, RZ, R9 ;  /* 0x000000ffff157224 */ /* 0x000fe200078e0009 */
[----:B------:R-:W-:Y:S01]  /*1f20*/  MOV R24, R13 ;  /* 0x0000000d00187202 */ /* 0x000fe20000000f00 */
[----:B------:R-:W-:Y:S01]  /*1f30*/  IMAD.MOV.U32 R26, RZ, RZ, R11 ;  /* 0x000000ffff1a7224 */ /* 0x000fe200078e000b */
[----:B0-----:R-:W-:Y:S01]  /*1f40*/  MOV R16, R4 ;  /* 0x0000000400107202 */ /* 0x001fe20000000f00 */
[----:B------:R-:W-:-:S02]  /*1f50*/  IMAD.MOV.U32 R17, RZ, RZ, R5 ;  /* 0x000000ffff117224 */ /* 0x000fc400078e0005 */
[----:B------:R-:W-:Y:S02]  /*1f60*/  IMAD.MOV.U32 R25, RZ, RZ, R12 ;  /* 0x000000ffff197224 */ /* 0x000fe400078e000c */
[----:B------:R-:W-:Y:S01]  /*1f70*/  IMAD.MOV.U32 R23, RZ, RZ, R15 ;  /* 0x000000ffff177224 */ /* 0x000fe200078e000f */
[----:B--2---:R-:W-:Y:S01]  /*1f80*/  FSETP.GT.AND P0, PT, R22, R2, PT ;  /* 0x000000021600720b */ /* 0x004fe20003f04000 */
[----:B------:R0:W-:Y:S02]  /*1f90*/  STL [R1+0x8], R22 ;  /* 0x0000081601007387 */ /* 0x0001e40000100800 */
[----:B0-----:R-:W-:-:S10]  /*1fa0*/  IMAD.MOV.U32 R22, RZ, RZ, R14 ;  /* 0x000000ffff167224 */ /* 0x001fd400078e000e */
        /* <DEDUP_REMOVED lines=16> */
[----:B------:R-:W-:-:S10]  /*20b0*/  IMAD.MOV.U32 R23, RZ, RZ, R15 ;  /* 0x000000ffff177224 */ /* 0x000fd400078e000f */
        /* <DEDUP_REMOVED lines=12> */
[----:B------:R-:W-:Y:S02]  /*2180*/  IMAD.MOV.U32 R24, RZ, RZ, R13 ;  /* 0x000000ffff187224 */ /* 0x000fe400078e000d */
[----:B------:R-:W-:Y:S01]  /*2190*/  IMAD.MOV.U32 R22, RZ, RZ, R14 ;  /* 0x000000ffff167224 */ /* 0x000fe200078e000e */
[-C--:B--2---:R-:W-:Y:S02]  /*21a0*/  FSETP.GEU.AND P0, PT, R5, R23.reuse, PT ;  /* 0x000000170500720b */ /* 0x084fe40003f0e000 */
[----:B------:R-:W-:Y:S02]  /*21b0*/  MOV R16, R23 ;  /* 0x0000001700107202 */ /* 0x000fe40000000f00 */
[----:B------:R-:W-:-:S09]  /*21c0*/  MOV R23, R15 ;  /* 0x0000000f00177202 */ /* 0x000fd20000000f00 */
        /* <DEDUP_REMOVED lines=15> */
[----:B------:R-:W-:Y:S01]  /*22c0*/  MOV R17, R23 ;  /* 0x0000001700117202 */ /* 0x000fe20000000f00 */
        /* <DEDUP_REMOVED lines=53> */
[----:B------:R-:W2:Y:S01]  /*2620*/  LDL.LU R23, [R1+0x8] ;  /* 0x0000080001177983 */ /* 0x000ea20000300800 */
        /* <DEDUP_REMOVED lines=12> */
[----:B--2---:R-:W-:Y:S01]  /*26f0*/  FSETP.GEU.AND P0, PT, R0, R23, PT ;  /* 0x000000170000720b */ /* 0x004fe20003f0e000 */
[----:B------:R-:W-:-:S12]  /*2700*/  IMAD.MOV.U32 R21, RZ, RZ, R23 ;  /* 0x000000ffff157224 */ /* 0x000fd800078e0017 */
[----:B------:R-:W-:Y:S01]  /*2710*/  @!P0 IMAD.MOV.U32 R21, RZ, RZ, R0 ;  /* 0x000000ffff158224 */ /* 0x000fe200078e0000 */
[----:B------:R-:W-:Y:S01]  /*2720*/  @!P0 MOV R0, R23 ;  /* 0x0000001700008202 */ /* 0x000fe20000000f00 */
[--C-:B------:R-:W-:Y:S01]  /*2730*/  IMAD.MOV.U32 R23, RZ, RZ, R29.reuse ;  /* 0x000000ffff177224 */ /* 0x100fe200078e001d */
[----:B------:R-:W-:Y:S01]  /*2740*/  @!P0 MOV R23, R28 ;  /* 0x0000001c00178202 */ /* 0x000fe20000000f00 */
[----:B------:R-:W-:Y:S01]  /*2750*/  @!P0 IMAD.MOV.U32 R3, RZ, RZ, R10 ;  /* 0x000000ffff038224 */ /* 0x000fe200078e000a */
[----:B------:R-:W-:Y:S01]  /*2760*/  @!P0 MOV R2, R4 ;  /* 0x0000000400028202 */ /* 0x000fe20000000f00 */
[----:B------:R-:W-:-:S07]  /*2770*/  @!P0 IMAD.MOV.U32 R28, RZ, RZ, R29 ;  /* 0x000000ffff1c8224 */ /* 0x000fce00078e001d */
.L_x_258:
[----:B------:R-:W-:Y:S05]  /*2780*/  BSYNC.RECONVERGENT B1 ;  /* 0x0000000000017941 */ /* 0x000fea0003800200 */
.L_x_257:
[----:B------:R-:W2:Y:S04]  /*2790*/  LDL.LU.64 R4, [R1] ;  /* 0x0000000001047983 */ /* 0x000ea80000300a00 */
        /* <DEDUP_REMOVED lines=8> */
[----:B------:R-:W-:-:S02]  /*2820*/  IMAD.MOV.U32 R11, RZ, RZ, R25 ;  /* 0x000000ffff0b7224 */ /* 0x000fc400078e0019 */
[----:B0-----:R-:W-:Y:S01]  /*2830*/  IMAD.MOV.U32 R5, RZ, RZ, R19 ;  /* 0x000000ffff057224 */ /* 0x001fe200078e0013 */
[----:B------:R-:W-:Y:S01]  /*2840*/  MOV R4, R20 ;  /* 0x0000001400047202 */ /* 0x000fe20000000f00 */
[----:B------:R-:W-:Y:S02]  /*2850*/  IMAD.MOV.U32 R12, RZ, RZ, R24 ;  /* 0x000000ffff0c7224 */ /* 0x000fe400078e0018 */
[----:B------:R-:W-:Y:S01]  /*2860*/  IMAD.MOV.U32 R14, RZ, RZ, R23 ;  /* 0x000000ffff0e7224 */ /* 0x000fe200078e0017 */
[----:B--2---:R-:W-:Y:S01]  /*2870*/  FSETP.GT.AND P0, PT, R9, R2, PT ;  /* 0x000000020900720b */ /* 0x004fe20003f04000 */
[----:B------:R0:W-:Y:S02]  /*2880*/  STL [R1], R9 ;  /* 0x0000000901007387 */ /* 0x0001e40000100800 */
[----:B0-----:R-:W-:-:S10]  /*2890*/  IMAD.MOV.U32 R9, RZ, RZ, R27 ;  /* 0x000000ffff097224 */ /* 0x001fd400078e001b */
[----:B------:R-:W-:Y:S05]  /*28a0*/  @!P0 BRA `(.L_x_260) ;  /* 0x0000000800348947 */ /* 0x000fea0003800000 */
[----:B------:R-:W2:Y:S01]  /*28b0*/  LDL R14, [R1] ;  /* 0x00000000010e7983 */ /* 0x000ea20000100800 */
[----:B------:R-:W-:Y:S01]  /*28c0*/  VIADD R3, R29, 0x400 ;  /* 0x000004001d037836 */ /* 0x000fe20000000000 */
        /* <DEDUP_REMOVED lines=15> */
[----:B------:R-:W2:Y:S01]  /*29c0*/  LDL R14, [R1] ;  /* 0x00000000010e7983 */ /* 0x000ea20000100800 */
        /* <DEDUP_REMOVED lines=13> */
[----:B------:R-:W-:-:S05]  /*2aa0*/  IADD3 R14, PT, PT, R29, 0x400, RZ ;  /* 0x000004001d0e7810 */ /* 0x000fca0007ffe0ff */
[----:B------:R-:W-:Y:S01]  /*2ab0*/  IMAD.MOV.U32 R9, RZ, RZ, R14 ;  /* 0x000000ffff097224 */ /* 0x000fe200078e000e */
[----:B------:R-:W-:-:S05]  /*2ac0*/  MOV R14, R23 ;  /* 0x00000017000e7202 */ /* 0x000fca0000000f00 */
        /* <DEDUP_REMOVED lines=73> */
[----:B------:R-:W2:Y:S01]  /*2f60*/  LDL.LU R14, [R1] ;  /* 0x00000000010e7983 */ /* 0x000ea20000300800 */
        /* <DEDUP_REMOVED lines=12> */
[----:B--2---:R-:W-:-:S13]  /*3030*/  FSETP.GEU.AND P0, PT, R0, R14, PT ;  /* 0x0000000e0000720b */ /* 0x004fda0003f0e000 */
[----:B------:R-:W-:Y:S01]  /*3040*/  @!P0 IMAD.MOV.U32 R2, RZ, RZ, R16 ;  /* 0x000000ffff028224 */ /* 0x000fe200078e0010 */
[----:B------:R-:W-:Y:S01]  /*3050*/  @!P0 MOV R7, R18 ;  /* 0x0000001200078202 */ /* 0x000fe20000000f00 */
[----:B------:R-:W-:Y:S01]  /*3060*/  @!P0 IMAD.MOV.U32 R8, RZ, RZ, R17 ;  /* 0x000000ffff088224 */ /* 0x000fe200078e0011 */
[----:B------:R-:W-:Y:S01]  /*3070*/  MOV R17, R14 ;  /* 0x0000000e00117202 */ /* 0x000fe20000000f00 */
[----:B------:R-:W-:Y:S01]  /*3080*/  VIADD R16, R29, 0x400 ;  /* 0x000004001d107836 */ /* 0x000fe20000000000 */
[----:B------:R-:W-:Y:S01]  /*3090*/  @!P0 MOV R5, R20 ;  /* 0x0000001400058202 */ /* 0x000fe20000000f00 */
[----:B------:R-:W-:Y:S02]  /*30a0*/  @!P0 IMAD.MOV.U32 R6, RZ, RZ, R19 ;  /* 0x000000ffff068224 */ /* 0x000fe400078e0013 */
[----:B------:R-:W-:Y:S01]  /*30b0*/  IMAD.MOV.U32 R15, RZ, RZ, R17 ;  /* 0x000000ffff0f7224 */ /* 0x000fe200078e0011 */
[----:B------:R-:W-:Y:S01]  /*30c0*/  MOV R14, R16 ;  /* 0x00000010000e7202 */ /* 0x000fe20000000f00 */
        /* <DEDUP_REMOVED lines=9> */
[----:B------:R-:W-:Y:S02]  /*3160*/  @!P0 IMAD.MOV.U32 R13, RZ, RZ, R23 ;  /* 0x000000ffff0d8224 */ /* 0x000fe400078e0017 */
[----:B------:R-:W-:-:S07]  /*3170*/  @!P0 IMAD.MOV.U32 R28, RZ, RZ, R16 ;  /* 0x000000ffff1c8224 */ /* 0x000fce00078e0010 */
.L_x_260:
[----:B------:R-:W-:Y:S05]  /*3180*/  BSYNC.RECONVERGENT B1 ;  /* 0x0000000000017941 */ /* 0x000fea0003800200 */
.L_x_259:
[C---:B------:R-:W-:Y:S01]  /*3190*/  IADD3 R16, PT, PT, R29.reuse, 0x800, RZ ;  /* 0x000008001d107810 */ /* 0x040fe20007ffe0ff */
[----:B------:R-:W-:-:S03]  /*31a0*/  VIADD R29, R29, 0x1000 ;  /* 0x000010001d1d7836 */ /* 0x000fc60000000000 */
[----:B------:R-:W-:-:S13]  /*31b0*/  ISETP.GE.AND P0, PT, R16, UR5, PT ;  /* 0x0000000510007c0c */ /* 0x000fda000bf06270 */
[----:B------:R-:W-:Y:S05]  /*31c0*/  @!P0 BRA `(.L_x_261) ;  /* 0xffffffd8007c8947 */ /* 0x000fea000383ffff */
.L_x_247:
[----:B------:R-:W-:Y:S05]  /*31d0*/  BSYNC.RECONVERGENT B0 ;  /* 0x0000000000007941 */ /* 0x000fea0003800200 */
.L_x_246:
[----:B------:R-:W0:Y:S01]  /*31e0*/  S2R R17, SR_TID.X ;  /* 0x0000000000117919 */ /* 0x000e220000002100 */
[----:B------:R-:W-:Y:S01]  /*31f0*/  BSSY.RECONVERGENT B0, `(.L_x_262) ;  /* 0x0000040000007945 */ /* 0x000fe20003800200 */
[----:B------:R-:W1:Y:S04]  /*3200*/  SHFL.DOWN PT, R19, R0, 0x10, 0x1f ;  /* 0x0a001f0000137f89 */ /* 0x000e6800000e0000 */
[----:B------:R2:W3:Y:S01]  /*3210*/  SHFL.DOWN PT, R20, R28, 0x10, 0x1f ;  /* 0x0a001f001c147f89 */ /* 0x0004e200000e0000 */
[----:B-1----:R-:W-:Y:S02]  /*3220*/  FSETP.GEU.AND P0, PT, R2, R19, PT ;  /* 0x000000130200720b */ /* 0x002fe40003f0e000 */
[----:B0-----:R-:W-:-:S04]  /*3230*/  LOP3.LUT R16, R17, 0x1f, RZ, 0xc0, !PT ;  /* 0x0000001f11107812 */ /* 0x001fc800078ec0ff */
[----:B------:R-:W-:-:S13]  /*3240*/  ISETP.LT.U32.AND P0, PT, R16, 0x10, !P0 ;  /* 0x000000101000780c */ /* 0x000fda0004701070 */
[----:B--23--:R-:W-:Y:S05]  /*3250*/  @!P0 BRA `(.L_x_263) ;  /* 0x0000000000e48947 */ /* 0x00cfea0003800000 */
[----:B------:R-:W-:Y:S01]  /*3260*/  FSETP.GEU.AND P0, PT, R8, R19, PT ;  /* 0x000000130800720b */ /* 0x000fe20003f0e000 */
[----:B------:R-:W-:Y:S01]  /*3270*/  IMAD.MOV.U32 R18, RZ, RZ, R8 ;  /* 0x000000ffff127224 */ /* 0x000fe200078e0008 */
[----:B------:R-:W-:Y:S01]  /*3280*/  MOV R3, R20 ;  /* 0x0000001400037202 */ /* 0x000fe20000000f00 */
[----:B------:R-:W-:-:S10]  /*3290*/  IMAD.MOV.U32 R2, RZ, RZ, R19 ;  /* 0x000000ffff027224 */ /* 0x000fd400078e0013 */
[-C--:B------:R-:W-:Y:S01]  /*32a0*/  @!P0 MOV R18, R19.reuse ;  /* 0x0000001300128202 */ /* 0x080fe20000000f00 */
[----:B------:R-:W-:Y:S01]  /*32b0*/  @!P0 IMAD.MOV.U32 R2, RZ, RZ, R8 ;  /* 0x000000ffff028224 */ /* 0x000fe200078e0008 */
[----:B------:R-:W-:Y:S01]  /*32c0*/  @!P0 MOV R8, R19 ;  /* 0x0000001300088202 */ /* 0x000fe20000000f00 */
[----:B------:R-:W-:Y:S01]  /*32d0*/  @!P0 IMAD.MOV.U32 R3, RZ, RZ, R9 ;  /* 0x000000ffff038224 */ /* 0x000fe200078e0009 */
[----:B------:R-:W-:-:S13]  /*32e0*/  FSETP.GEU.AND P1, PT, R7, R18, PT ;  /* 0x000000120700720b */ /* 0x000fda0003f2e000 */
[----:B------:R-:W-:Y:S02]  /*32f0*/  @!P1 IMAD.MOV.U32 R8, RZ, RZ, R7 ;  /* 0x000000ffff089224 */ /* 0x000fe400078e0007 */
[----:B------:R-:W-:-:S05]  /*3300*/  @!P1 IMAD.MOV.U32 R7, RZ, RZ, R18 ;  /* 0x000000ffff079224 */ /* 0x000fca00078e0012 */
[-C--:B------:R-:W-:Y:S02]  /*3310*/  FSETP.GEU.AND P2, PT, R6, R7.reuse, PT ;  /* 0x000000070600720b */ /* 0x080fe40003f4e000 */
[----:B------:R-:W-:-:S11]  /*3320*/  MOV R18, R7 ;  /* 0x0000000700127202 */ /* 0x000fd60000000f00 */
[----:B------:R-:W-:Y:S02]  /*3330*/  @!P2 IMAD.MOV.U32 R18, RZ, RZ, R6 ;  /* 0x000000ffff12a224 */ /* 0x000fe400078e0006 */
[----:B------:R-:W-:-:S05]  /*3340*/  @!P2 IMAD.MOV.U32 R6, RZ, RZ, R7 ;  /* 0x000000ffff06a224 */ /* 0x000fca00078e0007 */
[-C--:B------:R-:W-:Y:S02]  /*3350*/  FSETP.GEU.AND P3, PT, R5, R6.reuse, PT ;  /* 0x000000060500720b */ /* 0x080fe40003f6e000 */
[----:B------:R-:W-:-:S11]  /*3360*/  MOV R19, R6 ;  /* 0x0000000600137202 */ /* 0x000fd60000000f00 */
[----:B------:R-:W-:Y:S02]  /*3370*/  @!P3 IMAD.MOV.U32 R19, RZ, RZ, R5 ;  /* 0x000000ffff13b224 */ /* 0x000fe400078e0005 */
[----:B------:R-:W-:Y:S02]  /*3380*/  @!P3 IMAD.MOV.U32 R5, RZ, RZ, R6 ;  /* 0x000000ffff05b224 */ /* 0x000fe400078e0006 */
[----:B------:R-:W-:Y:S01]  /*3390*/  IMAD.MOV.U32 R6, RZ, RZ, R9 ;  /* 0x000000ffff067224 */ /* 0x000fe200078e0009 */
[----:B------:R-:W-:Y:S01]  /*33a0*/  @!P0 MOV R9, R20 ;  /* 0x0000001400098202 */ /* 0x000fe20000000f00 */
[----:B------:R-:W-:Y:S01]  /*33b0*/  IMAD.MOV.U32 R21, RZ, RZ, R5 ;  /* 0x000000ffff157224 */ /* 0x000fe200078e0005 */
[----:B------:R-:W-:Y:S01]  /*33c0*/  FSETP.GEU.AND P4, PT, R4, R5, PT ;  /* 0x000000050400720b */ /* 0x000fe20003f8e000 */
[----:B------:R-:W-:Y:S01]  /*33d0*/  @!P0 IMAD.MOV.U32 R6, RZ, RZ, R20 ;  /* 0x000000ffff068224 */ /* 0x000fe200078e0014 */
[----:B------:R-:W-:-:S03]  /*33e0*/  @!P1 MOV R9, R10 ;  /* 0x0000000a00099202 */ /* 0x000fc60000000f00 */
[----:B------:R-:W-:-:S08]  /*33f0*/  @!P1 IMAD.MOV.U32 R10, RZ, RZ, R6 ;  /* 0x000000ffff0a9224 */ /* 0x000fd000078e0006 */
[----:B------:R-:W-:Y:S01]  /*3400*/  @!P4 IMAD.MOV.U32 R21, RZ, RZ, R4 ;  /* 0x000000ffff15c224 */ /* 0x000fe200078e0004 */
[----:B------:R-:W-:Y:S01]  /*3410*/  @!P4 MOV R4, R5 ;  /* 0x000000050004c202 */ /* 0x000fe20000000f00 */
[----:B------:R-:W-:Y:S02]  /*3420*/  IMAD.MOV.U32 R5, RZ, RZ, R10 ;  /* 0x000000ffff057224 */ /* 0x000fe400078e000a */
[----:B------:R-:W-:Y:S01]  /*3430*/  @!P2 IMAD.MOV.U32 R5, RZ, RZ, R11 ;  /* 0x000000ffff05a224 */ /* 0x000fe200078e000b */
[----:B------:R-:W-:Y:S02]  /*3440*/  FSETP.GEU.AND P0, PT, R15, R4, PT ;  /* 0x000000040f00720b */ /* 0x000fe40003f0e000 */
[----:B------:R-:W-:-:S05]  /*3450*/  @!P2 MOV R11, R10 ;  /* 0x0000000a000ba202 */ /* 0x000fca0000000f00 */
[----:B------:R-:W-:Y:S02]  /*3460*/  IMAD.MOV.U32 R20, RZ, RZ, R11 ;  /* 0x000000ffff147224 */ /* 0x000fe400078e000b */
[----:B------:R-:W-:Y:S01]  /*3470*/  @!P3 IMAD.MOV.U32 R20, RZ, RZ, R12 ;  /* 0x000000ffff14b224 */ /* 0x000fe200078e000c */
[----:B------:R-:W-:-:S03]  /*3480*/  @!P3 MOV R12, R11 ;  /* 0x0000000b000cb202 */ /* 0x000fc60000000f00 */
[----:B------:R-:W-:Y:S01]  /*3490*/  @!P0 IMAD.MOV.U32 R6, RZ, RZ, R15 ;  /* 0x000000ffff068224 */ /* 0x000fe200078e000f */
[----:B------:R-:W-:Y:S01]  /*34a0*/  MOV R22, R12 ;  /* 0x0000000c00167202 */ /* 0x000fe20000000f00 */
[----:B------:R-:W-:Y:S01]  /*34b0*/  @!P0 IMAD.MOV.U32 R15, RZ, RZ, R4 ;  /* 0x000000ffff0f8224 */ /* 0x000fe200078e0004 */
[----:B------:R-:W-:Y:S01]  /*34c0*/  @!P0 MOV R7, R14 ;  /* 0x0000000e00078202 */ /* 0x000fe20000000f00 */
[----:B------:R-:W-:Y:S02]  /*34d0*/  @!P4 IMAD.MOV.U32 R22, RZ, RZ, R13 ;  /* 0x000000ffff16c224 */ /* 0x000fe400078e000d */
[----:B------:R-:W-:Y:S01]  /*34e0*/  @!P4 IMAD.MOV.U32 R13, RZ, RZ, R12 ;  /* 0x000000ffff0dc224 */ /* 0x000fe200078e000c */
[-C--:B------:R-:W-:Y:S01]  /*34f0*/  FSETP.GEU.AND P1, PT, R0, R15.reuse, PT ;  /* 0x0000000f0000720b */ /* 0x080fe20003f2e000 */
[----:B------:R-:W-:Y:S01]  /*3500*/  @!P0 IMAD.MOV.U32 R4, RZ, RZ, R6 ;  /* 0x000000ffff048224 */ /* 0x000fe200078e0006 */
[----:B------:R-:W-:Y:S01]  /*3510*/  MOV R10, R15 ;  /* 0x0000000f000a7202 */ /* 0x000fe20000000f00 */
[----:B------:R-:W-:Y:S01]  /*3520*/  @!P0 IMAD.MOV.U32 R14, RZ, RZ, R13 ;  /* 0x000000ffff0e8224 */ /* 0x000fe200078e000d */
[----:B------:R-:W-:Y:S01]  /*3530*/  MOV R12, R22 ;  /* 0x00000016000c7202 */ /* 0x000fe20000000f00 */
[----:B------:R-:W-:-:S02]  /*3540*/  @!P0 IMAD.MOV.U32 R13, RZ, RZ, R7 ;  /* 0x000000ffff0d8224 */ /* 0x000fc400078e0007 */
[----:B------:R-:W-:Y:S02]  /*3550*/  IMAD.MOV.U32 R6, RZ, RZ, R14 ;  /* 0x000000ffff067224 */ /* 0x000fe400078e000e */
[----:B------:R-:W-:Y:S02]  /*3560*/  IMAD.MOV.U32 R7, RZ, RZ, R18 ;  /* 0x000000ffff077224 */ /* 0x000fe400078e0012 */
[----:B------:R-:W-:Y:S02]  /*3570*/  IMAD.MOV.U32 R11, RZ, RZ, R20 ;  /* 0x000000ffff0b7224 */ /* 0x000fe400078e0014 */
[----:B------:R-:W-:Y:S01]  /*3580*/  @!P1 MOV R15, R0 ;  /* 0x00000000000f9202 */ /* 0x000fe20000000f00 */
[----:B------:R-:W-:Y:S02]  /*3590*/  @!P1 IMAD.MOV.U32 R0, RZ, RZ, R10 ;  /* 0x000000ffff009224 */ /* 0x000fe400078e000a */
[----:B------:R-:W-:Y:S01]  /*35a0*/  @!P1 IMAD.MOV.U32 R14, RZ, RZ, R28 ;  /* 0x000000ffff0e9224 */ /* 0x000fe200078e001c */
[----:B------:R-:W-:Y:S01]  /*35b0*/  @!P1 MOV R28, R6 ;  /* 0x00000006001c9202 */ /* 0x000fe20000000f00 */
[----:B------:R-:W-:Y:S01]  /*35c0*/  IMAD.MOV.U32 R10, RZ, RZ, R5 ;  /* 0x000000ffff0a7224 */ /* 0x000fe200078e0005 */
[----:B------:R-:W-:Y:S01]  /*35d0*/  MOV R6, R19 ;  /* 0x0000001300067202 */ /* 0x000fe20000000f00 */
[----:B------:R-:W-:-:S07]  /*35e0*/  IMAD.MOV.U32 R5, RZ, RZ, R21 ;  /* 0x000000ffff057224 */ /* 0x000fce00078e0015 */
.L_x_263:
[----:B------:R-:W-:Y:S05]  /*35f0*/  BSYNC.RECONVERGENT B0 ;  /* 0x0000000000007941 */ /* 0x000fea0003800200 */
.L_x_262:
[----:B------:R-:W0:Y:S01]  /*3600*/  SHFL.DOWN PT, R19, R15, 0x10, 0x1f ;  /* 0x0a001f000f137f89 */ /* 0x000e2200000e0000 */
[----:B------:R-:W-:Y:S03]  /*3610*/  BSSY.RECONVERGENT B0, `(.L_x_264) ;  /* 0x000003e000007945 */ /* 0x000fe60003800200 */
[----:B------:R1:W2:Y:S01]  /*3620*/  SHFL.DOWN PT, R20, R14, 0x10, 0x1f ;  /* 0x0a001f000e147f89 */ /* 0x0002a200000e0000 */
[----:B0-----:R-:W-:-:S04]  /*3630*/  FSETP.GEU.AND P0, PT, R2, R19, PT ;  /* 0x000000130200720b */ /* 0x001fc80003f0e000 */
[----:B------:R-:W-:-:S13]  /*3640*/  ISETP.GT.U32.OR P0, PT, R16, 0xf, P0 ;  /* 0x0000000f1000780c */ /* 0x000fda0000704470 */
[----:B-12---:R-:W-:Y:S05]  /*3650*/  @P0 BRA `(.L_x_265) ;  /* 0x0000000000e40947 */ /* 0x006fea0003800000 */
[-C--:B------:R-:W-:Y:S01]  /*3660*/  FSETP.GEU.AND P0, PT, R8, R19.reuse, PT ;  /* 0x000000130800720b */ /* 0x080fe20003f0e000 */
[----:B------:R-:W-:Y:S01]  /*3670*/  IMAD.MOV.U32 R18, RZ, RZ, R8 ;  /* 0x000000ffff127224 */ /* 0x000fe200078e0008 */
[----:B------:R-:W-:Y:S01]  /*3680*/  MOV R2, R19 ;  /* 0x0000001300027202 */ /* 0x000fe20000000f00 */
[----:B------:R-:W-:-:S10]  /*3690*/  IMAD.MOV.U32 R3, RZ, RZ, R20 ;  /* 0x000000ffff037224 */ /* 0x000fd400078e0014 */
[--C-:B------:R-:W-:Y:S02]  /*36a0*/  @!P0 IMAD.MOV.U32 R18, RZ, RZ, R19.reuse ;  /* 0x000000ffff128224 */ /* 0x100fe400078e0013 */
[----:B------:R-:W-:Y:S02]  /*36b0*/  @!P0 IMAD.MOV.U32 R2, RZ, RZ, R8 ;  /* 0x000000ffff028224 */ /* 0x000fe400078e0008 */
[----:B------:R-:W-:Y:S01]  /*36c0*/  @!P0 IMAD.MOV.U32 R8, RZ, RZ, R19 ;  /* 0x000000ffff088224 */ /* 0x000fe200078e0013 */
[----:B------:R-:W-:Y:S01]  /*36d0*/  FSETP.GEU.AND P1, PT, R7, R18, PT ;  /* 0x000000120700720b */ /* 0x000fe20003f2e000 */
[----:B------:R-:W-:-:S12]  /*36e0*/  @!P0 IMAD.MOV.U32 R3, RZ, RZ, R9 ;  /* 0x000000ffff038224 */ /* 0x000fd800078e0009 */
[----:B------:R-:W-:Y:S01]  /*36f0*/  @!P1 MOV R8, R7 ;  /* 0x0000000700089202 */ /* 0x000fe20000000f00 */
[----:B------:R-:W-:-:S04]  /*3700*/  @!P1 IMAD.MOV.U32 R7, RZ, RZ, R18 ;  /* 0x000000ffff079224 */ /* 0x000fc800078e0012 */
[----:B------:R-:W-:Y:S01]  /*3710*/  IMAD.MOV.U32 R18, RZ, RZ, R7 ;  /* 0x000000ffff127224 */ /* 0x000fe200078e0007 */
[----:B------:R-:W-:-:S13]  /*3720*/  FSETP.GEU.AND P2, PT, R6, R7, PT ;  /* 0x000000070600720b */ /* 0x000fda0003f4e000 */
[----:B------:R-:W-:Y:S01]  /*3730*/  @!P2 MOV R18, R6 ;  /* 0x000000060012a202 */ /* 0x000fe20000000f00 */
[----:B------:R-:W-:-:S04]  /*3740*/  @!P2 IMAD.MOV.U32 R6, RZ, RZ, R7 ;  /* 0x000000ffff06a224 */ /* 0x000fc800078e0007 */
[----:B------:R-:W-:Y:S01]  /*3750*/  IMAD.MOV.U32 R19, RZ, RZ, R6 ;  /* 0x000000ffff137224 */ /* 0x000fe200078e0006 */
[----:B------:R-:W-:-:S13]  /*3760*/  FSETP.GEU.AND P3, PT, R5, R6, PT ;  /* 0x000000060500720b */ /* 0x000fda0003f6e000 */
[----:B------:R-:W-:Y:S01]  /*3770*/  @!P3 MOV R19, R5 ;  /* 0x000000050013b202 */ /* 0x000fe20000000f00 */
[----:B------:R-:W-:Y:S01]  /*3780*/  @!P3 IMAD.MOV.U32 R5, RZ, RZ, R6 ;  /* 0x000000ffff05b224 */ /* 0x000fe200078e0006 */
[----:B------:R-:W-:Y:S01]  /*3790*/  MOV R6, R9 ;  /* 0x0000000900067202 */ /* 0x000fe20000000f00 */
[----:B------:R-:W-:Y:S01]  /*37a0*/  @!P0 IMAD.MOV.U32 R9, RZ, RZ, R20 ;  /* 0x000000ffff098224 */ /* 0x000fe200078e0014 */
[----:B------:R-:W-:Y:S01]  /*37b0*/  @!P0 MOV R6, R20 ;  /* 0x0000001400068202 */ /* 0x000fe20000000f00 */
[----:B------:R-:W-:Y:S01]  /*37c0*/  IMAD.MOV.U32 R21, RZ, RZ, R5 ;  /* 0x000000ffff157224 */ /* 0x000fe200078e0005 */
[----:B------:R-:W-:Y:S01]  /*37d0*/  FSETP.GEU.AND P4, PT, R4, R5, PT ;  /* 0x000000050400720b */ /* 0x000fe20003f8e000 */
[----:B------:R-:W-:Y:S01]  /*37e0*/  @!P1 IMAD.MOV.U32 R9, RZ, RZ, R10 ;  /* 0x000000ffff099224 */ /* 0x000fe200078e000a */
[----:B------:R-:W-:-:S11]  /*37f0*/  @!P1 MOV R10, R6 ;  /* 0x00000006000a9202 */ /* 0x000fd60000000f00 */
[----:B------:R-:W-:Y:S02]  /*3800*/  @!P4 IMAD.MOV.U32 R21, RZ, RZ, R4 ;  /* 0x000000ffff15c224 */ /* 0x000fe400078e0004 */
[----:B------:R-:W-:Y:S01]  /*3810*/  @!P4 IMAD.MOV.U32 R4, RZ, RZ, R5 ;  /* 0x000000ffff04c224 */ /* 0x000fe200078e0005 */
[----:B------:R-:W-:Y:S01]  /*3820*/  MOV R5, R10 ;  /* 0x0000000a00057202 */ /* 0x000fe20000000f00 */
[----:B------:R-:W-:Y:S02]  /*3830*/  @!P2 IMAD.MOV.U32 R5, RZ, RZ, R11 ;  /* 0x000000ffff05a224 */ /* 0x000fe400078e000b */
[----:B------:R-:W-:Y:S01]  /*3840*/  @!P2 IMAD.MOV.U32 R11, RZ, RZ, R10 ;  /* 0x000000ffff0ba224 */ /* 0x000fe200078e000a */
[----:B------:R-:W-:-:S04]  /*3850*/  FSETP.GEU.AND P0, PT, R15, R4, PT ;  /* 0x000000040f00720b */ /* 0x000fc80003f0e000 */
[----:B------:R-:W-:Y:S01]  /*3860*/  MOV R20, R11 ;  /* 0x0000000b00147202 */ /* 0x000fe20000000f00 */
[----:B------:R-:W-:Y:S02]  /*3870*/  @!P3 IMAD.MOV.U32 R20, RZ, RZ, R12 ;  /* 0x000000ffff14b224 */ /* 0x000fe400078e000c */
[----:B------:R-:W-:-:S03]  /*3880*/  @!P3 IMAD.MOV.U32 R12, RZ, RZ, R11 ;  /* 0x000000ffff0cb224 */ /* 0x000fc600078e000b */
[----:B------:R-:W-:Y:S01]  /*3890*/  MOV R11, R20 ;  /* 0x00000014000b7202 */ /* 0x000fe20000000f00 */
[--C-:B------:R-:W-:Y:S01]  /*38a0*/  IMAD.MOV.U32 R22, RZ, RZ, R12.reuse ;  /* 0x000000ffff167224 */ /* 0x100fe200078e000c */
[----:B------:R-:W-:Y:S01]  /*38b0*/  @!P4 MOV R22, R13 ;  /* 0x0000000d0016c202 */ /* 0x000fe20000000f00 */
[----:B------:R-:W-:Y:S01]  /*38c0*/  @!P4 IMAD.MOV.U32 R13, RZ, RZ, R12 ;  /* 0x000000ffff0dc224 */ /* 0x000fe200078e000c */
[----:B------:R-:W-:Y:S01]  /*38d0*/  @!P0 MOV R6, R15 ;  /* 0x0000000f00068202 */ /* 0x000fe20000000f00 */
[----:B------:R-:W-:Y:S02]  /*38e0*/  @!P0 IMAD.MOV.U32 R15, RZ, RZ, R4 ;  /* 0x000000ffff0f8224 */ /* 0x000fe400078e0004 */
[----:B------:R-:W-:Y:S01]  /*38f0*/  @!P0 IMAD.MOV.U32 R7, RZ, RZ, R14 ;  /* 0x000000ffff078224 */ /* 0x000fe200078e000e */
[----:B------:R-:W-:Y:S01]  /*3900*/  @!P0 MOV R14, R13 ;  /* 0x0000000d000e8202 */ /* 0x000fe20000000f00 */
[----:B------:R-:W-:Y:S01]  /*3910*/  IMAD.MOV.U32 R10, RZ, RZ, R15 ;  /* 0x000000ffff0a7224 */ /* 0x000fe200078e000f */
[----:B------:R-:W-:Y:S01]  /*3920*/  FSETP.GEU.AND P1, PT, R0, R15, PT ;  /* 0x0000000f0000720b */ /* 0x000fe20003f2e000 */
[----:B------:R-:W-:Y:S01]  /*3930*/  @!P0 IMAD.MOV.U32 R4, RZ, RZ, R6 ;  /* 0x000000ffff048224 */ /* 0x000fe200078e0006 */
[----:B------:R-:W-:Y:S01]  /*3940*/  @!P0 MOV R13, R7 ;  /* 0x00000007000d8202 */ /* 0x000fe20000000f00 */
[----:B------:R-:W-:Y:S01]  /*3950*/  IMAD.MOV.U32 R6, RZ, RZ, R14 ;  /* 0x000000ffff067224 */ /* 0x000fe200078e000e */
[----:B------:R-:W-:Y:S01]  /*3960*/  MOV R7, R18 ;  /* 0x0000001200077202 */ /* 0x000fe20000000f00 */
[----:B------:R-:W-:-:S08]  /*3970*/  IMAD.MOV.U32 R12, RZ, RZ, R22 ;  /* 0x000000ffff0c7224 */ /* 0x000fd000078e0016 */
[----:B------:R-:W-:Y:S01]  /*3980*/  @!P1 IMAD.MOV.U32 R15, RZ, RZ, R0 ;  /* 0x000000ffff0f9224 */ /* 0x000fe200078e0000 */
[----:B------:R-:W-:Y:S01]  /*3990*/  @!P1 MOV R0, R10 ;  /* 0x0000000a00009202 */ /* 0x000fe20000000f00 */
[----:B------:R-:W-:Y:S02]  /*39a0*/  @!P1 IMAD.MOV.U32 R14, RZ, RZ, R28 ;  /* 0x000000ffff0e9224 */ /* 0x000fe400078e001c */
[----:B------:R-:W-:Y:S02]  /*39b0*/  @!P1 IMAD.MOV.U32 R28, RZ, RZ, R6 ;  /* 0x000000ffff1c9224 */ /* 0x000fe400078e0006 */
[----:B------:R-:W-:Y:S02]  /*39c0*/  IMAD.MOV.U32 R10, RZ, RZ, R5 ;  /* 0x000000ffff0a7224 */ /* 0x000fe400078e0005 */
[----:B------:R-:W-:Y:S02]  /*39d0*/  IMAD.MOV.U32 R6, RZ, RZ, R19 ;  /* 0x000000ffff067224 */ /* 0x000fe400078e0013 */
[----:B------:R-:W-:-:S07]  /*39e0*/  IMAD.MOV.U32 R5, RZ, RZ, R21 ;  /* 0x000000ffff057224 */ /* 0x000fce00078e0015 */
.L_x_265:
[----:B------:R-:W-:Y:S05]  /*39f0*/  BSYNC.RECONVERGENT B0 ;  /* 0x0000000000007941 */ /* 0x000fea0003800200 */
.L_x_264:
[----:B------:R-:W0:Y:S01]  /*3a00*/  SHFL.DOWN PT, R19, R4, 0x10, 0x1f ;  /* 0x0a001f0004137f89 */ /* 0x000e2200000e0000 */
[----:B------:R-:W-:Y:S03]  /*3a10*/  BSSY.RECONVERGENT B0, `(.L_x_266) ;  /* 0x000003e000007945 */ /* 0x000fe60003800200 */
[----:B------:R1:W2:Y:S01]  /*3a20*/  SHFL.DOWN PT, R20, R13, 0x10, 0x1f ;  /* 0x0a001f000d147f89 */ /* 0x0002a200000e0000 */
[----:B0-----:R-:W-:-:S04]  /*3a30*/  FSETP.GEU.AND P0, PT, R2, R19, PT ;  /* 0x000000130200720b */ /* 0x001fc80003f0e000 */
[----:B------:R-:W-:-:S13]  /*3a40*/  ISETP.GT.U32.OR P0, PT, R16, 0xf, P0 ;  /* 0x0000000f1000780c */ /* 0x000fda0000704470 */
[----:B-12---:R-:W-:Y:S05]  /*3a50*/  @P0 BRA `(.L_x_267) ;  /* 0x0000000000e40947 */ /* 0x006fea0003800000 */
[----:B------:R-:W-:Y:S01]  /*3a60*/  FSETP.GEU.AND P0, PT, R8, R19, PT ;  /* 0x000000130800720b */ /* 0x000fe20003f0e000 */
[----:B------:R-:W-:Y:S01]  /*3a70*/  IMAD.MOV.U32 R2, RZ, RZ, R19 ;  /* 0x000000ffff027224 */ /* 0x000fe200078e0013 */
[----:B------:R-:W-:Y:S01]  /*3a80*/  MOV R18, R8 ;  /* 0x0000000800127202 */ /* 0x000fe20000000f00 */
[----:B------:R-:W-:-:S10]  /*3a90*/  IMAD.MOV.U32 R3, RZ, RZ, R20 ;  /* 0x000000ffff037224 */ /* 0x000fd400078e0014 */
[--C-:B------:R-:W-:Y:S01]  /*3aa0*/  @!P0 IMAD.MOV.U32 R18, RZ, RZ, R19.reuse ;  /* 0x000000ffff128224 */ /* 0x100fe200078e0013 */
[----:B------:R-:W-:Y:S01]  /*3ab0*/  @!P0 MOV R2, R8 ;  /* 0x0000000800028202 */ /* 0x000fe20000000f00 */
[----:B------:R-:W-:Y:S01]  /*3ac0*/  @!P0 IMAD.MOV.U32 R8, RZ, RZ, R19 ;  /* 0x000000ffff088224 */ /* 0x000fe200078e0013 */
[----:B------:R-:W-:Y:S02]  /*3ad0*/  @!P0 MOV R3, R9 ;  /* 0x0000000900038202 */ /* 0x000fe40000000f00 */
[----:B------:R-:W-:-:S13]  /*3ae0*/  FSETP.GEU.AND P1, PT, R7, R18, PT ;  /* 0x000000120700720b */ /* 0x000fda0003f2e000 */
[----:B------:R-:W-:Y:S01]  /*3af0*/  @!P1 IMAD.MOV.U32 R8, RZ, RZ, R7 ;  /* 0x000000ffff089224 */ /* 0x000fe200078e0007 */
[----:B------:R-:W-:-:S04]  /*3b00*/  @!P1 MOV R7, R18 ;  /* 0x0000001200079202 */ /* 0x000fc80000000f00 */
[----:B------:R-:W-:Y:S01]  /*3b10*/  FSETP.GEU.AND P2, PT, R6, R7, PT ;  /* 0x000000070600720b */ /* 0x000fe20003f4e000 */
[----:B------:R-:W-:-:S12]  /*3b20*/  IMAD.MOV.U32 R18, RZ, RZ, R7 ;  /* 0x000000ffff127224 */ /* 0x000fd800078e0007 */
[----:B------:R-:W-:Y:S01]  /*3b30*/  @!P2 IMAD.MOV.U32 R18, RZ, RZ, R6 ;  /* 0x000000ffff12a224 */ /* 0x000fe200078e0006 */
[----:B------:R-:W-:-:S04]  /*3b40*/  @!P2 MOV R6, R7 ;  /* 0x000000070006a202 */ /* 0x000fc80000000f00 */
[----:B------:R-:W-:Y:S01]  /*3b50*/  FSETP.GEU.AND P3, PT, R5, R6, PT ;  /* 0x000000060500720b */ /* 0x000fe20003f6e000 */
[----:B------:R-:W-:-:S12]  /*3b60*/  IMAD.MOV.U32 R19, RZ, RZ, R6 ;  /* 0x000000ffff137224 */ /* 0x000fd800078e0006 */
[----:B------:R-:W-:Y:S01]  /*3b70*/  @!P3 IMAD.MOV.U32 R19, RZ, RZ, R5 ;  /* 0x000000ffff13b224 */ /* 0x000fe200078e0005 */
[----:B------:R-:W-:Y:S01]  /*3b80*/  @!P3 MOV R5, R6 ;  /* 0x000000060005b202 */ /* 0x000fe20000000f00 */
[----:B------:R-:W-:Y:S02]  /*3b90*/  IMAD.MOV.U32 R6, RZ, RZ, R9 ;  /* 0x000000ffff067224 */ /* 0x000fe400078e0009 */
[--C-:B------:R-:W-:Y:S01]  /*3ba0*/  @!P0 IMAD.MOV.U32 R6, RZ, RZ, R20.reuse ;  /* 0x000000ffff068224 */ /* 0x100fe200078e0014 */
[-C--:B------:R-:W-:Y:S01]  /*3bb0*/  FSETP.GEU.AND P4, PT, R4, R5.reuse, PT ;  /* 0x000000050400720b */ /* 0x080fe20003f8e000 */
[----:B------:R-:W-:Y:S01]  /*3bc0*/  @!P0 IMAD.MOV.U32 R9, RZ, RZ, R20 ;  /* 0x000000ffff098224 */ /* 0x000fe200078e0014 */
[----:B------:R-:W-:Y:S01]  /*3bd0*/  MOV R21, R5 ;  /* 0x0000000500157202 */ /* 0x000fe20000000f00 */
[----:B------:R-:W-:Y:S02]  /*3be0*/  @!P1 IMAD.MOV.U32 R9, RZ, RZ, R10 ;  /* 0x000000ffff099224 */ /* 0x000fe400078e000a */
[----:B------:R-:W-:-:S08]  /*3bf0*/  @!P1 IMAD.MOV.U32 R10, RZ, RZ, R6 ;  /* 0x000000ffff0a9224 */ /* 0x000fd000078e0006 */
[----:B------:R-:W-:Y:S01]  /*3c00*/  @!P4 MOV R21, R4 ;  /* 0x000000040015c202 */ /* 0x000fe20000000f00 */
[----:B------:R-:W-:Y:S02]  /*3c10*/  @!P4 IMAD.MOV.U32 R4, RZ, RZ, R5 ;  /* 0x000000ffff04c224 */ /* 0x000fe400078e0005 */
[--C-:B------:R-:W-:Y:S01]  /*3c20*/  IMAD.MOV.U32 R5, RZ, RZ, R10.reuse ;  /* 0x000000ffff057224 */ /* 0x100fe200078e000a */
[----:B------:R-:W-:Y:S01]  /*3c30*/  @!P2 MOV R5, R11 ;  /* 0x0000000b0005a202 */ /* 0x000fe20000000f00 */
[----:B------:R-:W-:Y:S01]  /*3c40*/  @!P2 IMAD.MOV.U32 R11, RZ, RZ, R10 ;  /* 0x000000ffff0ba224 */ /* 0x000fe200078e000a */
[----:B------:R-:W-:-:S03]  /*3c50*/  FSETP.GEU.AND P0, PT, R15, R4, PT ;  /* 0x000000040f00720b */ /* 0x000fc60003f0e000 */
[--C-:B------:R-:W-:Y:S01]  /*3c60*/  IMAD.MOV.U32 R20, RZ, RZ, R11.reuse ;  /* 0x000000ffff147224 */ /* 0x100fe200078e000b */
[----:B------:R-:W-:Y:S01]  /*3c70*/  @!P3 MOV R20, R12 ;  /* 0x0000000c0014b202 */ /* 0x000fe20000000f00 */
[----:B------:R-:W-:-:S04]  /*3c80*/  @!P3 IMAD.MOV.U32 R12, RZ, RZ, R11 ;  /* 0x000000ffff0cb224 */ /* 0x000fc800078e000b */
[----:B------:R-:W-:Y:S02]  /*3c90*/  IMAD.MOV.U32 R22, RZ, RZ, R12 ;  /* 0x000000ffff167224 */ /* 0x000fe400078e000c */
[----:B------:R-:W-:Y:S01]  /*3ca0*/  @!P4 IMAD.MOV.U32 R22, RZ, RZ, R13 ;  /* 0x000000ffff16c224 */ /* 0x000fe200078e000d */
[----:B------:R-:W-:Y:S01]  /*3cb0*/  @!P4 MOV R13, R12 ;  /* 0x0000000c000dc202 */ /* 0x000fe20000000f00 */
[----:B------:R-:W-:Y:S01]  /*3cc0*/  @!P0 IMAD.MOV.U32 R6, RZ, RZ, R15 ;  /* 0x000000ffff068224 */ /* 0x000fe200078e000f */
[----:B------:R-:W-:Y:S01]  /*3cd0*/  @!P0 MOV R15, R4 ;  /* 0x00000004000f8202 */ /* 0x000fe20000000f00 */
[----:B------:R-:W-:Y:S02]  /*3ce0*/  @!P0 IMAD.MOV.U32 R7, RZ, RZ, R14 ;  /* 0x000000ffff078224 */ /* 0x000fe400078e000e */
[----:B------:R-:W-:Y:S01]  /*3cf0*/  @!P0 IMAD.MOV.U32 R14, RZ, RZ, R13 ;  /* 0x000000ffff0e8224 */ /* 0x000fe200078e000d */
[----:B------:R-:W-:Y:S01]  /*3d00*/  FSETP.GEU.AND P1, PT, R0, R15, PT ;  /* 0x0000000f0000720b */ /* 0x000fe20003f2e000 */
[----:B------:R-:W-:Y:S01]  /*3d10*/  IMAD.MOV.U32 R10, RZ, RZ, R15 ;  /* 0x000000ffff0a7224 */ /* 0x000fe200078e000f */
[----:B------:R-:W-:Y:S01]  /*3d20*/  @!P0 MOV R4, R6 ;  /* 0x0000000600048202 */ /* 0x000fe20000000f00 */
[----:B------:R-:W-:Y:S01]  /*3d30*/  @!P0 IMAD.MOV.U32 R13, RZ, RZ, R7 ;  /* 0x000000ffff0d8224 */ /* 0x000fe200078e0007 */
[----:B------:R-:W-:Y:S01]  /*3d40*/  MOV R6, R14 ;  /* 0x0000000e00067202 */ /* 0x000fe20000000f00 */
[----:B------:R-:W-:-:S02]  /*3d50*/  IMAD.MOV.U32 R7, RZ, RZ, R18 ;  /* 0x000000ffff077224 */ /* 0x000fc400078e0012 */
[----:B------:R-:W-:Y:S02]  /*3d60*/  IMAD.MOV.U32 R11, RZ, RZ, R20 ;  /* 0x000000ffff0b7224 */ /* 0x000fe400078e0014 */
[----:B------:R-:W-:-:S04]  /*3d70*/  IMAD.MOV.U32 R12, RZ, RZ, R22 ;  /* 0x000000ffff0c7224 */ /* 0x000fc800078e0016 */
[----:B------:R-:W-:Y:S01]  /*3d80*/  @!P1 IMAD.MOV.U32 R15, RZ, RZ, R0 ;  /* 0x000000ffff0f9224 */ /* 0x000fe200078e0000 */
[----:B------:R-:W-:Y:S01]  /*3d90*/  @!P1 MOV R14, R28 ;  /* 0x0000001c000e9202 */ /* 0x000fe20000000f00 */
[----:B------:R-:W-:Y:S01]  /*3da0*/  @!P1 IMAD.MOV.U32 R0, RZ, RZ, R10 ;  /* 0x000000ffff009224 */ /* 0x000fe200078e000a */
[----:B------:R-:W-:Y:S01]  /*3db0*/  MOV R10, R5 ;  /* 0x00000005000a7202 */ /* 0x000fe20000000f00 */
[----:B------:R-:W-:Y:S01]  /*3dc0*/  @!P1 IMAD.MOV.U32 R28, RZ, RZ, R6 ;  /* 0x000000ffff1c9224 */ /* 0x000fe200078e0006 */
[----:B------:R-:W-:Y:S01]  /*3dd0*/  MOV R5, R21 ;  /* 0x0000001500057202 */ /* 0x000fe20000000f00 */
[----:B------:R-:W-:-:S07]  /*3de0*/  IMAD.MOV.U32 R6, RZ, RZ, R19 ;  /* 0x000000ffff067224 */ /* 0x000fce00078e0013 */
.L_x_267:
[----:B------:R-:W-:Y:S05]  /*3df0*/  BSYNC.RECONVERGENT B0 ;  /* 0x0000000000007941 */ /* 0x000fea0003800200 */
.L_x_266:
        /* <DEDUP_REMOVED lines=63> */
.L_x_269:
[----:B------:R-:W-:Y:S05]  /*41f0*/  BSYNC.RECONVERGENT B0 ;  /* 0x0000000000007941 */ /* 0x000fea0003800200 */
.L_x_268:
        /* <DEDUP_REMOVED lines=63> */
.L_x_271:
[----:B------:R-:W-:Y:S05]  /*45f0*/  BSYNC.RECONVERGENT B0 ;  /* 0x0000000000007941 */ /* 0x000fea0003800200 */
.L_x_270:
        /* <DEDUP_REMOVED lines=63> */
.L_x_273:
[----:B------:R-:W-:Y:S05]  /*49f0*/  BSYNC.RECONVERGENT B0 ;  /* 0x0000000000007941 */ /* 0x000fea0003800200 */
.L_x_272:
        /* <DEDUP_REMOVED lines=63> */
.L_x_275:
[----:B------:R-:W-:Y:S05]  /*4df0*/  BSYNC.RECONVERGENT B0 ;  /* 0x0000000000007941 */ /* 0x000fea0003800200 */
.L_x_274:
        /* <DEDUP_REMOVED lines=63> */
.L_x_277:
[----:B------:R-:W-:Y:S05]  /*51f0*/  BSYNC.RECONVERGENT B0 ;  /* 0x0000000000007941 */ /* 0x000fea0003800200 */
.L_x_276:
        /* <DEDUP_REMOVED lines=63> */
.L_x_279:
[----:B------:R-:W-:Y:S05]  /*55f0*/  BSYNC.RECONVERGENT B0 ;  /* 0x0000000000007941 */ /* 0x000fea0003800200 */
.L_x_278:
        /* <DEDUP_REMOVED lines=63> */
.L_x_281:
[----:B------:R-:W-:Y:S05]  /*59f0*/  BSYNC.RECONVERGENT B0 ;  /* 0x0000000000007941 */ /* 0x000fea0003800200 */
.L_x_280:
        /* <DEDUP_REMOVED lines=63> */
.L_x_283:
[----:B------:R-:W-:Y:S05]  /*5df0*/  BSYNC.RECONVERGENT B0 ;  /* 0x0000000000007941 */ /* 0x000fea0003800200 */
.L_x_282:
        /* <DEDUP_REMOVED lines=63> */
.L_x_285:
[----:B------:R-:W-:Y:S05]  /*61f0*/  BSYNC.RECONVERGENT B0 ;  /* 0x0000000000007941 */ /* 0x000fea0003800200 */
.L_x_284:
        /* <DEDUP_REMOVED lines=63> */
.L_x_287:
[----:B------:R-:W-:Y:S05]  /*65f0*/  BSYNC.RECONVERGENT B0 ;  /* 0x0000000000007941 */ /* 0x000fea0003800200 */
.L_x_286:
        /* <DEDUP_REMOVED lines=63> */
.L_x_289:
[----:B------:R-:W-:Y:S05]  /*69f0*/  BSYNC.RECONVERGENT B0 ;  /* 0x0000000000007941 */ /* 0x000fea0003800200 */
.L_x_288:
        /* <DEDUP_REMOVED lines=63> */
.L_x_291:
[----:B------:R-:W-:Y:S05]  /*6df0*/  BSYNC.RECONVERGENT B0 ;  /* 0x0000000000007941 */ /* 0x000fea0003800200 */
.L_x_290:
        /* <DEDUP_REMOVED lines=63> */
.L_x_293:
[----:B------:R-:W-:Y:S05]  /*71f0*/  BSYNC.RECONVERGENT B0 ;  /* 0x0000000000007941 */ /* 0x000fea0003800200 */
.L_x_292:
        /* <DEDUP_REMOVED lines=63> */
.L_x_295:
[----:B------:R-:W-:Y:S05]  /*75f0*/  BSYNC.RECONVERGENT B0 ;  /* 0x0000000000007941 */ /* 0x000fea0003800200 */
.L_x_294:
        /* <DEDUP_REMOVED lines=63> */
.L_x_297:
[----:B------:R-:W-:Y:S05]  /*79f0*/  BSYNC.RECONVERGENT B0 ;  /* 0x0000000000007941 */ /* 0x000fea0003800200 */
.L_x_296:
        /* <DEDUP_REMOVED lines=63> */
.L_x_299:
[----:B------:R-:W-:Y:S05]  /*7df0*/  BSYNC.RECONVERGENT B0 ;  /* 0x0000000000007941 */ /* 0x000fea0003800200 */
.L_x_298:
        /* <DEDUP_REMOVED lines=63> */
.L_x_301:
[----:B------:R-:W-:Y:S05]  /*81f0*/  BSYNC.RECONVERGENT B0 ;  /* 0x0000000000007941 */ /* 0x000fea0003800200 */
.L_x_300:
        /* <DEDUP_REMOVED lines=63> */
.L_x_303:
[----:B------:R-:W-:Y:S05]  /*85f0*/  BSYNC.RECONVERGENT B0 ;  /* 0x0000000000007941 */ /* 0x000fea0003800200 */
.L_x_302:
        /* <DEDUP_REMOVED lines=63> */
.L_x_305:
[----:B------:R-:W-:Y:S05]  /*89f0*/  BSYNC.RECONVERGENT B0 ;  /* 0x0000000000007941 */ /* 0x000fea0003800200 */
.L_x_304:
        /* <DEDUP_REMOVED lines=63> */
.L_x_307:
[----:B------:R-:W-:Y:S05]  /*8df0*/  BSYNC.RECONVERGENT B0 ;  /* 0x0000000000007941 */ /* 0x000fea0003800200 */
.L_x_306:
        /* <DEDUP_REMOVED lines=63> */
.L_x_309:
[----:B------:R-:W-:Y:S05]  /*91f0*/  BSYNC.RECONVERGENT B0 ;  /* 0x0000000000007941 */ /* 0x000fea0003800200 */
.L_x_308:
        /* <DEDUP_REMOVED lines=63> */
.L_x_311:
[----:B------:R-:W-:Y:S05]  /*95f0*/  BSYNC.RECONVERGENT B0 ;  /* 0x0000000000007941 */ /* 0x000fea0003800200 */
.L_x_310:
        /* <DEDUP_REMOVED lines=63> */
.L_x_313:
[----:B------:R-:W-:Y:S05]  /*99f0*/  BSYNC.RECONVERGENT B0 ;  /* 0x0000000000007941 */ /* 0x000fea0003800200 */
.L_x_312:
        /* <DEDUP_REMOVED lines=63> */
.L_x_315:
[----:B------:R-:W-:Y:S05]  /*9df0*/  BSYNC.RECONVERGENT B0 ;  /* 0x0000000000007941 */ /* 0x000fea0003800200 */
.L_x_314:
        /* <DEDUP_REMOVED lines=63> */
.L_x_317:
[----:B------:R-:W-:Y:S05]  /*a1f0*/  BSYNC.RECONVERGENT B0 ;  /* 0x0000000000007941 */ /* 0x000fea0003800200 */
.L_x_316:
        /* <DEDUP_REMOVED lines=63> */
.L_x_319:
[----:B------:R-:W-:Y:S05]  /*a5f0*/  BSYNC.RECONVERGENT B0 ;  /* 0x0000000000007941 */ /* 0x000fea0003800200 */
.L_x_318:
        /* <DEDUP_REMOVED lines=63> */
.L_x_321:
[----:B------:R-:W-:Y:S05]  /*a9f0*/  BSYNC.RECONVERGENT B0 ;  /* 0x0000000000007941 */ /* 0x000fea0003800200 */
.L_x_320:
        /* <DEDUP_REMOVED lines=63> */
.L_x_323:
[----:B------:R-:W-:Y:S05]  /*adf0*/  BSYNC.RECONVERGENT B0 ;  /* 0x0000000000007941 */ /* 0x000fea0003800200 */
.L_x_322:
        /* <DEDUP_REMOVED lines=63> */
.L_x_325:
[----:B------:R-:W-:Y:S05]  /*b1f0*/  BSYNC.RECONVERGENT B0 ;  /* 0x0000000000007941 */ /* 0x000fea0003800200 */
.L_x_324:
[----:B------:R-:W0:Y:S01]  /*b200*/  SHFL.DOWN PT, R19, R0, 0x1, 0x1f ;  /* 0x08201f0000137f89 */ /* 0x000e2200000e0000 */
[----:B------:R-:W-:Y:S03]  /*b210*/  BSSY.RECONVERGENT B0, `(.L_x_326) ;  /* 0x000003e000007945 */ /* 0x000fe60003800200 */
[----:B------:R1:W2:Y:S01]  /*b220*/  SHFL.DOWN PT, R20, R28, 0x1, 0x1f ;  /* 0x08201f001c147f89 */ /* 0x0002a200000e0000 */
[----:B0-----:R-:W-:-:S04]  /*b230*/  FSETP.GEU.AND P0, PT, R2, R19, PT ;  /* 0x000000130200720b */ /* 0x001fc80003f0e000 */
[----:B------:R-:W-:-:S13]  /*b240*/  ISETP.NE.OR P0, PT, R16, RZ, P0 ;  /* 0x000000ff1000720c */ /* 0x000fda0000705670 */
        /* <DEDUP_REMOVED lines=58> */
.L_x_327:
[----:B------:R-:W-:Y:S05]  /*b5f0*/  BSYNC.RECONVERGENT B0 ;  /* 0x0000000000007941 */ /* 0x000fea0003800200 */
.L_x_326:
        /* <DEDUP_REMOVED lines=45> */
[----:B------:R-:W-:Y:S01]  /*b8d0*/  @!P4 IMAD.MOV.U32 R22, RZ, RZ, R13 ;  /* 0x000000ffff16c224 */ /* 0x000fe200078e000d */
[----:B------:R-:W-:Y:S01]  /*b8e0*/  MOV R11, R20 ;  /* 0x00000014000b7202 */ /* 0x000fe20000000f00 */
[----:B------:R-:W-:Y:S01]  /*b8f0*/  @!P4 IMAD.MOV.U32 R13, RZ, RZ, R12 ;  /* 0x000000ffff0dc224 */ /* 0x000fe200078e000c */
[-C--:B------:R-:W-:Y:S01]  /*b900*/  FSETP.GEU.AND P1, PT, R0, R15.reuse, PT ;  /* 0x0000000f0000720b */ /* 0x080fe20003f2e000 */
[----:B------:R-:W-:Y:S01]  /*b910*/  @!P0 IMAD.MOV.U32 R4, RZ, RZ, R6 ;  /* 0x000000ffff048224 */ /* 0x000fe200078e0006 */
[----:B------:R-:W-:Y:S01]  /*b920*/  MOV R10, R15 ;  /* 0x0000000f000a7202 */ /* 0x000fe20000000f00 */
[----:B------:R-:W-:Y:S01]  /*b930*/  @!P0 IMAD.MOV.U32 R14, RZ, RZ, R13 ;  /* 0x000000ffff0e8224 */ /* 0x000fe200078e000d */
[----:B------:R-:W-:Y:S01]  /*b940*/  MOV R12, R22 ;  /* 0x00000016000c7202 */ /* 0x000fe20000000f00 */
[----:B------:R-:W-:-:S02]  /*b950*/  @!P0 IMAD.MOV.U32 R13, RZ, RZ, R7 ;  /* 0x000000ffff0d8224 */ /* 0x000fc400078e0007 */
[----:B------:R-:W-:Y:S01]  /*b960*/  IMAD.MOV.U32 R7, RZ, RZ, R18 ;  /* 0x000000ffff077224 */ /* 0x000fe200078e0012 */
[----:B------:R-:W-:-:S05]  /*b970*/  MOV R6, R14 ;  /* 0x0000000e00067202 */ /* 0x000fca0000000f00 */
[----:B------:R-:W-:Y:S01]  /*b980*/  @!P1 IMAD.MOV.U32 R15, RZ, RZ, R0 ;  /* 0x000000ffff0f9224 */ /* 0x000fe200078e0000 */
[----:B------:R-:W-:Y:S01]  /*b990*/  @!P1 MOV R0, R10 ;  /* 0x0000000a00009202 */ /* 0x000fe20000000f00 */
[----:B------:R-:W-:Y:S01]  /*b9a0*/  @!P1 IMAD.MOV.U32 R14, RZ, RZ, R28 ;  /* 0x000000ffff0e9224 */ /* 0x000fe200078e001c */
[----:B------:R-:W-:Y:S01]  /*b9b0*/  @!P1 MOV R28, R6 ;  /* 0x00000006001c9202 */ /* 0x000fe20000000f00 */
[----:B------:R-:W-:Y:S01]  /*b9c0*/  IMAD.MOV.U32 R6, RZ, RZ, R19 ;  /* 0x000000ffff067224 */ /* 0x000fe200078e0013 */
[----:B------:R-:W-:Y:S01]  /*b9d0*/  MOV R10, R5 ;  /* 0x00000005000a7202 */ /* 0x000fe20000000f00 */
[----:B------:R-:W-:-:S07]  /*b9e0*/  IMAD.MOV.U32 R5, RZ, RZ, R21 ;  /* 0x000000ffff057224 */ /* 0x000fce00078e0015 */
.L_x_329:
[----:B------:R-:W-:Y:S05]  /*b9f0*/  BSYNC.RECONVERGENT B0 ;  /* 0x0000000000007941 */ /* 0x000fea0003800200 */
.L_x_328:
        /* <DEDUP_REMOVED lines=10> */
[----:B------:R-:W-:Y:S02]  /*baa0*/  @!P0 MOV R18, R19 ;  /* 0x0000001300128202 */ /* 0x000fe40000000f00 */
[----:B------:R-:W-:Y:S01]  /*bab0*/  @!P0 MOV R2, R8 ;  /* 0x0000000800028202 */ /* 0x000fe20000000f00 */
[----:B------:R-:W-:Y:S01]  /*bac0*/  @!P0 IMAD.MOV.U32 R8, RZ, RZ, R19 ;  /* 0x000000ffff088224 */ /* 0x000fe200078e0013 */
[----:B------:R-:W-:Y:S02]  /*bad0*/  FSETP.GEU.AND P1, PT, R7, R18, PT ;  /* 0x000000120700720b */ /* 0x000fe40003f2e000 */
[----:B------:R-:W-:-:S11]  /*bae0*/  @!P0 MOV R3, R9 ;  /* 0x0000000900038202 */ /* 0x000fd60000000f00 */
[----:B------:R-:W-:Y:S01]  /*baf0*/  @!P1 MOV R8, R7 ;  /* 0x0000000700089202 */ /* 0x000fe20000000f00 */
[----:B------:R-:W-:-:S05]  /*bb00*/  @!P1 IMAD.MOV.U32 R7, RZ, RZ, R18 ;  /* 0x000000ffff079224 */ /* 0x000fca00078e0012 */
[-C--:B------:R-:W-:Y:S02]  /*bb10*/  FSETP.GEU.AND P2, PT, R6, R7.reuse, PT ;  /* 0x000000070600720b */ /* 0x080fe40003f4e000 */
[----:B------:R-:W-:-:S11]  /*bb20*/  MOV R18, R7 ;  /* 0x0000000700127202 */ /* 0x000fd60000000f00 */
[----:B------:R-:W-:Y:S01]  /*bb30*/  @!P2 IMAD.MOV.U32 R18, RZ, RZ, R6 ;  /* 0x000000ffff12a224 */ /* 0x000fe200078e0006 */
[----:B------:R-:W-:-:S04]  /*bb40*/  @!P2 MOV R6, R7 ;  /* 0x000000070006a202 */ /* 0x000fc80000000f00 */
[----:B------:R-:W-:Y:S01]  /*bb50*/  FSETP.GEU.AND P3, PT, R5, R6, PT ;  /* 0x000000060500720b */ /* 0x000fe20003f6e000 */
[----:B------:R-:W-:-:S12]  /*bb60*/  IMAD.MOV.U32 R19, RZ, RZ, R6 ;  /* 0x000000ffff137224 */ /* 0x000fd800078e0006 */
[----:B------:R-:W-:Y:S01]  /*bb70*/  @!P3 MOV R19, R5 ;  /* 0x000000050013b202 */ /* 0x000fe20000000f00 */
[----:B------:R-:W-:Y:S02]  /*bb80*/  @!P3 IMAD.MOV.U32 R5, RZ, RZ, R6 ;  /* 0x000000ffff05b224 */ /* 0x000fe400078e0006 */
[----:B------:R-:W-:Y:S01]  /*bb90*/  IMAD.MOV.U32 R6, RZ, RZ, R9 ;  /* 0x000000ffff067224 */ /* 0x000fe200078e0009 */
[----:B------:R-:W-:Y:S01]  /*bba0*/  @!P0 MOV R6, R20 ;  /* 0x0000001400068202 */ /* 0x000fe20000000f00 */
[----:B------:R-:W-:Y:S01]  /*bbb0*/  IMAD.MOV.U32 R21, RZ, RZ, R5 ;  /* 0x000000ffff157224 */ /* 0x000fe200078e0005 */
[----:B------:R-:W-:Y:S01]  /*bbc0*/  FSETP.GEU.AND P4, PT, R4, R5, PT ;  /* 0x000000050400720b */ /* 0x000fe20003f8e000 */
[----:B------:R-:W-:Y:S01]  /*bbd0*/  @!P0 IMAD.MOV.U32 R9, RZ, RZ, R20 ;  /* 0x000000ffff098224 */ /* 0x000fe200078e0014 */
[----:B------:R-:W-:Y:S01]  /*bbe0*/  @!P1 MOV R9, R10 ;  /* 0x0000000a00099202 */ /* 0x000fe20000000f00 */
[----:B------:R-:W-:-:S10]  /*bbf0*/  @!P1 IMAD.MOV.U32 R10, RZ, RZ, R6 ;  /* 0x000000ffff0a9224 */ /* 0x000fd400078e0006 */
[----:B------:R-:W-:Y:S01]  /*bc00*/  @!P4 MOV R21, R4 ;  /* 0x000000040015c202 */ /* 0x000fe20000000f00 */
[----:B------:R-:W-:Y:S01]  /*bc10*/  @!P4 IMAD.MOV.U32 R4, RZ, RZ, R5 ;  /* 0x000000ffff04c224 */ /* 0x000fe200078e0005 */
[-C--:B------:R-:W-:Y:S01]  /*bc20*/  MOV R5, R10.reuse ;  /* 0x0000000a00057202 */ /* 0x080fe20000000f00 */
[----:B------:R-:W-:Y:S01]  /*bc30*/  @!P2 IMAD.MOV.U32 R5, RZ, RZ, R11 ;  /* 0x000000ffff05a224 */ /* 0x000fe200078e000b */
[----:B------:R-:W-:Y:S02]  /*bc40*/  @!P2 MOV R11, R10 ;  /* 0x0000000a000ba202 */ /* 0x000fe40000000f00 */
[----:B------:R-:W-:-:S03]  /*bc50*/  FSETP.GEU.AND P0, PT, R15, R4, PT ;  /* 0x000000040f00720b */ /* 0x000fc60003f0e000 */
[--C-:B------:R-:W-:Y:S01]  /*bc60*/  IMAD.MOV.U32 R20, RZ, RZ, R11.reuse ;  /* 0x000000ffff147224 */ /* 0x100fe200078e000b */
[----:B------:R-:W-:Y:S01]  /*bc70*/  @!P3 MOV R20, R12 ;  /* 0x0000000c0014b202 */ /* 0x000fe20000000f00 */
[----:B------:R-:W-:-:S03]  /*bc80*/  @!P3 IMAD.MOV.U32 R12, RZ, RZ, R11 ;  /* 0x000000ffff0cb224 */ /* 0x000fc600078e000b */
[----:B------:R-:W-:Y:S02]  /*bc90*/  MOV R11, R20 ;  /* 0x00000014000b7202 */ /* 0x000fe40000000f00 */
[-C--:B------:R-:W-:Y:S01]  /*bca0*/  MOV R22, R12.reuse ;  /* 0x0000000c00167202 */ /* 0x080fe20000000f00 */
[----:B------:R-:W-:Y:S01]  /*bcb0*/  @!P4 IMAD.MOV.U32 R22, RZ, RZ, R13 ;  /* 0x000000ffff16c224 */ /* 0x000fe200078e000d */
[----:B------:R-:W-:Y:S01]  /*bcc0*/  @!P4 MOV R13, R12 ;  /* 0x0000000c000dc202 */ /* 0x000fe20000000f00 */
[----:B------:R-:W-:Y:S01]  /*bcd0*/  @!P0 IMAD.MOV.U32 R7, RZ, RZ, R14 ;  /* 0x000000ffff078224 */ /* 0x000fe200078e000e */
[----:B------:R-:W-:Y:S01]  /*bce0*/  @!P0 MOV R6, R15 ;  /* 0x0000000f00068202 */ /* 0x000fe20000000f00 */
[----:B------:R-:W-:Y:S01]  /*bcf0*/  @!P0 IMAD.MOV.U32 R15, RZ, RZ, R4 ;  /* 0x000000ffff0f8224 */ /* 0x000fe200078e0004 */
[----:B------:R-:W-:Y:S01]  /*bd00*/  @!P0 MOV R14, R13 ;  /* 0x0000000d000e8202 */ /* 0x000fe20000000f00 */
[----:B------:R-:W-:Y:S01]  /*bd10*/  @!P0 IMAD.MOV.U32 R13, RZ, RZ, R7 ;  /* 0x000000ffff0d8224 */ /* 0x000fe200078e0007 */
[----:B------:R-:W-:Y:S01]  /*bd20*/  MOV R12, R22 ;  /* 0x00000016000c7202 */ /* 0x000fe20000000f00 */
[----:B------:R-:W-:Y:S01]  /*bd30*/  @!P0 IMAD.MOV.U32 R4, RZ, RZ, R6 ;  /* 0x000000ffff048224 */ /* 0x000fe200078e0006 */
[-C--:B------:R-:W-:Y:S01]  /*bd40*/  FSETP.GEU.AND P1, PT, R0, R15.reuse, PT ;  /* 0x0000000f0000720b */ /* 0x080fe20003f2e000 */
[----:B------:R-:W-:Y:S01]  /*bd50*/  IMAD.MOV.U32 R7, RZ, RZ, R18 ;  /* 0x000000ffff077224 */ /* 0x000fe200078e0012 */
[----:B------:R-:W-:-:S02]  /*bd60*/  MOV R10, R15 ;  /* 0x0000000f000a7202 */ /* 0x000fc40000000f00 */
[----:B------:R-:W-:-:S09]  /*bd70*/  MOV R6, R14 ;  /* 0x0000000e00067202 */ /* 0x000fd20000000f00 */
[----:B------:R-:W-:Y:S01]  /*bd80*/  @!P1 IMAD.MOV.U32 R15, RZ, RZ, R0 ;  /* 0x000000ffff0f9224 */ /* 0x000fe200078e0000 */
[----:B------:R-:W-:Y:S01]  /*bd90*/  @!P1 MOV R0, R10 ;  /* 0x0000000a00009202 */ /* 0x000fe20000000f00 */
[----:B------:R-:W-:Y:S01]  /*bda0*/  @!P1 IMAD.MOV.U32 R14, RZ, RZ, R28 ;  /* 0x000000ffff0e9224 */ /* 0x000fe200078e001c */
[----:B------:R-:W-:Y:S01]  /*bdb0*/  @!P1 MOV R28, R6 ;  /* 0x00000006001c9202 */ /* 0x000fe20000000f00 */
[----:B------:R-:W-:Y:S01]  /*bdc0*/  IMAD.MOV.U32 R6, RZ, RZ, R19 ;  /* 0x000000ffff067224 */ /* 0x000fe200078e0013 */
[----:B------:R-:W-:Y:S01]  /*bdd0*/  MOV R10, R5 ;  /* 0x00000005000a7202 */ /* 0x000fe20000000f00 */
[----:B------:R-:W-:-:S07]  /*bde0*/  IMAD.MOV.U32 R5, RZ, RZ, R21 ;  /* 0x000000ffff057224 */ /* 0x000fce00078e0015 */
.L_x_331:
[----:B------:R-:W-:Y:S05]  /*bdf0*/  BSYNC.RECONVERGENT B0 ;  /* 0x0000000000007941 */ /* 0x000fea0003800200 */
.L_x_330:
        /* <DEDUP_REMOVED lines=63> */
.L_x_333:
[----:B------:R-:W-:Y:S05]  /*c1f0*/  BSYNC.RECONVERGENT B0 ;  /* 0x0000000000007941 */ /* 0x000fea0003800200 */
.L_x_332:
        /* <DEDUP_REMOVED lines=63> */
.L_x_335:
[----:B------:R-:W-:Y:S05]  /*c5f0*/  BSYNC.RECONVERGENT B0 ;  /* 0x0000000000007941 */ /* 0x000fea0003800200 */
.L_x_334:
        /* <DEDUP_REMOVED lines=63> */
.L_x_337:
[----:B------:R-:W-:Y:S05]  /*c9f0*/  BSYNC.RECONVERGENT B0 ;  /* 0x0000000000007941 */ /* 0x000fea0003800200 */
.L_x_336:
        /* <DEDUP_REMOVED lines=63> */
.L_x_339:
[----:B------:R-:W-:Y:S05]  /*cdf0*/  BSYNC.RECONVERGENT B0 ;  /* 0x0000000000007941 */ /* 0x000fea0003800200 */
.L_x_338:
[----:B------:R-:W0:Y:S01]  /*ce00*/  SHFL.DOWN PT, R19, R2, 0x1, 0x1f ;  /* 0x08201f0002137f89 */ /* 0x000e2200000e0000 */
[----:B------:R-:W-:Y:S01]  /*ce10*/  BSSY.RECONVERGENT B0, `(.L_x_340) ;  /* 0x0000040000007945 */ /* 0x000fe20003800200 */
[----:B------:R-:W-:Y:S02]  /*ce20*/  ISETP.GT.U32.AND P2, PT, R17, 0x1f, PT ;  /* 0x0000001f1100780c */ /* 0x000fe40003f44070 */
[----:B------:R1:W2:Y:S01]  /*ce30*/  SHFL.DOWN PT, R20, R3, 0x1, 0x1f ;  /* 0x08201f0003147f89 */ /* 0x0002a200000e0000 */
[----:B------:R-:W-:Y:S02]  /*ce40*/  ISETP.NE.AND P1, PT, R16, RZ, PT ;  /* 0x000000ff1000720c */ /* 0x000fe40003f25270 */
        /* <DEDUP_REMOVED lines=60> */
.L_x_341:
[----:B------:R-:W-:Y:S05]  /*d210*/  BSYNC.RECONVERGENT B0 ;  /* 0x0000000000007941 */ /* 0x000fea0003800200 */
.L_x_340:
[----:B------:R-:W-:Y:S04]  /*d220*/  BSSY.RECONVERGENT B0, `(.L_x_342) ;  /* 0x0000018000007945 */ /* 0x000fe80003800200 */
[----:B------:R-:W-:Y:S05]  /*d230*/  @P1 BRA `(.L_x_343) ;  /* 0x0000000000581947 */ /* 0x000fea0003800000 */
[----:B------:R-:W0:Y:S01]  /*d240*/  S2UR UR6, SR_CgaCtaId ;  /* 0x00000000000679c3 */ /* 0x000e220000008800 */
[----:B------:R-:W-:Y:S01]  /*d250*/  UMOV UR4, 0x400 ;  /* 0x0000040000047882 */ /* 0x000fe20000000000 */
[----:B------:R-:W-:Y:S01]  /*d260*/  LOP3.LUT R17, R17, 0x3e0, RZ, 0xc0, !PT ;  /* 0x000003e011117812 */ /* 0x000fe200078ec0ff */
[----:B------:R-:W-:Y:S02]  /*d270*/  UIADD3 UR5, UPT, UPT, UR4, 0x400, URZ ;  /* 0x0000040004057890 */ /* 0x000fe4000fffe0ff */
[----:B0-----:R-:W-:Y:S02]  /*d280*/  ULEA UR4, UR6, UR4, 0x18 ;  /* 0x0000000406047291 */ /* 0x001fe4000f8ec0ff */
[----:B------:R-:W-:-:S07]  /*d290*/  ULEA UR5, UR6, UR5, 0x18 ;  /* 0x0000000506057291 */ /* 0x000fce000f8ec0ff */
[----:B------:R0:W-:Y:S04]  /*d2a0*/  STS [R17+UR4], R0 ;  /* 0x0000000011007988 */ /* 0x0001e80008000804 */
[----:B------:R0:W-:Y:S04]  /*d2b0*/  STS [R17+UR5], R28 ;  /* 0x0000001c11007988 */ /* 0x0001e80008000805 */
[----:B------:R0:W-:Y:S04]  /*d2c0*/  STS [R17+UR4+0x4], R15 ;  /* 0x0000040f11007988 */ /* 0x0001e80008000804 */
        /* <DEDUP_REMOVED lines=12> */
[----:B------:R0:W-:Y:S02]  /*d390*/  STS [R17+UR5+0x1c], R3 ;  /* 0x00001c0311007988 */ /* 0x0001e40008000805 */
.L_x_343:
[----:B------:R-:W-:Y:S05]  /*d3a0*/  BSYNC.RECONVERGENT B0 ;  /* 0x0000000000007941 */ /* 0x000fea0003800200 */
.L_x_342:
[----:B------:R-:W-:Y:S06]  /*d3b0*/  BAR.SYNC.DEFER_BLOCKING 0x0 ;  /* 0x0000000000007b1d */ /* 0x000fec0000010000 */
[----:B------:R-:W-:Y:S05]  /*d3c0*/  @P2 EXIT ;  /* 0x000000000000294d */ /* 0x000fea0003800000 */
[----:B------:R-:W1:Y:S01]  /*d3d0*/  S2UR UR5, SR_CgaCtaId ;  /* 0x00000000000579c3 */ /* 0x000e620000008800 */
[----:B------:R-:W-:Y:S01]  /*d3e0*/  UMOV UR4, 0x400 ;  /* 0x0000040000047882 */ /* 0x000fe20000000000 */
[----:B------:R-:W-:Y:S01]  /*d3f0*/  BSSY.RECONVERGENT B0, `(.L_x_344) ;  /* 0x000004c000007945 */ /* 0x000fe20003800200 */
[----:B-1----:R-:W-:Y:S02]  /*d400*/  ULEA UR6, UR5, UR4, 0x18 ;  /* 0x0000000405067291 */ /* 0x002fe4000f8ec0ff */
[----:B------:R-:W-:-:S04]  /*d410*/  UIADD3 UR4, UPT, UPT, UR4, 0x400, URZ ;  /* 0x0000040004047890 */ /* 0x000fc8000fffe0ff */
[----:B0-----:R-:W-:Y:S01]  /*d420*/  LEA R3, R16, UR6, 0x5 ;  /* 0x0000000610037c11 */ /* 0x001fe2000f8e28ff */
[----:B------:R-:W-:-:S04]  /*d430*/  ULEA UR4, UR5, UR4, 0x18 ;  /* 0x0000000405047291 */ /* 0x000fc8000f8ec0ff */
[----:B------:R-:W0:Y:S02]  /*d440*/  LDS.128 R20, [R3] ;  /* 0x0000000003147984 */ /* 0x000e240000000c00 */
[----:B------:R-:W-:Y:S02]  /*d450*/  LEA R2, R16, UR4, 0x5 ;  /* 0x0000000410027c11 */ /* 0x000fe4000f8e28ff */
[----:B------:R-:W1:Y:S04]  /*d460*/  LDS.128 R12, [R3+0x10] ;  /* 0x00001000030c7984 */ /* 0x000e680000000c00 */
[----:B------:R-:W2:Y:S04]  /*d470*/  LDS.128 R8, [R2] ;  /* 0x0000000002087984 */ /* 0x000ea80000000c00 */
[----:B------:R-:W3:Y:S04]  /*d480*/  LDS.128 R4, [R2+0x10] ;  /* 0x0000100002047984 */ /* 0x000ee80000000c00 */
[----:B0-----:R-:W0:Y:S01]  /*d490*/  SHFL.DOWN PT, R24, R20, 0x10, 0x1f ;  /* 0x0a001f0014187f89 */ /* 0x001e2200000e0000 */
[----:B------:R-:W-:Y:S01]  /*d4a0*/  IMAD.MOV.U32 R17, RZ, RZ, R23 ;  /* 0x000000ffff117224 */ /* 0x000fe200078e0017 */
[----:B------:R-:W-:Y:S01]  /*d4b0*/  MOV R18, R22 ;  /* 0x0000001600127202 */ /* 0x000fe20000000f00 */
[----:B-1----:R-:W-:Y:S01]  /*d4c0*/  IMAD.MOV.U32 R0, RZ, RZ, R13 ;  /* 0x000000ffff007224 */ /* 0x002fe200078e000d */
[----:B------:R-:W-:Y:S01]  /*d4d0*/  MOV R3, R12 ;  /* 0x0000000c00037202 */ /* 0x000fe20000000f00 */
[----:B--2---:R1:W2:Y:S01]  /*d4e0*/  SHFL.DOWN PT, R19, R8, 0x10, 0x1f ;  /* 0x0a001f0008137f89 */ /* 0x0042a200000e0000 */
[----:B---3--:R-:W-:Y:S01]  /*d4f0*/  IMAD.MOV.U32 R2, RZ, RZ, R5 ;  /* 0x000000ffff027224 */ /* 0x008fe200078e0005 */
[----:B0-----:R-:W-:-:S04]  /*d500*/  FSETP.GEU.AND P0, PT, R15, R24, PT ;  /* 0x000000180f00720b */ /* 0x001fc80003f0e000 */
[----:B------:R-:W-:-:S13]  /*d510*/  ISETP.GT.U32.OR P0, PT, R16, 0xf, P0 ;  /* 0x0000000f1000780c */ /* 0x000fda0000704470 */
[----:B-12---:R-:W-:Y:S05]  /*d520*/  @P0 BRA `(.L_x_345) ;  /* 0x0000000000e00947 */ /* 0x006fea0003800000 */
[----:B------:R-:W-:Y:S01]  /*d530*/  FSETP.GEU.AND P0, PT, R14, R24, PT ;  /* 0x000000180e00720b */ /* 0x000fe20003f0e000 */
[----:B------:R-:W-:Y:S01]  /*d540*/  IMAD.MOV.U32 R7, RZ, RZ, R19 ;  /* 0x000000ffff077224 */ /* 0x000fe200078e0013 */
[----:B------:R-:W-:Y:S02]  /*d550*/  MOV R0, R14 ;  /* 0x0000000e00007202 */ /* 0x000fe40000000f00 */
[----:B------:R-:W-:Y:S02]  /*d560*/  MOV R15, R24 ;  /* 0x00000018000f7202 */ /* 0x000fe40000000f00 */
[----:B------:R-:W-:-:S07]  /*d570*/  MOV R2, R6 ;  /* 0x0000000600027202 */ /* 0x000fce0000000f00 */
[----:B------:R-:W-:Y:S02]  /*d580*/  @!P0 IMAD.MOV.U32 R0, RZ, RZ, R24 ;  /* 0x000000ffff008224 */ /* 0x000fe400078e0018 */
[----:B------:R-:W-:Y:S01]  /*d590*/  @!P0 IMAD.MOV.U32 R15, RZ, RZ, R14 ;  /* 0x000000ffff0f8224 */ /* 0x000fe200078e000e */
[----:B------:R-:W-:Y:S01]  /*d5a0*/  @!P0 MOV R14, R24 ;  /* 0x00000018000e8202 */ /* 0x000fe20000000f00 */
[----:B------:R-:W-:Y:S01]  /*d5b0*/  @!P0 IMAD.MOV.U32 R7, RZ, RZ, R6 ;  /* 0x000000ffff078224 */ /* 0x000fe200078e0006 */
[----:B------:R-:W-:Y:S01]  /*d5c0*/  FSETP.GEU.AND P2, PT, R13, R0, PT ;  /* 0x000000000d00720b */ /* 0x000fe20003f4e000 */
[----:B------:R-:W-:Y:S01]  /*d5d0*/  @!P0 IMAD.MOV.U32 R2, RZ, RZ, R19 ;  /* 0x000000ffff028224 */ /* 0x000fe200078e0013 */
[----:B------:R-:W-:-:S11]  /*d5e0*/  @!P0 MOV R6, R19 ;  /* 0x0000001300068202 */ /* 0x000fd60000000f00 */
[----:B------:R-:W-:Y:S01]  /*d5f0*/  @!P2 IMAD.MOV.U32 R14, RZ, RZ, R13 ;  /* 0x000000ffff0ea224 */ /* 0x000fe200078e000d */
[----:B------:R-:W-:Y:S02]  /*d600*/  @!P2 MOV R13, R0 ;  /* 0x00000000000da202 */ /* 0x000fe40000000f00 */
[----:B------:R-:W-:Y:S01]  /*d610*/  @!P2 MOV R6, R5 ;  /* 0x000000050006a202 */ /* 0x000fe20000000f00 */
[----:B------:R-:W-:Y:S01]  /*d620*/  @!P2 IMAD.MOV.U32 R5, RZ, RZ, R2 ;  /* 0x000000ffff05a224 */ /* 0x000fe200078e0002 */
[----:B------:R-:W-:Y:S01]  /*d630*/  FSETP.GEU.AND P3, PT, R12, R13, PT ;  /* 0x0000000d0c00720b */ /* 0x000fe20003f6e000 */
[----:B------:R-:W-:Y:S02]  /*d640*/  IMAD.MOV.U32 R0, RZ, RZ, R13 ;  /* 0x000000ffff007224 */ /* 0x000fe400078e000d */
[----:B------:R-:W-:-:S10]  /*d650*/  IMAD.MOV.U32 R2, RZ, RZ, R5 ;  /* 0x000000ffff027224 */ /* 0x000fd400078e0005 */
[----:B------:R-:W-:Y:S01]  /*d660*/  @!P3 MOV R0, R12 ;  /* 0x0000000c0000b202 */ /* 0x000fe20000000f00 */
[----:B------:R-:W-:Y:S01]  /*d670*/  @!P3 IMAD.MOV.U32 R12, RZ, RZ, R13 ;  /* 0x000000ffff0cb224 */ /* 0x000fe200078e000d */
[----:B------:R-:W-:-:S04]  /*d680*/  MOV R13, R4 ;  /* 0x00000004000d7202 */ /* 0x000fc80000000f00 */
[-C--:B------:R-:W-:Y:S01]  /*d690*/  FSETP.GEU.AND P4, PT, R23, R12.reuse, PT ;  /* 0x0000000c1700720b */ /* 0x080fe20003f8e000 */
[----:B------:R-:W-:Y:S01]  /*d6a0*/  @!P3 IMAD.MOV.U32 R2, RZ, RZ, R13 ;  /* 0x000000ffff02b224 */ /* 0x000fe200078e000d */
[----:B------:R-:W-:Y:S02]  /*d6b0*/  MOV R3, R12 ;  /* 0x0000000c00037202 */ /* 0x000fe40000000f00 */
[----:B------:R-:W-:Y:S01]  /*d6c0*/  @!P3 MOV R13, R5 ;  /* 0x00000005000db202 */ /* 0x000fe20000000f00 */
[----:B------:R-:W-:-:S04]  /*d6d0*/  IMAD.MOV.U32 R5, RZ, RZ, R21 ;  /* 0x000000ffff057224 */ /* 0x000fc800078e0015 */
[----:B------:R-:W-:-:S04]  /*d6e0*/  IMAD.MOV.U32 R4, RZ, RZ, R13 ;  /* 0x000000ffff047224 */ /* 0x000fc800078e000d */
[----:B------:R-:W-:Y:S01]  /*d6f0*/  @!P4 MOV R3, R23 ;  /* 0x000000170003c202 */ /* 0x000fe20000000f00 */
[----:B------:R-:W-:Y:S01]  /*d700*/  @!P4 IMAD.MOV.U32 R23, RZ, RZ, R12 ;  /* 0x000000ffff17c224 */ /* 0x000fe200078e000c */
[----:B------:R-:W-:-:S04]  /*d710*/  MOV R12, R11 ;  /* 0x0000000b000c7202 */ /* 0x000fc80000000f00 */
[-C--:B------:R-:W-:Y:S02]  /*d720*/  FSETP.GEU.AND P0, PT, R22, R23.reuse, PT ;  /* 0x000000171600720b */ /* 0x080fe40003f0e000 */
[----:B------:R-:W-:Y:S02]  /*d730*/  MOV R17, R23 ;  /* 0x0000001700117202 */ /* 0x000fe40000000f00 */
[----:B------:R-:W-:Y:S01]  /*d740*/  @!P4 MOV R4, R12 ;  /* 0x0000000c0004c202 */ /* 0x000fe20000000f00 */
[----:B------:R-:W-:Y:S01]  /*d750*/  @!P4 IMAD.MOV.U32 R12, RZ, RZ, R13 ;  /* 0x000000ffff0cc224 */ /* 0x000fe200078e000d */
[----:B------:R-:W-:-:S03]  /*d760*/  MOV R13, R10 ;  /* 0x0000000a000d7202 */ /* 0x000fc60000000f00 */
[----:B------:R-:W-:-:S04]  /*d770*/  IMAD.MOV.U32 R11, RZ, RZ, R12 ;  /* 0x000000ffff0b7224 */ /* 0x000fc800078e000c */
[----:B------:R-:W-:Y:S01]  /*d780*/  @!P0 MOV R17, R22 ;  /* 0x0000001600118202 */ /* 0x000fe20000000f00 */
[----:B------:R-:W-:Y:S02]  /*d790*/  @!P0 IMAD.MOV.U32 R22, RZ, RZ, R23 ;  /* 0x000000ffff168224 */ /* 0x000fe400078e0017 */
[----:B------:R-:W-:Y:S01]  /*d7a0*/  @!P0 IMAD.MOV.U32 R11, RZ, RZ, R13 ;  /* 0x000000ffff0b8224 */ /* 0x000fe200078e000d */
[----:B------:R-:W-:Y:S01]  /*d7b0*/  @!P0 MOV R13, R12 ;  /* 0x0000000c000d8202 */ /* 0x000fe20000000f00 */
[----:B------:R-:W-:Y:S01]  /*d7c0*/  IMAD.MOV.U32 R12, RZ, RZ, R9 ;  /* 0x000000ffff0c7224 */ /* 0x000fe200078e0009 */
[-C--:B------:R-:W-:Y:S02]  /*d7d0*/  FSETP.GEU.AND P2, PT, R5, R22.reuse, PT ;  /* 0x000000160500720b */ /* 0x080fe40003f4e000 */
[----:B------:R-:W-:Y:S02]  /*d7e0*/  MOV R18, R22 ;  /* 0x0000001600127202 */ /* 0x000fe40000000f00 */
[----:B------:R-:W-:-:S09]  /*d7f0*/  MOV R10, R13 ;  /* 0x0000000d000a7202 */ /* 0x000fd20000000f00 */
[----:B------:R-:W-:Y:S01]  /*d800*/  @!P2 MOV R18, R5 ;  /* 0x000000050012a202 */ /* 0x000fe20000000f00 */
[----:B------:R-:W-:Y:S02]  /*d810*/  @!P2 IMAD.MOV.U32 R5, RZ, RZ, R22 ;  /* 0x000000ffff05a224 */ /* 0x000fe400078e0016 */
[----:B------:R-:W-:Y:S01]  /*d820*/  @!P2 IMAD.MOV.U32 R10, RZ, RZ, R12 ;  /* 0x000000ffff0aa224 */ /* 0x000fe200078e000c */
[----:B------:R-:W-:Y:S01]  /*d830*/  @!P2 MOV R12, R13 ;  /* 0x0000000d000ca202 */ /* 0x000fe20000000f00 */
[----:B------:R-:W-:Y:S01]  /*d840*/  IMAD.MOV.U32 R21, RZ, RZ, R5 ;  /* 0x000000ffff157224 */ /* 0x000fe200078e0005 */
[----:B------:R-:W-:Y:S02]  /*d850*/  FSETP.GEU.AND P0, PT, R20, R5, PT ;  /* 0x000000051400720b */ /* 0x000fe40003f0e000 */
[----:B------:R-:W-:-:S11]  /*d860*/  MOV R9, R12 ;  /* 0x0000000c00097202 */ /* 0x000fd60000000f00 */
[----:B------:R-:W-:Y:S01]  /*d870*/  @!P0 IMAD.MOV.U32 R21, RZ, RZ, R20 ;  /* 0x000000ffff158224 */ /* 0x000fe200078e0014 */
[----:B------:R-:W-:Y:S01]  /*d880*/  @!P0 MOV R9, R8 ;  /* 0x0000000800098202 */ /* 0x000fe20000000f00 */
[----:B------:R-:W-:Y:S01]  /*d890*/  @!P0 IMAD.MOV.U32 R20, RZ, RZ, R5 ;  /* 0x000000ffff148224 */ /* 0x000fe200078e0005 */
[----:B------:R-:W-:-:S07]  /*d8a0*/  @!P0 MOV R8, R12 ;  /* 0x0000000c00088202 */ /* 0x000fce0000000f00 */
.L_x_345:
[----:B------:R-:W-:Y:S05]  /*d8b0*/  BSYNC.RECONVERGENT B0 ;  /* 0x0000000000007941 */ /* 0x000fea0003800200 */
.L_x_344:
        /* <DEDUP_REMOVED lines=20> */
[----:B------:R-:W-:Y:S01]  /*da00*/  @!P4 MOV R3, R0 ;  /* 0x000000000003c202 */ /* 0x000fe20000000f00 */
[----:B------:R-:W-:Y:S01]  /*da10*/  IMAD.MOV.U32 R0, RZ, RZ, R6 ;  /* 0x000000ffff007224 */ /* 0x000fe200078e0006 */
[----:B------:R-:W-:Y:S01]  /*da20*/  @!P2 MOV R0, R13 ;  /* 0x0000000d0000a202 */ /* 0x000fe20000000f00 */
[----:B------:R-:W-:Y:S01]  /*da30*/  @!P2 IMAD.MOV.U32 R6, RZ, RZ, R13 ;  /* 0x000000ffff06a224 */ /* 0x000fe200078e000d */
[----:B------:R-:W-:Y:S01]  /*da40*/  FSETP.GEU.AND P5, PT, R17, R3, PT ;  /* 0x000000031100720b */ /* 0x000fe20003fae000 */
[----:B------:R-:W-:Y:S01]  /*da50*/  IMAD.MOV.U32 R12, RZ, RZ, R3 ;  /* 0x000000ffff0c7224 */ /* 0x000fe200078e0003 */
[----:B------:R-:W-:Y:S01]  /*da60*/  @!P3 MOV R6, R2 ;  /* 0x000000020006b202 */ /* 0x000fe20000000f00 */
[----:B------:R-:W-:-:S10]  /*da70*/  @!P3 IMAD.MOV.U32 R2, RZ, RZ, R0 ;  /* 0x000000ffff02b224 */ /* 0x000fd400078e0000 */
[----:B------:R-:W-:Y:S01]  /*da80*/  @!P5 MOV R12, R17 ;  /* 0x00000011000cd202 */ /* 0x000fe20000000f00 */
[----:B------:R-:W-:Y:S01]  /*da90*/  @!P5 IMAD.MOV.U32 R17, RZ, RZ, R3 ;  /* 0x000000ffff11d224 */ /* 0x000fe200078e0003 */
[-C--:B------:R-:W-:Y:S01]  /*daa0*/  MOV R3, R2.reuse ;  /* 0x0000000200037202 */ /* 0x080fe20000000f00 */
[----:B------:R-:W-:Y:S01]  /*dab0*/  @!P4 IMAD.MOV.U32 R3, RZ, RZ, R4 ;  /* 0x000000ffff03c224 */ /* 0x000fe200078e0004 */
[----:B------:R-:W-:Y:S01]  /*dac0*/  @!P4 MOV R4, R2 ;  /* 0x000000020004c202 */ /* 0x000fe20000000f00 */
[----:B------:R-:W-:Y:S01]  /*dad0*/  IMAD.MOV.U32 R19, RZ, RZ, R17 ;  /* 0x000000ffff137224 */ /* 0x000fe200078e0011 */
[----:B------:R-:W-:-:S03]  /*dae0*/  FSETP.GEU.AND P0, PT, R18, R17, PT ;  /* 0x000000111200720b */ /* 0x000fc60003f0e000 */
[--C-:B------:R-:W-:Y:S01]  /*daf0*/  IMAD.MOV.U32 R13, RZ, RZ, R4.reuse ;  /* 0x000000ffff0d7224 */ /* 0x100fe200078e0004 */
[----:B------:R-:W-:Y:S01]  /*db00*/  @!P5 MOV R13, R11 ;  /* 0x0000000b000dd202 */ /* 0x000fe20000000f00 */
[----:B------:R-:W-:-:S05]  /*db10*/  @!P5 IMAD.MOV.U32 R11, RZ, RZ, R4 ;  /* 0x000000ffff0bd224 */ /* 0x000fca00078e0004 */
[----:B------:R-:W-:-:S03]  /*db20*/  MOV R22, R11 ;  /* 0x0000000b00167202 */ /* 0x000fc60000000f00 */
[----:B------:R-:W-:Y:S01]  /*db30*/  @!P0 MOV R19, R18 ;  /* 0x0000001200138202 */ /* 0x000fe20000000f00 */
[----:B------:R-:W-:Y:S02]  /*db40*/  @!P0 IMAD.MOV.U32 R18, RZ, RZ, R17 ;  /* 0x000000ffff128224 */ /* 0x000fe400078e0011 */
[----:B------:R-:W-:Y:S01]  /*db50*/  @!P0 IMAD.MOV.U32 R22, RZ, RZ, R10 ;  /* 0x000000ffff168224 */ /* 0x000fe200078e000a */
[----:B------:R-:W-:Y:S01]  /*db60*/  @!P0 MOV R10, R11 ;  /* 0x0000000b000a8202 */ /* 0x000fe20000000f00 */
[----:B------:R-:W-:Y:S01]  /*db70*/  IMAD.MOV.U32 R17, RZ, RZ, R19 ;  /* 0x000000ffff117224 */ /* 0x000fe200078e0013 */
[----:B------:R-:W-:Y:S02]  /*db80*/  FSETP.GEU.AND P2, PT, R21, R18, PT ;  /* 0x000000121500720b */ /* 0x000fe40003f4e000 */
[----:B------:R-:W-:-:S11]  /*db90*/  MOV R11, R22 ;  /* 0x00000016000b7202 */ /* 0x000fd60000000f00 */
[----:B------:R-:W-:Y:S01]  /*dba0*/  @!P2 MOV R0, R21 ;  /* 0x000000150000a202 */ /* 0x000fe20000000f00 */
[----:B------:R-:W-:Y:S02]  /*dbb0*/  @!P2 IMAD.MOV.U32 R21, RZ, RZ, R18 ;  /* 0x000000ffff15a224 */ /* 0x000fe400078e0012 */
[----:B------:R-:W-:Y:S01]  /*dbc0*/  @!P2 IMAD.MOV.U32 R2, RZ, RZ, R9 ;  /* 0x000000ffff02a224 */ /* 0x000fe200078e0009 */
[----:B------:R-:W-:Y:S01]  /*dbd0*/  @!P2 MOV R9, R10 ;  /* 0x0000000a0009a202 */ /* 0x000fe20000000f00 */
[----:B------:R-:W-:Y:S01]  /*dbe0*/  @!P2 IMAD.MOV.U32 R18, RZ, RZ, R0 ;  /* 0x000000ffff12a224 */ /* 0x000fe200078e0000 */
[-C--:B------:R-:W-:Y:S01]  /*dbf0*/  FSETP.GEU.AND P3, PT, R20, R21.reuse, PT ;  /* 0x000000151400720b */ /* 0x080fe20003f6e000 */
[----:B------:R-:W-:Y:S01]  /*dc00*/  @!P2 IMAD.MOV.U32 R10, RZ, RZ, R2 ;  /* 0x000000ffff0aa224 */ /* 0x000fe200078e0002 */
[----:B------:R-:W-:Y:S02]  /*dc10*/  MOV R4, R21 ;  /* 0x0000001500047202 */ /* 0x000fe40000000f00 */
[----:B------:R-:W-:-:S02]  /*dc20*/  MOV R0, R9 ;  /* 0x0000000900007202 */ /* 0x000fc40000000f00 */
[----:B------:R-:W-:Y:S01]  /*dc30*/  MOV R2, R3 ;  /* 0x0000000300027202 */ /* 0x000fe20000000f00 */
[----:B------:R-:W-:-:S06]  /*dc40*/  IMAD.MOV.U32 R3, RZ, RZ, R12 ;  /* 0x000000ffff037224 */ /* 0x000fcc00078e000c */
[----:B------:R-:W-:Y:S01]  /*dc50*/  @!P3 IMAD.MOV.U32 R21, RZ, RZ, R20 ;  /* 0x000000ffff15b224 */ /* 0x000fe200078e0014 */
[----:B------:R-:W-:Y:S01]  /*dc60*/  @!P3 MOV R20, R4 ;  /* 0x000000040014b202 */ /* 0x000fe20000000f00 */
[----:B------:R-:W-:Y:S01]  /*dc70*/  @!P3 IMAD.MOV.U32 R9, RZ, RZ, R8 ;  /* 0x000000ffff09b224 */ /* 0x000fe200078e0008 */
[----:B------:R-:W-:Y:S01]  /*dc80*/  @!P3 MOV R8, R0 ;  /* 0x000000000008b202 */ /* 0x000fe20000000f00 */
[----:B------:R-:W-:Y:S01]  /*dc90*/  IMAD.MOV.U32 R0, RZ, RZ, R5 ;  /* 0x000000ffff007224 */ /* 0x000fe200078e0005 */
[----:B------:R-:W-:-:S07]  /*dca0*/  MOV R4, R13 ;  /* 0x0000000d00047202 */ /* 0x000fce0000000f00 */
.L_x_347:
[----:B------:R-:W-:Y:S05]  /*dcb0*/  BSYNC.RECONVERGENT B0 ;  /* 0x0000000000007941 */ /* 0x000fea0003800200 */
.L_x_346:
        /* <DEDUP_REMOVED lines=63> */
.L_x_349:
[----:B------:R-:W-:Y:S05]  /*e0b0*/  BSYNC.RECONVERGENT B0 ;  /* 0x0000000000007941 */ /* 0x000fea0003800200 */
.L_x_348:
        /* <DEDUP_REMOVED lines=63> */
.L_x_351:
[----:B------:R-:W-:Y:S05]  /*e4b0*/  BSYNC.RECONVERGENT B0 ;  /* 0x0000000000007941 */ /* 0x000fea0003800200 */
.L_x_350:
        /* <DEDUP_REMOVED lines=63> */
.L_x_353:
[----:B------:R-:W-:Y:S05]  /*e8b0*/  BSYNC.RECONVERGENT B0 ;  /* 0x0000000000007941 */ /* 0x000fea0003800200 */
.L_x_352:
        /* <DEDUP_REMOVED lines=63> */
.L_x_355:
[----:B------:R-:W-:Y:S05]  /*ecb0*/  BSYNC.RECONVERGENT B0 ;  /* 0x0000000000007941 */ /* 0x000fea0003800200 */
.L_x_354:
        /* <DEDUP_REMOVED lines=63> */
.L_x_357:
[----:B------:R-:W-:Y:S05]  /*f0b0*/  BSYNC.RECONVERGENT B0 ;  /* 0x0000000000007941 */ /* 0x000fea0003800200 */
.L_x_356:
        /* <DEDUP_REMOVED lines=63> */
.L_x_359:
[----:B------:R-:W-:Y:S05]  /*f4b0*/  BSYNC.RECONVERGENT B0 ;  /* 0x0000000000007941 */ /* 0x000fea0003800200 */
.L_x_358:
        /* <DEDUP_REMOVED lines=63> */
.L_x_361:
[----:B------:R-:W-:Y:S05]  /*f8b0*/  BSYNC.RECONVERGENT B0 ;  /* 0x0000000000007941 */ /* 0x000fea0003800200 */
.L_x_360:
        /* <DEDUP_REMOVED lines=63> */
.L_x_363:
[----:B------:R-:W-:Y:S05]  /*fcb0*/  BSYNC.RECONVERGENT B0 ;  /* 0x0000000000007941 */ /* 0x000fea0003800200 */
.L_x_362:
        /* <DEDUP_REMOVED lines=63> */
.L_x_365:
[----:B------:R-:W-:Y:S05]  /*100b0*/  BSYNC.RECONVERGENT B0 ;  /* 0x0000000000007941 */ /* 0x000fea0003800200 */
.L_x_364:
        /* <DEDUP_REMOVED lines=63> */
.L_x_367:
[----:B------:R-:W-:Y:S05]  /*104b0*/  BSYNC.RECONVERGENT B0 ;  /* 0x0000000000007941 */ /* 0x000fea0003800200 */
.L_x_366:
        /* <DEDUP_REMOVED lines=63> */
.L_x_369:
[----:B------:R-:W-:Y:S05]  /*108b0*/  BSYNC.RECONVERGENT B0 ;  /* 0x0000000000007941 */ /* 0x000fea0003800200 */
.L_x_368:
        /* <DEDUP_REMOVED lines=63> */
.L_x_371:
[----:B------:R-:W-:Y:S05]  /*10cb0*/  BSYNC.RECONVERGENT B0 ;  /* 0x0000000000007941 */ /* 0x000fea0003800200 */
.L_x_370:
        /* <DEDUP_REMOVED lines=63> */
.L_x_373:
[----:B------:R-:W-:Y:S05]  /*110b0*/  BSYNC.RECONVERGENT B0 ;  /* 0x0000000000007941 */ /* 0x000fea0003800200 */
.L_x_372:
        /* <DEDUP_REMOVED lines=63> */
.L_x_375:
[----:B------:R-:W-:Y:S05]  /*114b0*/  BSYNC.RECONVERGENT B0 ;  /* 0x0000000000007941 */ /* 0x000fea0003800200 */
.L_x_374:
        /* <DEDUP_REMOVED lines=63> */
.L_x_377:
[----:B------:R-:W-:Y:S05]  /*118b0*/  BSYNC.RECONVERGENT B0 ;  /* 0x0000000000007941 */ /* 0x000fea0003800200 */
.L_x_376:
        /* <DEDUP_REMOVED lines=63> */
.L_x_379:
[----:B------:R-:W-:Y:S05]  /*11cb0*/  BSYNC.RECONVERGENT B0 ;  /* 0x0000000000007941 */ /* 0x000fea0003800200 */
.L_x_378:
        /* <DEDUP_REMOVED lines=63> */
.L_x_381:
[----:B------:R-:W-:Y:S05]  /*120b0*/  BSYNC.RECONVERGENT B0 ;  /* 0x0000000000007941 */ /* 0x000fea0003800200 */
.L_x_380:
        /* <DEDUP_REMOVED lines=63> */
.L_x_383:
[----:B------:R-:W-:Y:S05]  /*124b0*/  BSYNC.RECONVERGENT B0 ;  /* 0x0000000000007941 */ /* 0x000fea0003800200 */
.L_x_382:
        /* <DEDUP_REMOVED lines=63> */
.L_x_385:
[----:B------:R-:W-:Y:S05]  /*128b0*/  BSYNC.RECONVERGENT B0 ;  /* 0x0000000000007941 */ /* 0x000fea0003800200 */
.L_x_384:
        /* <DEDUP_REMOVED lines=63> */
.L_x_387:
[----:B------:R-:W-:Y:S05]  /*12cb0*/  BSYNC.RECONVERGENT B0 ;  /* 0x0000000000007941 */ /* 0x000fea0003800200 */
.L_x_386:
        /* <DEDUP_REMOVED lines=63> */
.L_x_389:
[----:B------:R-:W-:Y:S05]  /*130b0*/  BSYNC.RECONVERGENT B0 ;  /* 0x0000000000007941 */ /* 0x000fea0003800200 */
.L_x_388:
        /* <DEDUP_REMOVED lines=63> */
.L_x_391:
[----:B------:R-:W-:Y:S05]  /*134b0*/  BSYNC.RECONVERGENT B0 ;  /* 0x0000000000007941 */ /* 0x000fea0003800200 */
.L_x_390:
        /* <DEDUP_REMOVED lines=63> */
.L_x_393:
[----:B------:R-:W-:Y:S05]  /*138b0*/  BSYNC.RECONVERGENT B0 ;  /* 0x0000000000007941 */ /* 0x000fea0003800200 */
.L_x_392:
        /* <DEDUP_REMOVED lines=63> */
.L_x_395:
[----:B------:R-:W-:Y:S05]  /*13cb0*/  BSYNC.RECONVERGENT B0 ;  /* 0x0000000000007941 */ /* 0x000fea0003800200 */
.L_x_394:
        /* <DEDUP_REMOVED lines=63> */
.L_x_397:
[----:B------:R-:W-:Y:S05]  /*140b0*/  BSYNC.RECONVERGENT B0 ;  /* 0x0000000000007941 */ /* 0x000fea0003800200 */
.L_x_396:
        /* <DEDUP_REMOVED lines=63> */
.L_x_399:
[----:B------:R-:W-:Y:S05]  /*144b0*/  BSYNC.RECONVERGENT B0 ;  /* 0x0000000000007941 */ /* 0x000fea0003800200 */
.L_x_398:
        /* <DEDUP_REMOVED lines=63> */
.L_x_401:
[----:B------:R-:W-:Y:S05]  /*148b0*/  BSYNC.RECONVERGENT B0 ;  /* 0x0000000000007941 */ /* 0x000fea0003800200 */
.L_x_400:
        /* <DEDUP_REMOVED lines=63> */
.L_x_403:
[----:B------:R-:W-:Y:S05]  /*14cb0*/  BSYNC.RECONVERGENT B0 ;  /* 0x0000000000007941 */ /* 0x000fea0003800200 */
.L_x_402:
        /* <DEDUP_REMOVED lines=63> */
.L_x_405:
[----:B------:R-:W-:Y:S05]  /*150b0*/  BSYNC.RECONVERGENT B0 ;  /* 0x0000000000007941 */ /* 0x000fea0003800200 */
.L_x_404:
        /* <DEDUP_REMOVED lines=63> */
.L_x_407:
[----:B------:R-:W-:Y:S05]  /*154b0*/  BSYNC.RECONVERGENT B0 ;  /* 0x0000000000007941 */ /* 0x000fea0003800200 */
.L_x_406:
        /* <DEDUP_REMOVED lines=63> */
.L_x_409:
[----:B------:R-:W-:Y:S05]  /*158b0*/  BSYNC.RECONVERGENT B0 ;  /* 0x0000000000007941 */ /* 0x000fea0003800200 */
.L_x_408:
        /* <DEDUP_REMOVED lines=63> */
.L_x_411:
[----:B------:R-:W-:Y:S05]  /*15cb0*/  BSYNC.RECONVERGENT B0 ;  /* 0x0000000000007941 */ /* 0x000fea0003800200 */
.L_x_410:
        /* <DEDUP_REMOVED lines=63> */
.L_x_413:
[----:B------:R-:W-:Y:S05]  /*160b0*/  BSYNC.RECONVERGENT B0 ;  /* 0x0000000000007941 */ /* 0x000fea0003800200 */
.L_x_412:
        /* <DEDUP_REMOVED lines=63> */
.L_x_415:
[----:B------:R-:W-:Y:S05]  /*164b0*/  BSYNC.RECONVERGENT B0 ;  /* 0x0000000000007941 */ /* 0x000fea0003800200 */
.L_x_414:
        /* <DEDUP_REMOVED lines=63> */
.L_x_417:
[----:B------:R-:W-:Y:S05]  /*168b0*/  BSYNC.RECONVERGENT B0 ;  /* 0x0000000000007941 */ /* 0x000fea0003800200 */
.L_x_416:
        /* <DEDUP_REMOVED lines=63> */
.L_x_419:
[----:B------:R-:W-:Y:S05]  /*16cb0*/  BSYNC.RECONVERGENT B0 ;  /* 0x0000000000007941 */ /* 0x000fea0003800200 */
.L_x_418:
        /* <DEDUP_REMOVED lines=63> */
.L_x_421:
[----:B------:R-:W-:Y:S05]  /*170b0*/  BSYNC.RECONVERGENT B0 ;  /* 0x0000000000007941 */ /* 0x000fea0003800200 */
.L_x_420:
        /* <DEDUP_REMOVED lines=63> */
.L_x_423:
[----:B------:R-:W-:Y:S05]  /*174b0*/  BSYNC.RECONVERGENT B0 ;  /* 0x0000000000007941 */ /* 0x000fea0003800200 */
.L_x_422:
[----:B------:R-:W-:Y:S05]  /*174c0*/  @P1 EXIT ;  /* 0x000000000000194d */ /* 0x000fea0003800000 */
[----:B------:R-:W0:Y:S08]  /*174d0*/  LDC.64 R22, c[0x0][0x388] ;  /* 0x0000e200ff167b82 */ /* 0x000e300000000a00 */
[----:B------:R-:W1:Y:S01]  /*174e0*/  LDC.64 R12, c[0x0][0x390] ;  /* 0x0000e400ff0c7b82 */ /* 0x000e620000000a00 */
[----:B0-----:R-:W-:Y:S04]  /*174f0*/  STG.E desc[UR8][R22.64], R8 ;  /* 0x0000000816007986 */ /* 0x001fe8000c101908 */
[----:B-1----:R-:W-:Y:S04]  /*17500*/  STG.E desc[UR8][R12.64], R20 ;  /* 0x000000140c007986 */ /* 0x002fe8000c101908 */
        /* <DEDUP_REMOVED lines=15> */
.L_x_424:
        /* <DEDUP_REMOVED lines=16> */
.L_x_487:


//--------------------- .text._Z19gemv_optimized_1024ILi32ELi8EEvPKfS1_Pfii --------------------------
	.section	.text._Z19gemv_optimized_1024ILi32ELi8EEvPKfS1_Pfii,"ax",@progbits
	.align	128
        .global         _Z19gemv_optimized_1024ILi32ELi8EEvPKfS1_Pfii
        .type           _Z19gemv_optimized_1024ILi32ELi8EEvPKfS1_Pfii,@function
        .size           _Z19gemv_optimized_1024ILi32ELi8EEvPKfS1_Pfii,(.L_x_488 - _Z19gemv_optimized_1024ILi32ELi8EEvPKfS1_Pfii)
        .other          _Z19gemv_optimized_1024ILi32ELi8EEvPKfS1_Pfii,@"STO_CUDA_ENTRY STV_DEFAULT"
_Z19gemv_optimized_1024ILi32ELi8EEvPKfS1_Pfii:
.text._Z19gemv_optimized_1024ILi32ELi8EEvPKfS1_Pfii:
[----:B------:R-:W-:Y:S01]  /*0000*/  LDC R1, c[0x0][0x37c] ;  /* 0x0000df00ff017b82 */ /* 0x000fe20000000800 */
[----:B------:R-:W0:Y:S01]  /*0010*/  S2R R2, SR_TID.X ;  /* 0x0000000000027919 */ /* 0x000e220000002100 */
[----:B------:R-:W0:Y:S06]  /*0020*/  LDCU UR8, c[0x0][0x360] ;  /* 0x00006c00ff0877ac */ /* 0x000e2c0008000800 */
[----:B------:R-:W1:Y:S01]  /*0030*/  LDC R12, c[0x0][0x364] ;  /* 0x0000d900ff0c7b82 */ /* 0x000e620000000800 */
[----:B------:R-:W-:Y:S01]  /*0040*/  BSSY.RECONVERGENT B0, `(.L_x_425) ;  /* 0x0000058000007945 */ /* 0x000fe20003800200 */
[----:B------:R-:W0:Y:S01]  /*0050*/  S2R R5, SR_TID.Y ;  /* 0x0000000000057919 */ /* 0x000e220000002200 */
[----:B------:R-:W2:Y:S01]  /*0060*/  LDCU UR9, c[0x0][0x39c] ;  /* 0x00007380ff0977ac */ /* 0x000ea20008000800 */
[----:B------:R-:W3:Y:S01]  /*0070*/  LDCU.64 UR6, c[0x0][0x358] ;  /* 0x00006b00ff0677ac */ /* 0x000ee20008000a00 */
[----:B0-----:R-:W-:-:S05]  /*0080*/  IMAD R7, R5, UR8, R2 ;  /* 0x0000000805077c24 */ /* 0x001fca000f8e0202 */
[----:B--2---:R-:W-:-:S13]  /*0090*/  ISETP.GE.AND P0, PT, R7, UR9, PT ;  /* 0x0000000907007c0c */ /* 0x004fda000bf06270 */
[----:B-1-3--:R-:W-:Y:S05]  /*00a0*/  @P0 BRA `(.L_x_426) ;  /* 0x0000000400440947 */ /* 0x00afea0003800000 */
[----:B------:R-:W-:Y:S01]  /*00b0*/  IMAD R0, R12, UR8, RZ ;  /* 0x000000080c007c24 */ /* 0x000fe2000f8e02ff */
[----:B------:R-:W-:Y:S03]  /*00c0*/  BSSY.RECONVERGENT B1, `(.L_x_427) ;  /* 0x0000034000017945 */ /* 0x000fe60003800200 */
[----:B------:R-:W0:Y:S01]  /*00d0*/  I2F.U32.RP R10, R0 ;  /* 0x00000000000a7306 */ /* 0x000e220000209000 */
[C---:B------:R-:W-:Y:S01]  /*00e0*/  IMAD.IADD R4, R0.reuse, 0x1, R7 ;  /* 0x0000000100047824 */ /* 0x040fe200078e0207 */
[----:B------:R-:W-:Y:S01]  /*00f0*/  ISETP.NE.U32.AND P2, PT, R0, RZ, PT ;  /* 0x000000ff0000720c */ /* 0x000fe20003f45070 */
[----:B------:R-:W-:-:S03]  /*0100*/  IMAD.MOV R13, RZ, RZ, -R0 ;  /* 0x000000ffff0d7224 */ /* 0x000fc600078e0a00 */
[C---:B------:R-:W-:Y:S02]  /*0110*/  ISETP.GE.U32.AND P0, PT, R4.reuse, UR9, PT ;  /* 0x0000000904007c0c */ /* 0x040fe4000bf06070 */
[----:B------:R-:W-:Y:S02]  /*0120*/  VIMNMX.U32 R11, PT, PT, R4, UR9, !PT ;  /* 0x00000009040b7c48 */ /* 0x000fe4000ffe0000 */
[----:B------:R-:W-:-:S04]  /*0130*/  SEL R6, RZ, 0x1, P0 ;  /* 0x00000001ff067807 */ /* 0x000fc80000000000 */
[----:B------:R-:W-:Y:S01]  /*0140*/  IADD3 R11, PT, PT, R11, -R4, -R6 ;  /* 0x800000040b0b7210 */ /* 0x000fe20007ffe806 */
[----:B0-----:R-:W0:Y:S02]  /*0150*/  MUFU.RCP R10, R10 ;  /* 0x0000000a000a7308 */ /* 0x001e240000001000 */
[----:B0-----:R-:W-:-:S06]  /*0160*/  VIADD R8, R10, 0xffffffe ;  /* 0x0ffffffe0a087836 */ /* 0x001fcc0000000000 */
[----:B------:R0:W1:Y:S02]  /*0170*/  F2I.FTZ.U32.TRUNC.NTZ R9, R8 ;  /* 0x0000000800097305 */ /* 0x000064000021f000 */
[----:B0-----:R-:W-:Y:S02]  /*0180*/  HFMA2 R8, -RZ, RZ, 0, 0 ;  /* 0x00000000ff087431 */ /* 0x001fe400000001ff */
[----:B-1----:R-:W-:-:S04]  /*0190*/  IMAD R13, R13, R9, RZ ;  /* 0x000000090d0d7224 */ /* 0x002fc800078e02ff */
[----:B------:R-:W-:-:S06]  /*01a0*/  IMAD.HI.U32 R10, R9, R13, R8 ;  /* 0x0000000d090a7227 */ /* 0x000fcc00078e0008 */
[----:B------:R-:W-:-:S04]  /*01b0*/  IMAD.HI.U32 R9, R10, R11, RZ ;  /* 0x0000000b0a097227 */ /* 0x000fc800078e00ff */
[----:B------:R-:W-:-:S04]  /*01c0*/  IMAD.MOV R4, RZ, RZ, -R9 ;  /* 0x000000ffff047224 */ /* 0x000fc800078e0a09 */
[----:B------:R-:W-:-:S05]  /*01d0*/  IMAD R11, R0, R4, R11 ;  /* 0x00000004000b7224 */ /* 0x000fca00078e020b */
[----:B------:R-:W-:-:S13]  /*01e0*/  ISETP.GE.U32.AND P0, PT, R11, R0, PT ;  /* 0x000000000b00720c */ /* 0x000fda0003f06070 */
[----:B------:R-:W-:Y:S01]  /*01f0*/  @P0 IMAD.IADD R11, R11, 0x1, -R0 ;  /* 0x000000010b0b0824 */ /* 0x000fe200078e0a00 */
[----:B------:R-:W-:-:S04]  /*0200*/  @P0 IADD3 R9, PT, PT, R9, 0x1, RZ ;  /* 0x0000000109090810 */ /* 0x000fc80007ffe0ff */
[----:B------:R-:W-:-:S13]  /*0210*/  ISETP.GE.U32.AND P1, PT, R11, R0, PT ;  /* 0x000000000b00720c */ /* 0x000fda0003f26070 */
[----:B------:R-:W-:Y:S01]  /*0220*/  @P1 VIADD R9, R9, 0x1 ;  /* 0x0000000109091836 */ /* 0x000fe20000000000 */
[----:B------:R-:W-:-:S05]  /*0230*/  @!P2 LOP3.LUT R9, RZ, R0, RZ, 0x33, !PT ;  /* 0x00000000ff09a212 */ /* 0x000fca00078e33ff */
[----:B------:R-:W-:-:S05]  /*0240*/  IMAD.IADD R4, R6, 0x1, R9 ;  /* 0x0000000106047824 */ /* 0x000fca00078e0209 */
[C---:B------:R-:W-:Y:S02]  /*0250*/  LOP3.LUT R6, R4.reuse, 0x3, RZ, 0xc0, !PT ;  /* 0x0000000304067812 */ /* 0x040fe400078ec0ff */
[----:B------:R-:W-:Y:S02]  /*0260*/  ISETP.GE.U32.AND P1, PT, R4, 0x3, PT ;  /* 0x000000030400780c */ /* 0x000fe40003f26070 */
[----:B------:R-:W-:-:S13]  /*0270*/  ISETP.NE.AND P0, PT, R6, 0x3, PT ;  /* 0x000000030600780c */ /* 0x000fda0003f05270 */
[----:B------:R-:W-:Y:S05]  /*0280*/  @!P0 BRA `(.L_x_428) ;  /* 0x00000000005c8947 */ /* 0x000fea0003800000 */
[----:B------:R-:W0:Y:S01]  /*0290*/  S2UR UR5, SR_CgaCtaId ;  /* 0x00000000000579c3 */ /* 0x000e220000008800 */
[----:B------:R-:W1:Y:S01]  /*02a0*/  LDCU.64 UR10, c[0x0][0x388] ;  /* 0x00007100ff0a77ac */ /* 0x000e620008000a00 */
[----:B------:R-:W-:Y:S01]  /*02b0*/  IADD3 R4, PT, PT, R4, 0x1, RZ ;  /* 0x0000000104047810 */ /* 0x000fe20007ffe0ff */
[----:B------:R-:W-:Y:S01]  /*02c0*/  IMAD.MOV.U32 R3, RZ, RZ, RZ ;  /* 0x000000ffff037224 */ /* 0x000fe200078e00ff */
[----:B------:R-:W-:Y:S02]  /*02d0*/  UMOV UR4, 0x400 ;  /* 0x0000040000047882 */ /* 0x000fe40000000000 */
[----:B------:R-:W-:Y:S01]  /*02e0*/  LOP3.LUT R4, R4, 0x3, RZ, 0xc0, !PT ;  /* 0x0000000304047812 */ /* 0x000fe200078ec0ff */
[----:B------:R-:W-:-:S04]  /*02f0*/  IMAD.WIDE.U32 R8, R5, UR8, R2 ;  /* 0x0000000805087c25 */ /* 0x000fc8000f8e0002 */
[----:B------:R-:W-:Y:S02]  /*0300*/  IMAD R11, R4, R12, R5 ;  /* 0x0000000c040b7224 */ /* 0x000fe400078e0205 */
[----:B------:R-:W-:Y:S01]  /*0310*/  IMAD.MOV R4, RZ, RZ, -R4 ;  /* 0x000000ffff047224 */ /* 0x000fe200078e0a04 */
[----:B-1----:R-:W-:-:S04]  /*0320*/  LEA R10, P0, R8, UR10, 0x2 ;  /* 0x0000000a080a7c11 */ /* 0x002fc8000f8010ff */
[----:B------:R-:W-:Y:S01]  /*0330*/  LEA.HI.X R9, R8, UR11, R9, 0x2, P0 ;  /* 0x0000000b08097c11 */ /* 0x000fe200080f1409 */
[----:B0-----:R-:W-:-:S06]  /*0340*/  ULEA UR4, UR5, UR4, 0x18 ;  /* 0x0000000405047291 */ /* 0x001fcc000f8ec0ff */
[----:B------:R-:W-:Y:S01]  /*0350*/  LEA R13, R7, UR4, 0x2 ;  /* 0x00000004070d7c11 */ /* 0x000fe2000f8e10ff */
[----:B------:R-:W-:-:S07]  /*0360*/  IMAD R7, R11, UR8, R2 ;  /* 0x000000080b077c24 */ /* 0x000fce000f8e0202 */
.L_x_429:
[----:B------:R-:W-:-:S05]  /*0370*/  MOV R11, R9 ;  /* 0x00000009000b7202 */ /* 0x000fca0000000f00 */
[----:B------:R0:W2:Y:S01]  /*0380*/  LDG.E.CONSTANT R6, desc[UR6][R10.64] ;  /* 0x000000060a067981 */ /* 0x0000a2000c1e9900 */
[----:B------:R-:W-:Y:S02]  /*0390*/  VIADD R4, R4, 0x1 ;  /* 0x0000000104047836 */ /* 0x000fe40000000000 */
[----:B------:R-:W-:-:S03]  /*03a0*/  IMAD.WIDE.U32 R8, R0, 0x4, R10 ;  /* 0x0000000400087825 */ /* 0x000fc600078e000a */
[----:B------:R-:W-:Y:S01]  /*03b0*/  ISETP.NE.AND P0, PT, R4, RZ, PT ;  /* 0x000000ff0400720c */ /* 0x000fe20003f05270 */
[----:B0-----:R-:W-:Y:S01]  /*03c0*/  IMAD.MOV.U32 R10, RZ, RZ, R8 ;  /* 0x000000ffff0a7224 */ /* 0x001fe200078e0008 */
[----:B--2---:R0:W-:Y:S02]  /*03d0*/  STS [R13], R6 ;  /* 0x000000060d007388 */ /* 0x0041e40000000800 */
[----:B0-----:R-:W-:-:S09]  /*03e0*/  LEA R13, R0, R13, 0x2 ;  /* 0x0000000d000d7211 */ /* 0x001fd200078e10ff */
[----:B------:R-:W-:Y:S05]  /*03f0*/  @P0 BRA `(.L_x_429) ;  /* 0xfffffffc00dc0947 */ /* 0x000fea000383ffff */
.L_x_428:
[----:B------:R-:W-:Y:S05]  /*0400*/  BSYNC.RECONVERGENT B1 ;  /* 0x0000000000017941 */ /* 0x000fea0003800200 */
.L_x_427:
[----:B------:R-:W-:Y:S05]  /*0410*/  @!P1 BRA `(.L_x_426) ;  /* 0x0000000000689947 */ /* 0x000fea0003800000 */
[----:B------:R-:W0:Y:S01]  /*0420*/  S2R R11, SR_CgaCtaId ;  /* 0x00000000000b7919 */ /* 0x000e220000008800 */
[----:B------:R-:W1:Y:S01]  /*0430*/  LDC.64 R8, c[0x0][0x388] ;  /* 0x0000e200ff087b82 */ /* 0x000e620000000a00 */
[----:B------:R-:W-:-:S04]  /*0440*/  MOV R4, 0x400 ;  /* 0x0000040000047802 */ /* 0x000fc80000000f00 */
[----:B0-----:R-:W-:-:S07]  /*0450*/  LEA R4, R11, R4, 0x18 ;  /* 0x000000040b047211 */ /* 0x001fce00078ec0ff */
.L_x_430:
[----:B------:R-:W-:Y:S02]  /*0460*/  IMAD.IADD R13, R0, 0x1, R7 ;  /* 0x00000001000d7824 */ /* 0x000fe400078e0207 */
[----:B01----:R-:W-:-:S04]  /*0470*/  IMAD.WIDE.U32 R10, R7, 0x4, R8 ;  /* 0x00000004070a7825 */ /* 0x003fc800078e0008 */
[C---:B------:R-:W-:Y:S02]  /*0480*/  IMAD.IADD R15, R0.reuse, 0x1, R13 ;  /* 0x00000001000f7824 */ /* 0x040fe400078e020d */
[--C-:B------:R-:W-:Y:S01]  /*0490*/  IMAD.WIDE.U32 R12, R13, 0x4, R8.reuse ;  /* 0x000000040d0c7825 */ /* 0x100fe200078e0008 */
[----:B------:R-:W2:Y:S02]  /*04a0*/  LDG.E.CONSTANT R10, desc[UR6][R10.64] ;  /* 0x000000060a0a7981 */ /* 0x000ea4000c1e9900 */
[----:B------:R-:W-:Y:S01]  /*04b0*/  IADD3 R25, PT, PT, R0, R15, RZ ;  /* 0x0000000f00197210 */ /* 0x000fe20007ffe0ff */
[--C-:B------:R-:W-:Y:S02]  /*04c0*/  IMAD.WIDE.U32 R14, R15, 0x4, R8.reuse ;  /* 0x000000040f0e7825 */ /* 0x100fe400078e0008 */
[----:B------:R-:W3:Y:S02]  /*04d0*/  LDG.E.CONSTANT R12, desc[UR6][R12.64] ;  /* 0x000000060c0c7981 */ /* 0x000ee4000c1e9900 */
[----:B------:R-:W-:-:S02]  /*04e0*/  IMAD.WIDE.U32 R16, R25, 0x4, R8 ;  /* 0x0000000419107825 */ /* 0x000fc400078e0008 */
[----:B------:R-:W4:Y:S04]  /*04f0*/  LDG.E.CONSTANT R14, desc[UR6][R14.64] ;  /* 0x000000060e0e7981 */ /* 0x000f28000c1e9900 */
[----:B------:R-:W5:Y:S01]  /*0500*/  LDG.E.CONSTANT R16, desc[UR6][R16.64] ;  /* 0x0000000610107981 */ /* 0x000f62000c1e9900 */
[----:B------:R-:W-:-:S04]  /*0510*/  IMAD R19, R7, 0x4, R4 ;  /* 0x0000000407137824 */ /* 0x000fc800078e0204 */
[----:B------:R-:W-:-:S05]  /*0520*/  IMAD R21, R0, 0x4, R19 ;  /* 0x0000000400157824 */ /* 0x000fca00078e0213 */
[----:B------:R-:W-:-:S05]  /*0530*/  LEA R23, R0, R21, 0x2 ;  /* 0x0000001500177211 */ /* 0x000fca00078e10ff */
[C---:B------:R-:W-:Y:S02]  /*0540*/  IMAD R27, R0.reuse, 0x4, R23 ;  /* 0x00000004001b7824 */ /* 0x040fe400078e0217 */
[----:B------:R-:W-:-:S05]  /*0550*/  IMAD.IADD R7, R0, 0x1, R25 ;  /* 0x0000000100077824 */ /* 0x000fca00078e0219 */
[----:B------:R-:W-:Y:S01]  /*0560*/  ISETP.GE.AND P0, PT, R7, UR9, PT ;  /* 0x0000000907007c0c */ /* 0x000fe2000bf06270 */
[----:B--2---:R0:W-:Y:S04]  /*0570*/  STS [R19], R10 ;  /* 0x0000000a13007388 */ /* 0x0041e80000000800 */
[----:B---3--:R0:W-:Y:S04]  /*0580*/  STS [R21], R12 ;  /* 0x0000000c15007388 */ /* 0x0081e80000000800 */
[----:B----4-:R0:W-:Y:S04]  /*0590*/  STS [R23], R14 ;  /* 0x0000000e17007388 */ /* 0x0101e80000000800 */
[----:B-----5:R0:W-:Y:S01]  /*05a0*/  STS [R27], R16 ;  /* 0x000000101b007388 */ /* 0x0201e20000000800 */
[----:B------:R-:W-:Y:S05]  /*05b0*/  @!P0 BRA `(.L_x_430) ;  /* 0xfffffffc00a88947 */ /* 0x000fea000383ffff */
.L_x_426:
[----:B------:R-:W-:Y:S05]  /*05c0*/  BSYNC.RECONVERGENT B0 ;  /* 0x0000000000007941 */ /* 0x000fea0003800200 */
.L_x_425:
[----:B------:R-:W1:Y:S01]  /*05d0*/  S2R R0, SR_CTAID.X ;  /* 0x0000000000007919 */ /* 0x000e620000002500 */
[----:B------:R-:W2:Y:S01]  /*05e0*/  LDCU UR4, c[0x0][0x398] ;  /* 0x00007300ff0477ac */ /* 0x000ea20008000800 */
[----:B-1----:R-:W-:Y:S01]  /*05f0*/  LEA R0, R0, R5, 0x3 ;  /* 0x0000000500007211 */ /* 0x002fe200078e18ff */
[----:B------:R-:W-:Y:S03]  /*0600*/  BAR.SYNC.DEFER_BLOCKING 0x0 ;  /* 0x0000000000007b1d */ /* 0x000fe60000010000 */
[----:B--2---:R-:W-:-:S13]  /*0610*/  ISETP.GE.AND P0, PT, R0, UR4, PT ;  /* 0x0000000400007c0c */ /* 0x004fda000bf06270 */
[----:B------:R-:W-:Y:S05]  /*0620*/  @P0 EXIT ;  /* 0x000000000000094d */ /* 0x000fea0003800000 */
[----:B------:R-:W-:Y:S01]  /*0630*/  ISETP.GE.AND P0, PT, R2, UR9, PT ;  /* 0x0000000902007c0c */ /* 0x000fe2000bf06270 */
[----:B------:R-:W-:Y:S01]  /*0640*/  BSSY.RECONVERGENT B0, `(.L_x_431) ;  /* 0x000007a000007945 */ /* 0x000fe20003800200 */
[----:B0-----:R-:W-:-:S11]  /*0650*/  IMAD.MOV.U32 R10, RZ, RZ, RZ ;  /* 0x000000ffff0a7224 */ /* 0x001fd600078e00ff */
[----:B------:R-:W-:Y:S05]  /*0660*/  @P0 BRA `(.L_x_432) ;  /* 0x0000000400dc0947 */ /* 0x000fea0003800000 */
[----:B------:R-:W-:Y:S01]  /*0670*/  LOP3.LUT R9, RZ, R2, RZ, 0x33, !PT ;  /* 0x00000002ff097212 */ /* 0x000fe200078e33ff */
[----:B------:R-:W-:Y:S01]  /*0680*/  IMAD R7, R0, UR9, RZ ;  /* 0x0000000900077c24 */ /* 0x000fe2000f8e02ff */
[----:B------:R-:W-:Y:S01]  /*0690*/  BSSY.RECONVERGENT B1, `(.L_x_433) ;  /* 0x0000039000017945 */ /* 0x000fe20003800200 */
[----:B------:R-:W-:Y:S02]  /*06a0*/  HFMA2 R10, -RZ, RZ, 0, 0 ;  /* 0x00000000ff0a7431 */ /* 0x000fe400000001ff */
[----:B------:R-:W-:Y:S02]  /*06b0*/  IMAD.MOV.U32 R6, RZ, RZ, R2 ;  /* 0x000000ffff067224 */ /* 0x000fe400078e0002 */
[----:B------:R-:W-:Y:S01]  /*06c0*/  VIADD R9, R9, UR9 ;  /* 0x0000000909097c36 */ /* 0x000fe20008000000 */
[----:B------:R-:W-:-:S04]  /*06d0*/  SHF.R.S32.HI R8, RZ, 0x1f, R7 ;  /* 0x0000001fff087819 */ /* 0x000fc80000011407 */
[C---:B------:R-:W-:Y:S02]  /*06e0*/  ISETP.GE.U32.AND P1, PT, R9.reuse, 0xe0, PT ;  /* 0x000000e00900780c */ /* 0x040fe40003f26070 */
[----:B------:R-:W-:-:S04]  /*06f0*/  LEA.HI R11, R9, 0x1, RZ, 0x1b ;  /* 0x00000001090b7811 */ /* 0x000fc800078fd8ff */
[----:B------:R-:W-:-:S04]  /*0700*/  LOP3.LUT R28, R11, 0x7, RZ, 0xc0, !PT ;  /* 0x000000070b1c7812 */ /* 0x000fc800078ec0ff */
[----:B------:R-:W-:-:S03]  /*0710*/  ISETP.NE.AND P0, PT, R28, RZ, PT ;  /* 0x000000ff1c00720c */ /* 0x000fc60003f05270 */
[----:B------:R-:W-:Y:S10]  /*0720*/  @!P1 BRA `(.L_x_434) ;  /* 0x0000000000bc9947 */ /* 0x000ff40003800000 */
[----:B------:R-:W0:Y:S01]  /*0730*/  S2UR UR5, SR_CgaCtaId ;  /* 0x00000000000579c3 */ /* 0x000e220000008800 */
[----:B------:R-:W1:Y:S01]  /*0740*/  LDCU.64 UR10, c[0x0][0x380] ;  /* 0x00007000ff0a77ac */ /* 0x000e620008000a00 */
[----:B------:R-:W-:Y:S02]  /*0750*/  IADD3 R5, P1, PT, R7, R2, RZ ;  /* 0x0000000207057210 */ /* 0x000fe40007f3e0ff */
[----:B------:R-:W-:Y:S01]  /*0760*/  LOP3.LUT R12, R11, 0xffffff8, RZ, 0xc0, !PT ;  /* 0x0ffffff80b0c7812 */ /* 0x000fe200078ec0ff */
[----:B------:R-:W-:Y:S01]  /*0770*/  UMOV UR4, 0x400 ;  /* 0x0000040000047882 */ /* 0x000fe20000000000 */
[----:B------:R-:W-:Y:S01]  /*0780*/  MOV R10, RZ ;  /* 0x000000ff000a7202 */ /* 0x000fe20000000f00 */
[----:B------:R-:W-:Y:S02]  /*0790*/  IMAD.X R6, RZ, RZ, R8, P1 ;  /* 0x000000ffff067224 */ /* 0x000fe400008e0608 */
[----:B------:R-:W-:Y:S01]  /*07a0*/  IMAD.MOV R12, RZ, RZ, -R12 ;  /* 0x000000ffff0c7224 */ /* 0x000fe200078e0a0c */
[----:B-1----:R-:W-:-:S04]  /*07b0*/  LEA R4, P1, R5, UR10, 0x2 ;  /* 0x0000000a05047c11 */ /* 0x002fc8000f8210ff */
[----:B------:R-:W-:Y:S01]  /*07c0*/  LEA.HI.X R5, R5, UR11, R6, 0x2, P1 ;  /* 0x0000000b05057c11 */ /* 0x000fe200088f1406 */
[----:B0-----:R-:W-:Y:S01]  /*07d0*/  ULEA UR4, UR5, UR4, 0x18 ;  /* 0x0000000405047291 */ /* 0x001fe2000f8ec0ff */
[----:B------:R-:W-:Y:S01]  /*07e0*/  IADD3 R4, P1, PT, R4, 0x200, RZ ;  /* 0x0000020004047810 */ /* 0x000fe20007f3e0ff */
[----:B------:R-:W-:-:S03]  /*07f0*/  IMAD.MOV.U32 R6, RZ, RZ, R2 ;  /* 0x000000ffff067224 */ /* 0x000fc600078e0002 */
[----:B------:R-:W-:Y:S02]  /*0800*/  IADD3.X R5, PT, PT, RZ, R5, RZ, P1, !PT ;  /* 0x00000005ff057210 */ /* 0x000fe40000ffe4ff */
[----:B------:R-:W-:-:S05]  /*0810*/  LEA R13, R2, UR4, 0x2 ;  /* 0x00000004020d7c11 */ /* 0x000fca000f8e10ff */
[----:B------:R-:W-:-:S07]  /*0820*/  VIADD R13, R13, 0x200 ;  /* 0x000002000d0d7836 */ /* 0x000fce0000000000 */
.L_x_435:
[----:B------:R-:W2:Y:S04]  /*0830*/  LDG.E.CONSTANT R17, desc[UR6][R4.64+-0x200] ;  /* 0xfffe000604117981 */ /* 0x000ea8000c1e9900 */
[----:B------:R-:W3:Y:S04]  /*0840*/  LDG.E.CONSTANT R19, desc[UR6][R4.64+-0x180] ;  /* 0xfffe800604137981 */ /* 0x000ee8000c1e9900 */
[----:B------:R-:W4:Y:S04]  /*0850*/  LDG.E.CONSTANT R21, desc[UR6][R4.64+-0x100] ;  /* 0xffff000604157981 */ /* 0x000f28000c1e9900 */
[----:B------:R-:W5:Y:S04]  /*0860*/  LDG.E.CONSTANT R23, desc[UR6][R4.64+-0x80] ;  /* 0xffff800604177981 */ /* 0x000f68000c1e9900 */
[----:B------:R-:W5:Y:S04]  /*0870*/  LDG.E.CONSTANT R25, desc[UR6][R4.64] ;  /* 0x0000000604197981 */ /* 0x000f68000c1e9900 */
[----:B------:R-:W5:Y:S04]  /*0880*/  LDG.E.CONSTANT R27, desc[UR6][R4.64+0x80] ;  /* 0x00008006041b7981 */ /* 0x000f68000c1e9900 */
[----:B------:R-:W5:Y:S04]  /*0890*/  LDG.E.CONSTANT R29, desc[UR6][R4.64+0x100] ;  /* 0x00010006041d7981 */ /* 0x000f68000c1e9900 */
[----:B------:R0:W5:Y:S01]  /*08a0*/  LDG.E.CONSTANT R14, desc[UR6][R4.64+0x180] ;  /* 0x00018006040e7981 */ /* 0x000162000c1e9900 */
[----:B------:R-:W-:-:S02]  /*08b0*/  VIADD R12, R12, 0x8 ;  /* 0x000000080c0c7836 */ /* 0x000fc40000000000 */
[----:B------:R-:W-:Y:S01]  /*08c0*/  VIADD R6, R6, 0x100 ;  /* 0x0000010006067836 */ /* 0x000fe20000000000 */
[----:B------:R-:W2:Y:S02]  /*08d0*/  LDS R16, [R13+-0x200] ;  /* 0xfffe00000d107984 */ /* 0x000ea40000000800 */
[----:B------:R-:W-:Y:S02]  /*08e0*/  ISETP.NE.AND P1, PT, R12, RZ, PT ;  /* 0x000000ff0c00720c */ /* 0x000fe40003f25270 */
[----:B------:R-:W3:Y:S01]  /*08f0*/  LDS R18, [R13+-0x180] ;  /* 0xfffe80000d127984 */ /* 0x000ee20000000800 */
[----:B0-----:R-:W-:-:S03]  /*0900*/  IADD3 R4, P2, PT, R4, 0x400, RZ ;  /* 0x0000040004047810 */ /* 0x001fc60007f5e0ff */
[----:B------:R-:W4:Y:S01]  /*0910*/  LDS R20, [R13+-0x100] ;  /* 0xffff00000d147984 */ /* 0x000f220000000800 */
[----:B------:R-:W-:-:S03]  /*0920*/  IADD3.X R5, PT, PT, RZ, R5, RZ, P2, !PT ;  /* 0x00000005ff057210 */ /* 0x000fc600017fe4ff */
[----:B------:R-:W5:Y:S04]  /*0930*/  LDS R22, [R13+-0x80] ;  /* 0xffff80000d167984 */ /* 0x000f680000000800 */
[----:B------:R-:W0:Y:S04]  /*0940*/  LDS R24, [R13] ;  /* 0x000000000d187984 */ /* 0x000e280000000800 */
[----:B------:R-:W1:Y:S04]  /*0950*/  LDS R26, [R13+0x80] ;  /* 0x000080000d1a7984 */ /* 0x000e680000000800 */
[----:B------:R-:W1:Y:S04]  /*0960*/  LDS R30, [R13+0x100] ;  /* 0x000100000d1e7984 */ /* 0x000e680000000800 */
[----:B------:R0:W1:Y:S02]  /*0970*/  LDS R15, [R13+0x180] ;  /* 0x000180000d0f7984 */ /* 0x0000640000000800 */
[----:B0-----:R-:W-:-:S02]  /*0980*/  VIADD R13, R13, 0x400 ;  /* 0x000004000d0d7836 */ /* 0x001fc40000000000 */
[----:B--2---:R-:W-:-:S04]  /*0990*/  FFMA R16, R17, R16, R10 ;  /* 0x0000001011107223 */ /* 0x004fc8000000000a */
[----:B---3--:R-:W-:-:S04]  /*09a0*/  FFMA R16, R19, R18, R16 ;  /* 0x0000001213107223 */ /* 0x008fc80000000010 */
[----:B----4-:R-:W-:-:S04]  /*09b0*/  FFMA R16, R21, R20, R16 ;  /* 0x0000001415107223 */ /* 0x010fc80000000010 */
[----:B-----5:R-:W-:-:S04]  /*09c0*/  FFMA R16, R23, R22, R16 ;  /* 0x0000001617107223 */ /* 0x020fc80000000010 */
[----:B------:R-:W-:-:S04]  /*09d0*/  FFMA R16, R25, R24, R16 ;  /* 0x0000001819107223 */ /* 0x000fc80000000010 */
[----:B-1----:R-:W-:-:S04]  /*09e0*/  FFMA R16, R27, R26, R16 ;  /* 0x0000001a1b107223 */ /* 0x002fc80000000010 */
[----:B------:R-:W-:-:S04]  /*09f0*/  FFMA R29, R29, R30, R16 ;  /* 0x0000001e1d1d7223 */ /* 0x000fc80000000010 */
[----:B------:R-:W-:Y:S01]  /*0a00*/  FFMA R10, R14, R15, R29 ;  /* 0x0000000f0e0a7223 */ /* 0x000fe2000000001d */
[----:B------:R-:W-:Y:S06]  /*0a10*/  @P1 BRA `(.L_x_435) ;  /* 0xfffffffc00841947 */ /* 0x000fec000383ffff */
.L_x_434:
[----:B------:R-:W-:Y:S05]  /*0a20*/  BSYNC.RECONVERGENT B1 ;  /* 0x0000000000017941 */ /* 0x000fea0003800200 */
.L_x_433:
[----:B------:R-:W-:Y:S05]  /*0a30*/  @!P0 BRA `(.L_x_432) ;  /* 0x0000000000e88947 */ /* 0x000fea0003800000 */
[----:B------:R-:W-:Y:S01]  /*0a40*/  ISETP.GE.U32.AND P0, PT, R28, 0x4, PT ;  /* 0x000000041c00780c */ /* 0x000fe20003f06070 */
[----:B------:R-:W-:Y:S01]  /*0a50*/  BSSY.RECONVERGENT B1, `(.L_x_436) ;  /* 0x0000019000017945 */ /* 0x000fe20003800200 */
[----:B------:R-:W-:-:S11]  /*0a60*/  LOP3.LUT P1, R20, R11, 0x3, RZ, 0xc0, !PT ;  /* 0x000000030b147812 */ /* 0x000fd6000782c0ff */
[----:B------:R-:W-:Y:S05]  /*0a70*/  @!P0 BRA `(.L_x_437) ;  /* 0x0000000000588947 */ /* 0x000fea0003800000 */
[----:B------:R-:W0:Y:S01]  /*0a80*/  LDCU.64 UR4, c[0x0][0x380] ;  /* 0x00007000ff0477ac */ /* 0x000e220008000a00 */
[----:B------:R-:W-:-:S04]  /*0a90*/  IADD3 R5, P0, PT, R7, R6, RZ ;  /* 0x0000000607057210 */ /* 0x000fc80007f1e0ff */
[----:B------:R-:W-:Y:S02]  /*0aa0*/  IADD3.X R12, PT, PT, RZ, R8, RZ, P0, !PT ;  /* 0x00000008ff0c7210 */ /* 0x000fe400007fe4ff */
[----:B0-----:R-:W-:-:S04]  /*0ab0*/  LEA R4, P0, R5, UR4, 0x2 ;  /* 0x0000000405047c11 */ /* 0x001fc8000f8010ff */
[----:B------:R-:W-:-:S05]  /*0ac0*/  LEA.HI.X R5, R5, UR5, R12, 0x2, P0 ;  /* 0x0000000505057c11 */ /* 0x000fca00080f140c */
[----:B------:R-:W2:Y:S04]  /*0ad0*/  LDG.E.CONSTANT R11, desc[UR6][R4.64] ;  /* 0x00000006040b7981 */ /* 0x000ea8000c1e9900 */
[----:B------:R-:W3:Y:S04]  /*0ae0*/  LDG.E.CONSTANT R14, desc[UR6][R4.64+0x80] ;  /* 0x00008006040e7981 */ /* 0x000ee8000c1e9900 */
[----:B------:R-:W4:Y:S04]  /*0af0*/  LDG.E.CONSTANT R16, desc[UR6][R4.64+0x100] ;  /* 0x0001000604107981 */ /* 0x000f28000c1e9900 */
[----:B------:R-:W5:Y:S01]  /*0b00*/  LDG.E.CONSTANT R18, desc[UR6][R4.64+0x180] ;  /* 0x0001800604127981 */ /* 0x000f62000c1e9900 */
[----:B------:R-:W0:Y:S01]  /*0b10*/  S2UR UR5, SR_CgaCtaId ;  /* 0x00000000000579c3 */ /* 0x000e220000008800 */
[----:B------:R-:W-:-:S02]  /*0b20*/  UMOV UR4, 0x400 ;  /* 0x0000040000047882 */ /* 0x000fc40000000000 */
[----:B0-----:R-:W-:-:S06]  /*0b30*/  ULEA UR4, UR5, UR4, 0x18 ;  /* 0x0000000405047291 */ /* 0x001fcc000f8ec0ff */
[C---:B------:R-:W-:Y:S01]  /*0b40*/  LEA R12, R6.reuse, UR4, 0x2 ;  /* 0x00000004060c7c11 */ /* 0x040fe2000f8e10ff */
[----:B------:R-:W-:-:S04]  /*0b50*/  VIADD R6, R6, 0x80 ;  /* 0x0000008006067836 */ /* 0x000fc80000000000 */
[----:B------:R-:W2:Y:S04]  /*0b60*/  LDS R13, [R12] ;  /* 0x000000000c0d7984 */ /* 0x000ea80000000800 */
[----:B------:R-:W3:Y:S04]  /*0b70*/  LDS R15, [R12+0x80] ;  /* 0x000080000c0f7984 */ /* 0x000ee80000000800 */
[----:B------:R-:W4:Y:S04]  /*0b80*/  LDS R17, [R12+0x100] ;  /* 0x000100000c117984 */ /* 0x000f280000000800 */
[----:B------:R-:W5:Y:S01]  /*0b90*/  LDS R19, [R12+0x180] ;  /* 0x000180000c137984 */ /* 0x000f620000000800 */
[----:B--2---:R-:W-:-:S04]  /*0ba0*/  FFMA R11, R11, R13, R10 ;  /* 0x0000000d0b0b7223 */ /* 0x004fc8000000000a */
[----:B---3--:R-:W-:-:S04]  /*0bb0*/  FFMA R11, R14, R15, R11 ;  /* 0x0000000f0e0b7223 */ /* 0x008fc8000000000b */
[----:B----4-:R-:W-:-:S04]  /*0bc0*/  FFMA R11, R16, R17, R11 ;  /* 0x00000011100b7223 */ /* 0x010fc8000000000b */
[----:B-----5:R-:W-:-:S07]  /*0bd0*/  FFMA R10, R18, R19, R11 ;  /* 0x00000013120a7223 */ /* 0x020fce000000000b */
.L_x_437:
[----:B------:R-:W-:Y:S05]  /*0be0*/  BSYNC.RECONVERGENT B1 ;  /* 0x0000000000017941 */ /* 0x000fea0003800200 */
.L_x_436:
[----:B------:R-:W-:Y:S05]  /*0bf0*/  @!P1 BRA `(.L_x_432) ;  /* 0x0000000000789947 */ /* 0x000fea0003800000 */
[----:B------:R-:W-:Y:S02]  /*0c00*/  ISETP.NE.AND P1, PT, R20, 0x1, PT ;  /* 0x000000011400780c */ /* 0x000fe40003f25270 */
[----:B------:R-:W-:-:S11]  /*0c10*/  LOP3.LUT P0, RZ, R9, 0x20, RZ, 0xc0, !PT ;  /* 0x0000002009ff7812 */ /* 0x000fd6000780c0ff */
[----:B------:R-:W0:Y:S01]  /*0c20*/  @P1 S2R R14, SR_CgaCtaId ;  /* 0x00000000000e1919 */ /* 0x000e220000008800 */
[----:B------:R-:W1:Y:S01]  /*0c30*/  @P1 LDC.64 R12, c[0x0][0x380] ;  /* 0x0000e000ff0c1b82 */ /* 0x000e620000000a00 */
[----:B------:R-:W-:Y:S02]  /*0c40*/  @P1 MOV R11, 0x400 ;  /* 0x00000400000b1802 */ /* 0x000fe40000000f00 */
[----:B------:R-:W-:-:S05]  /*0c50*/  @P1 IADD3 R9, P2, PT, R7, R6, RZ ;  /* 0x0000000607091210 */ /* 0x000fca0007f5e0ff */
[----:B------:R-:W2:Y:S01]  /*0c60*/  @!P0 LDC.64 R4, c[0x0][0x380] ;  /* 0x0000e000ff048b82 */ /* 0x000ea20000000a00 */
[----:B-1----:R-:W-:Y:S02]  /*0c70*/  @P1 LEA R12, P3, R9, R12, 0x2 ;  /* 0x0000000c090c1211 */ /* 0x002fe400078610ff */
[----:B0-----:R-:W-:Y:S01]  /*0c80*/  @P1 LEA R11, R14, R11, 0x18 ;  /* 0x0000000b0e0b1211 */ /* 0x001fe200078ec0ff */
[----:B------:R-:W-:-:S03]  /*0c90*/  @P1 IMAD.X R14, RZ, RZ, R8, P2 ;  /* 0x000000ffff0e1224 */ /* 0x000fc600010e0608 */
[C---:B------:R-:W-:Y:S01]  /*0ca0*/  @P1 LEA R11, R6.reuse, R11, 0x2 ;  /* 0x0000000b060b1211 */ /* 0x040fe200078e10ff */
[----:B------:R-:W-:Y:S01]  /*0cb0*/  @P1 VIADD R6, R6, 0x40 ;  /* 0x0000004006061836 */ /* 0x000fe20000000000 */
[----:B------:R-:W-:-:S04]  /*0cc0*/  @P1 LEA.HI.X R13, R9, R13, R14, 0x2, P3 ;  /* 0x0000000d090d1211 */ /* 0x000fc800018f140e */
[----:B------:R-:W-:Y:S01]  /*0cd0*/  @!P0 IADD3 R7, P2, PT, R7, R6, RZ ;  /* 0x0000000607078210 */ /* 0x000fe20007f5e0ff */
[----:B------:R-:W3:Y:S04]  /*0ce0*/  @P1 LDG.E.CONSTANT R9, desc[UR6][R12.64] ;  /* 0x000000060c091981 */ /* 0x000ee8000c1e9900 */
[----:B------:R-:W-:Y:S01]  /*0cf0*/  @!P0 IMAD.X R8, RZ, RZ, R8, P2 ;  /* 0x000000ffff088224 */ /* 0x000fe200010e0608 */
[----:B--2---:R-:W-:-:S04]  /*0d00*/  @!P0 LEA R4, P2, R7, R4, 0x2 ;  /* 0x0000000407048211 */ /* 0x004fc800078410ff */
[----:B------:R-:W-:Y:S02]  /*0d10*/  @!P0 LEA.HI.X R5, R7, R5, R8, 0x2, P2 ;  /* 0x0000000507058211 */ /* 0x000fe400010f1408 */
[----:B------:R-:W2:Y:S04]  /*0d20*/  @P1 LDG.E.CONSTANT R8, desc[UR6][R12.64+0x80] ;  /* 0x000080060c081981 */ /* 0x000ea8000c1e9900 */
[----:B------:R-:W4:Y:S01]  /*0d30*/  @!P0 LDG.E.CONSTANT R5, desc[UR6][R4.64] ;  /* 0x0000000604058981 */ /* 0x000f22000c1e9900 */
[----:B------:R-:W0:Y:S01]  /*0d40*/  @!P0 S2R R14, SR_CgaCtaId ;  /* 0x00000000000e8919 */ /* 0x000e220000008800 */
[----:B------:R-:W-:-:S04]  /*0d50*/  @!P0 MOV R7, 0x400 ;  /* 0x0000040000078802 */ /* 0x000fc80000000f00 */
[----:B0-----:R-:W-:Y:S02]  /*0d60*/  @!P0 LEA R15, R14, R7, 0x18 ;  /* 0x000000070e0f8211 */ /* 0x001fe400078ec0ff */
[----:B------:R-:W3:Y:S02]  /*0d70*/  @P1 LDS R7, [R11] ;  /* 0x000000000b071984 */ /* 0x000ee40000000800 */
[----:B------:R-:W-:Y:S02]  /*0d80*/  @!P0 LEA R6, R6, R15, 0x2 ;  /* 0x0000000f06068211 */ /* 0x000fe400078e10ff */
[----:B------:R-:W2:Y:S04]  /*0d90*/  @P1 LDS R14, [R11+0x80] ;  /* 0x000080000b0e1984 */ /* 0x000ea80000000800 */
[----:B------:R-:W4:Y:S01]  /*0da0*/  @!P0 LDS R6, [R6] ;  /* 0x0000000006068984 */ /* 0x000f220000000800 */
[----:B---3--:R-:W-:-:S04]  /*0db0*/  @P1 FFMA R7, R9, R7, R10 ;  /* 0x0000000709071223 */ /* 0x008fc8000000000a */
[----:B--2---:R-:W-:-:S04]  /*0dc0*/  @P1 FFMA R10, R8, R14, R7 ;  /* 0x0000000e080a1223 */ /* 0x004fc80000000007 */
[----:B----4-:R-:W-:-:S07]  /*0dd0*/  @!P0 FFMA R10, R5, R6, R10 ;  /* 0x00000006050a8223 */ /* 0x010fce000000000a */
.L_x_432:
[----:B------:R-:W-:Y:S05]  /*0de0*/  BSYNC.RECONVERGENT B0 ;  /* 0x0000000000007941 */ /* 0x000fea0003800200 */
.L_x_431:
[----:B------:R-:W0:Y:S01]  /*0df0*/  SHFL.DOWN PT, R3, R10, 0x10, 0x1f ;  /* 0x0a001f000a037f89 */ /* 0x000e2200000e0000 */
[----:B------:R-:W-:Y:S01]  /*0e00*/  ISETP.NE.AND P0, PT, R2, RZ, PT ;  /* 0x000000ff0200720c */ /* 0x000fe20003f05270 */
[----:B0-----:R-:W-:-:S05]  /*0e10*/  FADD R3, R3, R10 ;  /* 0x0000000a03037221 */ /* 0x001fca0000000000 */
[----:B------:R-:W0:Y:S02]  /*0e20*/  SHFL.DOWN PT, R4, R3, 0x8, 0x1f ;  /* 0x09001f0003047f89 */ /* 0x000e2400000e0000 */
[----:B0-----:R-:W-:-:S05]  /*0e30*/  FADD R4, R3, R4 ;  /* 0x0000000403047221 */ /* 0x001fca0000000000 */
[----:B------:R-:W0:Y:S02]  /*0e40*/  SHFL.DOWN PT, R5, R4, 0x4, 0x1f ;  /* 0x08801f0004057f89 */ /* 0x000e2400000e0000 */
[----:B0-----:R-:W-:-:S05]  /*0e50*/  FADD R5, R4, R5 ;  /* 0x0000000504057221 */ /* 0x001fca0000000000 */
[----:B------:R-:W0:Y:S02]  /*0e60*/  SHFL.DOWN PT, R6, R5, 0x2, 0x1f ;  /* 0x08401f0005067f89 */ /* 0x000e2400000e0000 */
[----:B0-----:R-:W-:-:S05]  /*0e70*/  FADD R6, R5, R6 ;  /* 0x0000000605067221 */ /* 0x001fca0000000000 */
[----:B------:R0:W1:Y:S01]  /*0e80*/  SHFL.DOWN PT, R7, R6, 0x1, 0x1f ;  /* 0x08201f0006077f89 */ /* 0x00006200000e0000 */
[----:B------:R-:W-:Y:S05]  /*0e90*/  @P0 EXIT ;  /* 0x000000000000094d */ /* 0x000fea0003800000 */
[----:B------:R-:W2:Y:S01]  /*0ea0*/  LDC.64 R2, c[0x0][0x390] ;  /* 0x0000e400ff027b82 */ /* 0x000ea20000000a00 */
[----:B-1----:R-:W-:Y:S01]  /*0eb0*/  FADD R7, R6, R7 ;  /* 0x0000000706077221 */ /* 0x002fe20000000000 */
[----:B--2---:R-:W-:-:S05]  /*0ec0*/  IMAD.WIDE R2, R0, 0x4, R2 ;  /* 0x0000000400027825 */ /* 0x004fca00078e0202 */
[----:B------:R-:W-:Y:S01]  /*0ed0*/  STG.E desc[UR6][R2.64], R7 ;  /* 0x0000000702007986 */ /* 0x000fe2000c101906 */
[----:B------:R-:W-:Y:S05]  /*0ee0*/  EXIT ;  /* 0x000000000000794d */ /* 0x000fea0003800000 */
.L_x_438:
        /* <DEDUP_REMOVED lines=9> */
.L_x_488:


//--------------------- .text._Z18gemv_optimized_768ILi32ELi8EEvPKfS1_Pfii --------------------------
	.section	.text._Z18gemv_optimized_768ILi32ELi8EEvPKfS1_Pfii,"ax",@progbits
	.align	128
        .global         _Z18gemv_optimized_768ILi32ELi8EEvPKfS1_Pfii
        .type           _Z18gemv_optimized_768ILi32ELi8EEvPKfS1_Pfii,@function
        .size           _Z18gemv_optimized_768ILi32ELi8EEvPKfS1_Pfii,(.L_x_489 - _Z18gemv_optimized_768ILi32ELi8EEvPKfS1_Pfii)
        .other          _Z18gemv_optimized_768ILi32ELi8EEvPKfS1_Pfii,@"STO_CUDA_ENTRY STV_DEFAULT"
_Z18gemv_optimized_768ILi32ELi8EEvPKfS1_Pfii:
.text._Z18gemv_optimized_768ILi32ELi8EEvPKfS1_Pfii:
        /* <DEDUP_REMOVED lines=55> */
.L_x_443:
        /* <DEDUP_REMOVED lines=9> */
.L_x_442:
[----:B------:R-:W-:Y:S05]  /*0400*/  BSYNC.RECONVERGENT B1 ;  /* 0x0000000000017941 */ /* 0x000fea0003800200 */
.L_x_441:
[----:B------:R-:W-:Y:S05]  /*0410*/  @!P1 BRA `(.L_x_440) ;  /* 0x0000000000689947 */ /* 0x000fea0003800000 */
[----:B------:R-:W0:Y:S01]  /*0420*/  S2R R11, SR_CgaCtaId ;  /* 0x00000000000b7919 */ /* 0x000e220000008800 */
[----:B------:R-:W1:Y:S01]  /*0430*/  LDC.64 R8, c[0x0][0x388] ;  /* 0x0000e200ff087b82 */ /* 0x000e620000000a00 */
[----:B------:R-:W-:-:S04]  /*0440*/  MOV R4, 0x400 ;  /* 0x0000040000047802 */ /* 0x000fc80000000f00 */
[----:B0-----:R-:W-:-:S07]  /*0450*/  LEA R4, R11, R4, 0x18 ;  /* 0x000000040b047211 */ /* 0x001fce00078ec0ff */
.L_x_444:
        /* <DEDUP_REMOVED lines=22> */
.L_x_440:
[----:B------:R-:W-:Y:S05]  /*05c0*/  BSYNC.RECONVERGENT B0 ;  /* 0x0000000000007941 */ /* 0x000fea0003800200 */
.L_x_439:
        /* <DEDUP_REMOVED lines=38> */
.L_x_449:
        /* <DEDUP_REMOVED lines=31> */
.L_x_448:
[----:B------:R-:W-:Y:S05]  /*0a20*/  BSYNC.RECONVERGENT B1 ;  /* 0x0000000000017941 */ /* 0x000fea0003800200 */
.L_x_447:
        /* <DEDUP_REMOVED lines=27> */
.L_x_451:
[----:B------:R-:W-:Y:S05]  /*0be0*/  BSYNC.RECONVERGENT B1 ;  /* 0x0000000000017941 */ /* 0x000fea0003800200 */
.L_x_450:
        /* <DEDUP_REMOVED lines=31> */
.L_x_446:
[----:B------:R-:W-:Y:S05]  /*0de0*/  BSYNC.RECONVERGENT B0 ;  /* 0x0000000000007941 */ /* 0x000fea0003800200 */
.L_x_445:
        /* <DEDUP_REMOVED lines=16> */
.L_x_452:
        /* <DEDUP_REMOVED lines=9> */
.L_x_489:


//--------------------- .text._Z18gemv_optimized_512ILi32ELi8EEvPKfS1_Pfii --------------------------
	.section	.text._Z18gemv_optimized_512ILi32ELi8EEvPKfS1_Pfii,"ax",@progbits
	.align	128
        .global         _Z18gemv_optimized_512ILi32ELi8EEvPKfS1_Pfii
        .type           _Z18gemv_optimized_512ILi32ELi8EEvPKfS1_Pfii,@function
        .size           _Z18gemv_optimized_512ILi32ELi8EEvPKfS1_Pfii,(.L_x_490 - _Z18gemv_optimized_512ILi32ELi8EEvPKfS1_Pfii)
        .other          _Z18gemv_optimized_512ILi32ELi8EEvPKfS1_Pfii,@"STO_CUDA_ENTRY STV_DEFAULT"
_Z18gemv_optimized_512ILi32ELi8EEvPKfS1_Pfii:
.text._Z18gemv_optimized_512ILi32ELi8EEvPKfS1_Pfii:
        /* <DEDUP_REMOVED lines=55> */
.L_x_457:
        /* <DEDUP_REMOVED lines=9> */
.L_x_456:
[----:B------:R-:W-:Y:S05]  /*0400*/  BSYNC.RECONVERGENT B1 ;  /* 0x0000000000017941 */ /* 0x000fea0003800200 */
.L_x_455:
[----:B------:R-:W-:Y:S05]  /*0410*/  @!P1 BRA `(.L_x_454) ;  /* 0x0000000000689947 */ /* 0x000fea0003800000 */
[----:B------:R-:W0:Y:S01]  /*0420*/  S2R R11, SR_CgaCtaId ;  /* 0x00000000000b7919 */ /* 0x000e220000008800 */
[----:B------:R-:W1:Y:S01]  /*0430*/  LDC.64 R8, c[0x0][0x388] ;  /* 0x0000e200ff087b82 */ /* 0x000e620000000a00 */
[----:B------:R-:W-:-:S04]  /*0440*/  MOV R4, 0x400 ;  /* 0x0000040000047802 */ /* 0x000fc80000000f00 */
[----:B0-----:R-:W-:-:S07]  /*0450*/  LEA R4, R11, R4, 0x18 ;  /* 0x000000040b047211 */ /* 0x001fce00078ec0ff */
.L_x_458:
        /* <DEDUP_REMOVED lines=22> */
.L_x_454:
[----:B------:R-:W-:Y:S05]  /*05c0*/  BSYNC.RECONVERGENT B0 ;  /* 0x0000000000007941 */ /* 0x000fea0003800200 */
.L_x_453:
        /* <DEDUP_REMOVED lines=38> */
.L_x_463:
        /* <DEDUP_REMOVED lines=31> */
.L_x_462:
[----:B------:R-:W-:Y:S05]  /*0a20*/  BSYNC.RECONVERGENT B1 ;  /* 0x0000000000017941 */ /* 0x000fea0003800200 */
.L_x_461:
        /* <DEDUP_REMOVED lines=27> */
.L_x_465:
[----:B------:R-:W-:Y:S05]  /*0be0*/  BSYNC.RECONVERGENT B1 ;  /* 0x0000000000017941 */ /* 0x000fea0003800200 */
.L_x_464:
        /* <DEDUP_REMOVED lines=31> */
.L_x_460:
[----:B------:R-:W-:Y:S05]  /*0de0*/  BSYNC.RECONVERGENT B0 ;  /* 0x0000000000007941 */ /* 0x000fea0003800200 */
.L_x_459:
        /* <DEDUP_REMOVED lines=16> */
.L_x_466:
        /* <DEDUP_REMOVED lines=9> */
.L_x_490:


//--------------------- .text._Z18gemv_optimized_384ILi32ELi8EEvPKfS1_Pfii --------------------------
	.section	.text._Z18gemv_optimized_384ILi32ELi8EEvPKfS1_Pfii,"ax",@progbits
	.align	128
        .global         _Z18gemv_optimized_384ILi32ELi8EEvPKfS1_Pfii
        .type           _Z18gemv_optimized_384ILi32ELi8EEvPKfS1_Pfii,@function
        .size           _Z18gemv_optimized_384ILi32ELi8EEvPKfS1_Pfii,(.L_x_491 - _Z18gemv_optimized_384ILi32ELi8EEvPKfS1_Pfii)
        .other          _Z18gemv_optimized_384ILi32ELi8EEvPKfS1_Pfii,@"STO_CUDA_ENTRY STV_DEFAULT"
_Z18gemv_optimized_384ILi32ELi8EEvPKfS1_Pfii:
.text._Z18gemv_optimized_384ILi32ELi8EEvPKfS1_Pfii:
        /* <DEDUP_REMOVED lines=55> */
.L_x_471:
        /* <DEDUP_REMOVED lines=9> */
.L_x_470:
[----:B------:R-:W-:Y:S05]  /*0400*/  BSYNC.RECONVERGENT B1 ;  /* 0x0000000000017941 */ /* 0x000fea0003800200 */
.L_x_469:
[----:B------:R-:W-:Y:S05]  /*0410*/  @!P1 BRA `(.L_x_468) ;  /* 0x0000000000689947 */ /* 0x000fea0003800000 */
[----:B------:R-:W0:Y:S01]  /*0420*/  S2R R11, SR_CgaCtaId ;  /* 0x00000000000b7919 */ /* 0x000e220000008800 */
[----:B------:R-:W1:Y:S01]  /*0430*/  LDC.64 R8, c[0x0][0x388] ;  /* 0x0000e200ff087b82 */ /* 0x000e620000000a00 */
[----:B------:R-:W-:-:S04]  /*0440*/  MOV R4, 0x400 ;  /* 0x0000040000047802 */ /* 0x000fc80000000f00 */
[----:B0-----:R-:W-:-:S07]  /*0450*/  LEA R4, R11, R4, 0x18 ;  /* 0x000000040b047211 */ /* 0x001fce00078ec0ff */
.L_x_472:
        /* <DEDUP_REMOVED lines=22> */
.L_x_468:
[----:B------:R-:W-:Y:S05]  /*05c0*/  BSYNC.RECONVERGENT B0 ;  /* 0x0000000000007941 */ /* 0x000fea0003800200 */
.L_x_467:
        /* <DEDUP_REMOVED lines=38> */
.L_x_477:
        /* <DEDUP_REMOVED lines=31> */
.L_x_476:
[----:B------:R-:W-:Y:S05]  /*0a20*/  BSYNC.RECONVERGENT B1 ;  /* 0x0000000000017941 */ /* 0x000fea0003800200 */
.L_x_475:
        /* <DEDUP_REMOVED lines=27> */
.L_x_479:
[----:B------:R-:W-:Y:S05]  /*0be0*/  BSYNC.RECONVERGENT B1 ;  /* 0x0000000000017941 */ /* 0x000fea0003800200 */
.L_x_478:
        /* <DEDUP_REMOVED lines=31> */
.L_x_474:
[----:B------:R-:W-:Y:S05]  /*0de0*/  BSYNC.RECONVERGENT B0 ;  /* 0x0000000000007941 */ /* 0x000fea0003800200 */
.L_x_473:
        /* <DEDUP_REMOVED lines=16> */
.L_x_480:
        /* <DEDUP_REMOVED lines=9> */
.L_x_491:


//--------------------- .nv.shared._ZN3cub18CUB_300001_SM_10006detail10radix_sort29DeviceRadixSortOnesweepKernelINS1_5radix10policy_hubIfijE10Policy1000ELNS0_9SortOrderE1EfijiiNS1_21identity_decomposer_tEEEvPT5_SB_PT3_PKSC_PT1_PKSG_PT2_PKSK_T4_iiT6_ --------------------------
	.section	.nv.shared._ZN3cub18CUB_300001_SM_10006detail10radix_sort29DeviceRadixSortOnesweepKernelINS1_5radix10policy_hubIfijE10Policy1000ELNS0_9SortOrderE1EfijiiNS1_21identity_decomposer_tEEEvPT5_SB_PT3_PKSC_PT1_PKSG_PT2_PKSK_T4_iiT6_,"aw",@nobits
	.sectionflags	@""
	.align	16
.nv.shared._ZN3cub18CUB_300001_SM_10006detail10radix_sort29DeviceRadixSortOnesweepKernelINS1_5radix10policy_hubIfijE10Policy1000ELNS0_9SortOrderE1EfijiiNS1_21identity_decomposer_tEEEvPT5_SB_PT3_PKSC_PT1_PKSG_PT2_PKSK_T4_iiT6_:
	.zero		37376


//--------------------- .nv.shared.reserved.0     --------------------------
	.section	.nv.shared.reserved.0,"aw",@nobits
	.weak		__nv_reservedSMEM_offset_0_alias
	.size		__nv_reservedSMEM_offset_0_alias, 0, 64
	.other		__nv_reservedSMEM_offset_0_alias,@"STO_CUDA_RESERVED_SHARED STV_DEFAULT"
__nv_reservedSMEM_offset_0_alias:
	.zero		0
	.zero		64


//--------------------- .nv.global                --------------------------
	.section	.nv.global,"aw",@nobits
.nv.global:
	.type		_ZN34_INTERNAL_9dbd33b0_4_k_cu_1632686f6thrust24THRUST_300001_SM_1000_NS12placeholders2_8E,@object
	.size		_ZN34_INTERNAL_9dbd33b0_4_k_cu_1632686f6thrust24THRUST_300001_SM_1000_NS12placeholders2_8E,(_ZN34_INTERNAL_9dbd33b0_4_k_cu_1632686f4cuda3std3__436_GLOBAL__N__9dbd33b0_4_k_cu_1632686f6ignoreE - _ZN34_INTERNAL_9dbd33b0_4_k_cu_1632686f6thrust24THRUST_300001_SM_1000_NS12placeholders2_8E)
_ZN34_INTERNAL_9dbd33b0_4_k_cu_1632686f6thrust24THRUST_300001_SM_1000_NS12placeholders2_8E:
	.zero		1
	.type		_ZN34_INTERNAL_9dbd33b0_4_k_cu_1632686f4cuda3std3__436_GLOBAL__N__9dbd33b0_4_k_cu_1632686f6ignoreE,@object
	.size		_ZN34_INTERNAL_9dbd33b0_4_k_cu_1632686f4cuda3std3__436_GLOBAL__N__9dbd33b0_4_k_cu_1632686f6ignoreE,(_ZN34_INTERNAL_9dbd33b0_4_k_cu_1632686f4cuda3std6ranges3__45__cpo4dataE - _ZN34_INTERNAL_9dbd33b0_4_k_cu_1632686f4cuda3std3__436_GLOBAL__N__9dbd33b0_4_k_cu_1632686f6ignoreE)
_ZN34_INTERNAL_9dbd33b0_4_k_cu_1632686f4cuda3std3__436_GLOBAL__N__9dbd33b0_4_k_cu_1632686f6ignoreE:
	.zero		1
	.type		_ZN34_INTERNAL_9dbd33b0_4_k_cu_1632686f4cuda3std6ranges3__45__cpo4dataE,@object
	.size		_ZN34_INTERNAL_9dbd33b0_4_k_cu_1632686f4cuda3std6ranges3__45__cpo4dataE,(_ZN34_INTERNAL_9dbd33b0_4_k_cu_1632686f6thrust24THRUST_300001_SM_1000_NS6system3cpp3parE - _ZN34_INTERNAL_9dbd33b0_4_k_cu_1632686f4cuda3std6ranges3__45__cpo4dataE)
_ZN34_INTERNAL_9dbd33b0_4_k_cu_1632686f4cuda3std6ranges3__45__cpo4dataE:
	.zero		1
	.type		_ZN34_INTERNAL_9dbd33b0_4_k_cu_1632686f6thrust24THRUST_300001_SM_1000_NS6system3cpp3parE,@object
	.size		_ZN34_INTERNAL_9dbd33b0_4_k_cu_1632686f6thrust24THRUST_300001_SM_1000_NS6system3cpp3parE,(_ZN34_INTERNAL_9dbd33b0_4_k_cu_1632686f4cuda3std3__45__cpo5beginE - _ZN34_INTERNAL_9dbd33b0_4_k_cu_1632686f6thrust24THRUST_300001_SM_1000_NS6system3cpp3parE)
_ZN34_INTERNAL_9dbd33b0_4_k_cu_1632686f6thrust24THRUST_300001_SM_1000_NS6system3cpp3parE:
	.zero		1
	.type		_ZN34_INTERNAL_9dbd33b0_4_k_cu_1632686f4cuda3std3__45__cpo5beginE,@object
	.size		_ZN34_INTERNAL_9dbd33b0_4_k_cu_1632686f4cuda3std3__45__cpo5beginE,(_ZN34_INTERNAL_9dbd33b0_4_k_cu_1632686f4cuda3std6ranges3__45__cpo5beginE - _ZN34_INTERNAL_9dbd33b0_4_k_cu_1632686f4cuda3std3__45__cpo5beginE)
_ZN34_INTERNAL_9dbd33b0_4_k_cu_1632686f4cuda3std3__45__cpo5beginE:
	.zero		1
	.type		_ZN34_INTERNAL_9dbd33b0_4_k_cu_1632686f4cuda3std6ranges3__45__cpo5beginE,@object
	.size		_ZN34_INTERNAL_9dbd33b0_4_k_cu_1632686f4cuda3std6ranges3__45__cpo5beginE,(_ZN34_INTERNAL_9dbd33b0_4_k_cu_1632686f6thrust24THRUST_300001_SM_1000_NS6deviceE - _ZN34_INTERNAL_9dbd33b0_4_k_cu_1632686f4cuda3std6ranges3__45__cpo5beginE)
_ZN34_INTERNAL_9dbd33b0_4_k_cu_1632686f4cuda3std6ranges3__45__cpo5beginE:
	.zero		1
	.type		_ZN34_INTERNAL_9dbd33b0_4_k_cu_1632686f6thrust24THRUST_300001_SM_1000_NS6deviceE,@object
	.size		_ZN34_INTERNAL_9dbd33b0_4_k_cu_1632686f6thrust24THRUST_300001_SM_1000_NS6deviceE,(_ZN34_INTERNAL_9dbd33b0_4_k_cu_1632686f4cuda3std3__47nulloptE - _ZN34_INTERNAL_9dbd33b0_4_k_cu_1632686f6thrust24THRUST_300001_SM_1000_NS6deviceE)
_ZN34_INTERNAL_9dbd33b0_4_k_cu_1632686f6thrust24THRUST_300001_SM_1000_NS6deviceE:
	.zero		1
	.type		_ZN34_INTERNAL_9dbd33b0_4_k_cu_1632686f4cuda3std3__47nulloptE,@object
	.size		_ZN34_INTERNAL_9dbd33b0_4_k_cu_1632686f4cuda3std3__47nulloptE,(_ZN34_INTERNAL_9dbd33b0_4_k_cu_1632686f4cuda3std6ranges3__45__cpo8distanceE - _ZN34_INTERNAL_9dbd33b0_4_k_cu_1632686f4cuda3std3__47nulloptE)
_ZN34_INTERNAL_9dbd33b0_4_k_cu_1632686f4cuda3std3__47nulloptE:
	.zero		1
	.type		_ZN34_INTERNAL_9dbd33b0_4_k_cu_1632686f4cuda3std6ranges3__45__cpo8distanceE,@object
	.size		_ZN34_INTERNAL_9dbd33b0_4_k_cu_1632686f4cuda3std6ranges3__45__cpo8distanceE,(_ZN34_INTERNAL_9dbd33b0_4_k_cu_1632686f6thrust24THRUST_300001_SM_1000_NS12placeholders2_4E - _ZN34_INTERNAL_9dbd33b0_4_k_cu_1632686f4cuda3std6ranges3__45__cpo8distanceE)
_ZN34_INTERNAL_9dbd33b0_4_k_cu_1632686f4cuda3std6ranges3__45__cpo8distanceE:
	.zero		1
	.type		_ZN34_INTERNAL_9dbd33b0_4_k_cu_1632686f6thrust24THRUST_300001_SM_1000_NS12placeholders2_4E,@object
	.size		_ZN34_INTERNAL_9dbd33b0_4_k_cu_1632686f6thrust24THRUST_300001_SM_1000_NS12placeholders2_4E,(_ZN34_INTERNAL_9dbd33b0_4_k_cu_1632686f4cuda3std3__45__cpo6rbeginE - _ZN34_INTERNAL_9dbd33b0_4_k_cu_1632686f6thrust24THRUST_300001_SM_1000_NS12placeholders2_4E)
_ZN34_INTERNAL_9dbd33b0_4_k_cu_1632686f6thrust24THRUST_300001_SM_1000_NS12placeholders2_4E:
	.zero		1
	.type		_ZN34_INTERNAL_9dbd33b0_4_k_cu_1632686f4cuda3std3__45__cpo6rbeginE,@object
	.size		_ZN34_INTERNAL_9dbd33b0_4_k_cu_1632686f4cuda3std3__45__cpo6rbeginE,(_ZN34_INTERNAL_9dbd33b0_4_k_cu_1632686f4cuda3std6ranges3__45__cpo7advanceE - _ZN34_INTERNAL_9dbd33b0_4_k_cu_1632686f4cuda3std3__45__cpo6rbeginE)
_ZN34_INTERNAL_9dbd33b0_4_k_cu_1632686f4cuda3std3__45__cpo6rbeginE:
	.zero		1
	.type		_ZN34_INTERNAL_9dbd33b0_4_k_cu_1632686f4cuda3std6ranges3__45__cpo7advanceE,@object
	.size		_ZN34_INTERNAL_9dbd33b0_4_k_cu_1632686f4cuda3std6ranges3__45__cpo7advanceE,(_ZN34_INTERNAL_9dbd33b0_4_k_cu_1632686f6thrust24THRUST_300001_SM_1000_NS12placeholders3_10E - _ZN34_INTERNAL_9dbd33b0_4_k_cu_1632686f4cuda3std6ranges3__45__cpo7advanceE)
_ZN34_INTERNAL_9dbd33b0_4_k_cu_1632686f4cuda3std6ranges3__45__cpo7advanceE:
	.zero		1
	.type		_ZN34_INTERNAL_9dbd33b0_4_k_cu_1632686f6thrust24THRUST_300001_SM_1000_NS12placeholders3_10E,@object
	.size		_ZN34_INTERNAL_9dbd33b0_4_k_cu_1632686f6thrust24THRUST_300001_SM_1000_NS12placeholders3_10E,(_ZN34_INTERNAL_9dbd33b0_4_k_cu_1632686f4cuda3std3__48in_placeE - _ZN34_INTERNAL_9dbd33b0_4_k_cu_1632686f6thrust24THRUST_300001_SM_1000_NS12placeholders3_10E)
_ZN34_INTERNAL_9dbd33b0_4_k_cu_1632686f6thrust24THRUST_300001_SM_1000_NS12placeholders3_10E:
	.zero		1
	.type		_ZN34_INTERNAL_9dbd33b0_4_k_cu_1632686f4cuda3std3__48in_placeE,@object
	.size		_ZN34_INTERNAL_9dbd33b0_4_k_cu_1632686f4cuda3std3__48in_placeE,(_ZN34_INTERNAL_9dbd33b0_4_k_cu_1632686f4cuda3std6ranges3__45__cpo4sizeE - _ZN34_INTERNAL_9dbd33b0_4_k_cu_1632686f4cuda3std3__48in_placeE)
_ZN34_INTERNAL_9dbd33b0_4_k_cu_1632686f4cuda3std3__48in_placeE:
	.zero		1
	.type		_ZN34_INTERNAL_9dbd33b0_4_k_cu_1632686f4cuda3std6ranges3__45__cpo4sizeE,@object
	.size		_ZN34_INTERNAL_9dbd33b0_4_k_cu_1632686f4cuda3std6ranges3__45__cpo4sizeE,(_ZN34_INTERNAL_9dbd33b0_4_k_cu_1632686f6thrust24THRUST_300001_SM_1000_NS12placeholders2_2E - _ZN34_INTERNAL_9dbd33b0_4_k_cu_1632686f4cuda3std6ranges3__45__cpo4sizeE)
_ZN34_INTERNAL_9dbd33b0_4_k_cu_1632686f4cuda3std6ranges3__45__cpo4sizeE:
	.zero		1
	.type		_ZN34_INTERNAL_9dbd33b0_4_k_cu_1632686f6thrust24THRUST_300001_SM_1000_NS12placeholders2_2E,@object
	.size		_ZN34_INTERNAL_9dbd33b0_4_k_cu_1632686f6thrust24THRUST_300001_SM_1000_NS12placeholders2_2E,(_ZN34_INTERNAL_9dbd33b0_4_k_cu_1632686f4cuda3std3__45__cpo6cbeginE - _ZN34_INTERNAL_9dbd33b0_4_k_cu_1632686f6thrust24THRUST_300001_SM_1000_NS12placeholders2_2E)
_ZN34_INTERNAL_9dbd33b0_4_k_cu_1632686f6thrust24THRUST_300001_SM_1000_NS12placeholders2_2E:
	.zero		1
	.type		_ZN34_INTERNAL_9dbd33b0_4_k_cu_1632686f4cuda3std3__45__cpo6cbeginE,@object
	.size		_ZN34_INTERNAL_9dbd33b0_4_k_cu_1632686f4cuda3std3__45__cpo6cbeginE,(_ZN34_INTERNAL_9dbd33b0_4_k_cu_1632686f4cuda3std6ranges3__45__cpo6cbeginE - _ZN34_INTERNAL_9dbd33b0_4_k_cu_1632686f4cuda3std3__45__cpo6cbeginE)
_ZN34_INTERNAL_9dbd33b0_4_k_cu_1632686f4cuda3std3__45__cpo6cbeginE:
	.zero		1
	.type		_ZN34_INTERNAL_9dbd33b0_4_k_cu_1632686f4cuda3std6ranges3__45__cpo6cbeginE,@object
	.size		_ZN34_INTERNAL_9dbd33b0_4_k_cu_1632686f4cuda3std6ranges3__45__cpo6cbeginE,(_ZN34_INTERNAL_9dbd33b0_4_k_cu_1632686f6thrust24THRUST_300001_SM_1000_NS12placeholders2_6E - _ZN34_INTERNAL_9dbd33b0_4_k_cu_1632686f4cuda3std6ranges3__45__cpo6cbeginE)
_ZN34_INTERNAL_9dbd33b0_4_k_cu_1632686f4cuda3std6ranges3__45__cpo6cbeginE:
	.zero		1
	.type		_ZN34_INTERNAL_9dbd33b0_4_k_cu_1632686f6thrust24THRUST_300001_SM_1000_NS12placeholders2_6E,@object
	.size		_ZN34_INTERNAL_9dbd33b0_4_k_cu_1632686f6thrust24THRUST_300001_SM_1000_NS12placeholders2_6E,(_ZN34_INTERNAL_9dbd33b0_4_k_cu_1632686f4cuda3std3__45__cpo7crbeginE - _ZN34_INTERNAL_9dbd33b0_4_k_cu_1632686f6thrust24THRUST_300001_SM_1000_NS12placeholders2_6E)
_ZN34_INTERNAL_9dbd33b0_4_k_cu_1632686f6thrust24THRUST_300001_SM_1000_NS12placeholders2_6E:
	.zero		1
	.type		_ZN34_INTERNAL_9dbd33b0_4_k_cu_1632686f4cuda3std3__45__cpo7crbeginE,@object
	.size		_ZN34_INTERNAL_9dbd33b0_4_k_cu_1632686f4cuda3std3__45__cpo7crbeginE,(_ZN34_INTERNAL_9dbd33b0_4_k_cu_1632686f4cuda3std6ranges3__45__cpo4nextE - _ZN34_INTERNAL_9dbd33b0_4_k_cu_1632686f4cuda3std3__45__cpo7crbeginE)
_ZN34_INTERNAL_9dbd33b0_4_k_cu_1632686f4cuda3std3__45__cpo7crbeginE:
	.zero		1
	.type		_ZN34_INTERNAL_9dbd33b0_4_k_cu_1632686f4cuda3std6ranges3__45__cpo4nextE,@object
	.size		_ZN34_INTERNAL_9dbd33b0_4_k_cu_1632686f4cuda3std6ranges3__45__cpo4nextE,(_ZN34_INTERNAL_9dbd33b0_4_k_cu_1632686f4cuda3std6ranges3__45__cpo4swapE - _ZN34_INTERNAL_9dbd33b0_4_k_cu_1632686f4cuda3std6ranges3__45__cpo4nextE)
_ZN34_INTERNAL_9dbd33b0_4_k_cu_1632686f4cuda3std6ranges3__45__cpo4nextE:
	.zero		1
	.type		_ZN34_INTERNAL_9dbd33b0_4_k_cu_1632686f4cuda3std6ranges3__45__cpo4swapE,@object
	.size		_ZN34_INTERNAL_9dbd33b0_4_k_cu_1632686f4cuda3std6ranges3__45__cpo4swapE,(_ZN34_INTERNAL_9dbd33b0_4_k_cu_1632686f6thrust24THRUST_300001_SM_1000_NS8cuda_cub10par_nosyncE - _ZN34_INTERNAL_9dbd33b0_4_k_cu_1632686f4cuda3std6ranges3__45__cpo4swapE)
_ZN34_INTERNAL_9dbd33b0_4_k_cu_1632686f4cuda3std6ranges3__45__cpo4swapE:
	.zero		1
	.type		_ZN34_INTERNAL_9dbd33b0_4_k_cu_1632686f6thrust24THRUST_300001_SM_1000_NS8cuda_cub10par_nosyncE,@object
	.size		_ZN34_INTERNAL_9dbd33b0_4_k_cu_1632686f6thrust24THRUST_300001_SM_1000_NS8cuda_cub10par_nosyncE,(_ZN34_INTERNAL_9dbd33b0_4_k_cu_1632686f6thrust24THRUST_300001_SM_1000_NS3seqE - _ZN34_INTERNAL_9dbd33b0_4_k_cu_1632686f6thrust24THRUST_300001_SM_1000_NS8cuda_cub10par_nosyncE)
_ZN34_INTERNAL_9dbd33b0_4_k_cu_1632686f6thrust24THRUST_300001_SM_1000_NS8cuda_cub10par_nosyncE:
	.zero		1
	.type		_ZN34_INTERNAL_9dbd33b0_4_k_cu_1632686f6thrust24THRUST_300001_SM_1000_NS3seqE,@object
	.size		_ZN34_INTERNAL_9dbd33b0_4_k_cu_1632686f6thrust24THRUST_300001_SM_1000_NS3seqE,(_ZN34_INTERNAL_9dbd33b0_4_k_cu_1632686f4cuda3std3__420unreachable_sentinelE - _ZN34_INTERNAL_9dbd33b0_4_k_cu_1632686f6thrust24THRUST_300001_SM_1000_NS3seqE)
_ZN34_INTERNAL_9dbd33b0_4_k_cu_1632686f6thrust24THRUST_300001_SM_1000_NS3seqE:
	.zero		1
	.type		_ZN34_INTERNAL_9dbd33b0_4_k_cu_1632686f4cuda3std3__420unreachable_sentinelE,@object
	.size		_ZN34_INTERNAL_9dbd33b0_4_k_cu_1632686f4cuda3std3__420unreachable_sentinelE,(_ZN34_INTERNAL_9dbd33b0_4_k_cu_1632686f4cuda3std6ranges3__45__cpo5ssizeE - _ZN34_INTERNAL_9dbd33b0_4_k_cu_1632686f4cuda3std3__420unreachable_sentinelE)
_ZN34_INTERNAL_9dbd33b0_4_k_cu_1632686f4cuda3std3__420unreachable_sentinelE:
	.zero		1
	.type		_ZN34_INTERNAL_9dbd33b0_4_k_cu_1632686f4cuda3std6ranges3__45__cpo5ssizeE,@object
	.size		_ZN34_INTERNAL_9dbd33b0_4_k_cu_1632686f4cuda3std6ranges3__45__cpo5ssizeE,(_ZN34_INTERNAL_9dbd33b0_4_k_cu_1632686f6thrust24THRUST_300001_SM_1000_NS12placeholders2_3E - _ZN34_INTERNAL_9dbd33b0_4_k_cu_1632686f4cuda3std6ranges3__45__cpo5ssizeE)
_ZN34_INTERNAL_9dbd33b0_4_k_cu_1632686f4cuda3std6ranges3__45__cpo5ssizeE:
	.zero		1
	.type		_ZN34_INTERNAL_9dbd33b0_4_k_cu_1632686f6thrust24THRUST_300001_SM_1000_NS12placeholders2_3E,@object
	.size		_ZN34_INTERNAL_9dbd33b0_4_k_cu_1632686f6thrust24THRUST_300001_SM_1000_NS12placeholders2_3E,(_ZN34_INTERNAL_9dbd33b0_4_k_cu_1632686f4cuda3std3__45__cpo4cendE - _ZN34_INTERNAL_9dbd33b0_4_k_cu_1632686f6thrust24THRUST_300001_SM_1000_NS12placeholders2_3E)
_ZN34_INTERNAL_9dbd33b0_4_k_cu_1632686f6thrust24THRUST_300001_SM_1000_NS12placeholders2_3E:
	.zero		1
	.type		_ZN34_INTERNAL_9dbd33b0_4_k_cu_1632686f4cuda3std3__45__cpo4cendE,@object
	.size		_ZN34_INTERNAL_9dbd33b0_4_k_cu_1632686f4cuda3std3__45__cpo4cendE,(_ZN34_INTERNAL_9dbd33b0_4_k_cu_1632686f4cuda3std6ranges3__45__cpo4cendE - _ZN34_INTERNAL_9dbd33b0_4_k_cu_1632686f4cuda3std3__45__cpo4cendE)
_ZN34_INTERNAL_9dbd33b0_4_k_cu_1632686f4cuda3std3__45__cpo4cendE:
	.zero		1
	.type		_ZN34_INTERNAL_9dbd33b0_4_k_cu_1632686f4cuda3std6ranges3__45__cpo4cendE,@object
	.size		_ZN34_INTERNAL_9dbd33b0_4_k_cu_1632686f4cuda3std6ranges3__45__cpo4cendE,(_ZN34_INTERNAL_9dbd33b0_4_k_cu_1632686f6thrust24THRUST_300001_SM_1000_NS12placeholders2_7E - _ZN34_INTERNAL_9dbd33b0_4_k_cu_1632686f4cuda3std6ranges3__45__cpo4cendE)
_ZN34_INTERNAL_9dbd33b0_4_k_cu_1632686f4cuda3std6ranges3__45__cpo4cendE:
	.zero		1
	.type		_ZN34_INTERNAL_9dbd33b0_4_k_cu_1632686f6thrust24THRUST_300001_SM_1000_NS12placeholders2_7E,@object
	.size		_ZN34_INTERNAL_9dbd33b0_4_k_cu_1632686f6thrust24THRUST_300001_SM_1000_NS12placeholders2_7E,(_ZN34_INTERNAL_9dbd33b0_4_k_cu_1632686f4cuda3std3__45__cpo5crendE - _ZN34_INTERNAL_9dbd33b0_4_k_cu_1632686f6thrust24THRUST_300001_SM_1000_NS12placeholders2_7E)
_ZN34_INTERNAL_9dbd33b0_4_k_cu_1632686f6thrust24THRUST_300001_SM_1000_NS12placeholders2_7E:
	.zero		1
	.type		_ZN34_INTERNAL_9dbd33b0_4_k_cu_1632686f4cuda3std3__45__cpo5crendE,@object
	.size		_ZN34_INTERNAL_9dbd33b0_4_k_cu_1632686f4cuda3std3__45__cpo5crendE,(_ZN34_INTERNAL_9dbd33b0_4_k_cu_1632686f4cuda3std6ranges3__45__cpo4prevE - _ZN34_INTERNAL_9dbd33b0_4_k_cu_1632686f4cuda3std3__45__cpo5crendE)
_ZN34_INTERNAL_9dbd33b0_4_k_cu_1632686f4cuda3std3__45__cpo5crendE:
	.zero		1
	.type		_ZN34_INTERNAL_9dbd33b0_4_k_cu_1632686f4cuda3std6ranges3__45__cpo4prevE,@object
	.size		_ZN34_INTERNAL_9dbd33b0_4_k_cu_1632686f4cuda3std6ranges3__45__cpo4prevE,(_ZN34_INTERNAL_9dbd33b0_4_k_cu_1632686f4cuda3std6ranges3__45__cpo9iter_moveE - _ZN34_INTERNAL_9dbd33b0_4_k_cu_1632686f4cuda3std6ranges3__45__cpo4prevE)
_ZN34_INTERNAL_9dbd33b0_4_k_cu_1632686f4cuda3std6ranges3__45__cpo4prevE:
	.zero		1
	.type		_ZN34_INTERNAL_9dbd33b0_4_k_cu_1632686f4cuda3std6ranges3__45__cpo9iter_moveE,@object
	.size		_ZN34_INTERNAL_9dbd33b0_4_k_cu_1632686f4cuda3std6ranges3__45__cpo9iter_moveE,(_ZN34_INTERNAL_9dbd33b0_4_k_cu_1632686f6thrust24THRUST_300001_SM_1000_NS6system6detail10sequential3seqE - _ZN34_INTERNAL_9dbd33b0_4_k_cu_1632686f4cuda3std6ranges3__45__cpo9iter_moveE)
_ZN34_INTERNAL_9dbd33b0_4_k_cu_1632686f4cuda3std6ranges3__45__cpo9iter_moveE:
	.zero		1
	.type		_ZN34_INTERNAL_9dbd33b0_4_k_cu_1632686f6thrust24THRUST_300001_SM_1000_NS6system6detail10sequential3seqE,@object
	.size		_ZN34_INTERNAL_9dbd33b0_4_k_cu_1632686f6thrust24THRUST_300001_SM_1000_NS6system6detail10sequential3seqE,(_ZN34_INTERNAL_9dbd33b0_4_k_cu_1632686f6thrust24THRUST_300001_SM_1000_NS12placeholders2_9E - _ZN34_INTERNAL_9dbd33b0_4_k_cu_1632686f6thrust24THRUST_300001_SM_1000_NS6system6detail10sequential3seqE)
_ZN34_INTERNAL_9dbd33b0_4_k_cu_1632686f6thrust24THRUST_300001_SM_1000_NS6system6detail10sequential3seqE:
	.zero		1
	.type		_ZN34_INTERNAL_9dbd33b0_4_k_cu_1632686f6thrust24THRUST_300001_SM_1000_NS12placeholders2_9E,@object
	.size		_ZN34_INTERNAL_9dbd33b0_4_k_cu_1632686f6thrust24THRUST_300001_SM_1000_NS12placeholders2_9E,(_ZN34_INTERNAL_9dbd33b0_4_k_cu_1632686f4cuda3std3__419piecewise_constructE - _ZN34_INTERNAL_9dbd33b0_4_k_cu_1632686f6thrust24THRUST_300001_SM_1000_NS12placeholders2_9E)
_ZN34_INTERNAL_9dbd33b0_4_k_cu_1632686f6thrust24THRUST_300001_SM_1000_NS12placeholders2_9E:
	.zero		1
	.type		_ZN34_INTERNAL_9dbd33b0_4_k_cu_1632686f4cuda3std3__419piecewise_constructE,@object
	.size		_ZN34_INTERNAL_9dbd33b0_4_k_cu_1632686f4cuda3std3__419piecewise_constructE,(_ZN34_INTERNAL_9dbd33b0_4_k_cu_1632686f4cuda3std6ranges3__45__cpo5cdataE - _ZN34_INTERNAL_9dbd33b0_4_k_cu_1632686f4cuda3std3__419piecewise_constructE)
_ZN34_INTERNAL_9dbd33b0_4_k_cu_1632686f4cuda3std3__419piecewise_constructE:
	.zero		1
	.type		_ZN34_INTERNAL_9dbd33b0_4_k_cu_1632686f4cuda3std6ranges3__45__cpo5cdataE,@object
	.size		_ZN34_INTERNAL_9dbd33b0_4_k_cu_1632686f4cuda3std6ranges3__45__cpo5cdataE,(_ZN34_INTERNAL_9dbd33b0_4_k_cu_1632686f6thrust24THRUST_300001_SM_1000_NS12placeholders2_1E - _ZN34_INTERNAL_9dbd33b0_4_k_cu_1632686f4cuda3std6ranges3__45__cpo5cdataE)
_ZN34_INTERNAL_9dbd33b0_4_k_cu_1632686f4cuda3std6ranges3__45__cpo5cdataE:
	.zero		1
	.type		_ZN34_INTERNAL_9dbd33b0_4_k_cu_1632686f6thrust24THRUST_300001_SM_1000_NS12placeholders2_1E,@object
	.size		_ZN34_INTERNAL_9dbd33b0_4_k_cu_1632686f6thrust24THRUST_300001_SM_1000_NS12placeholders2_1E,(_ZN34_INTERNAL_9dbd33b0_4_k_cu_1632686f4cuda3std3__45__cpo3endE - _ZN34_INTERNAL_9dbd33b0_4_k_cu_1632686f6thrust24THRUST_300001_SM_1000_NS12placeholders2_1E)
_ZN34_INTERNAL_9dbd33b0_4_k_cu_1632686f6thrust24THRUST_300001_SM_1000_NS12placeholders2_1E:
	.zero		1
	.type		_ZN34_INTERNAL_9dbd33b0_4_k_cu_1632686f4cuda3std3__45__cpo3endE,@object
	.size		_ZN34_INTERNAL_9dbd33b0_4_k_cu_1632686f4cuda3std3__45__cpo3endE,(_ZN34_INTERNAL_9dbd33b0_4_k_cu_1632686f4cuda3std6ranges3__45__cpo3endE - _ZN34_INTERNAL_9dbd33b0_4_k_cu_1632686f4cuda3std3__45__cpo3endE)
_ZN34_INTERNAL_9dbd33b0_4_k_cu_1632686f4cuda3std3__45__cpo3endE:
	.zero		1
	.type		_ZN34_INTERNAL_9dbd33b0_4_k_cu_1632686f4cuda3std6ranges3__45__cpo3endE,@object
	.size		_ZN34_INTERNAL_9dbd33b0_4_k_cu_1632686f4cuda3std6ranges3__45__cpo3endE,(_ZN34_INTERNAL_9dbd33b0_4_k_cu_1632686f6thrust24THRUST_300001_SM_1000_NS12placeholders2_5E - _ZN34_INTERNAL_9dbd33b0_4_k_cu_1632686f4cuda3std6ranges3__45__cpo3endE)
_ZN34_INTERNAL_9dbd33b0_4_k_cu_1632686f4cuda3std6ranges3__45__cpo3endE:
	.zero		1
	.type		_ZN34_INTERNAL_9dbd33b0_4_k_cu_1632686f6thrust24THRUST_300001_SM_1000_NS12placeholders2_5E,@object
	.size		_ZN34_INTERNAL_9dbd33b0_4_k_cu_1632686f6thrust24THRUST_300001_SM_1000_NS12placeholders2_5E,(_ZN34_INTERNAL_9dbd33b0_4_k_cu_1632686f4cuda3std3__45__cpo4rendE - _ZN34_INTERNAL_9dbd33b0_4_k_cu_1632686f6thrust24THRUST_300001_SM_1000_NS12placeholders2_5E)
_ZN34_INTERNAL_9dbd33b0_4_k_cu_1632686f6thrust24THRUST_300001_SM_1000_NS12placeholders2_5E:
	.zero		1
	.type		_ZN34_INTERNAL_9dbd33b0_4_k_cu_1632686f4cuda3std3__45__cpo4rendE,@object
	.size		_ZN34_INTERNAL_9dbd33b0_4_k_cu_1632686f4cuda3std3__45__cpo4rendE,(_ZN34_INTERNAL_9dbd33b0_4_k_cu_1632686f4cuda3std6ranges3__45__cpo9iter_swapE - _ZN34_INTERNAL_9dbd33b0_4_k_cu_1632686f4cuda3std3__45__cpo4rendE)
_ZN34_INTERNAL_9dbd33b0_4_k_cu_1632686f4cuda3std3__45__cpo4rendE:
	.zero		1
	.type		_ZN34_INTERNAL_9dbd33b0_4_k_cu_1632686f4cuda3std6ranges3__45__cpo9iter_swapE,@object
	.size		_ZN34_INTERNAL_9dbd33b0_4_k_cu_1632686f4cuda3std6ranges3__45__cpo9iter_swapE,(_ZN34_INTERNAL_9dbd33b0_4_k_cu_1632686f4cuda3std3__48unexpectE - _ZN34_INTERNAL_9dbd33b0_4_k_cu_1632686f4cuda3std6ranges3__45__cpo9iter_swapE)
_ZN34_INTERNAL_9dbd33b0_4_k_cu_1632686f4cuda3std6ranges3__45__cpo9iter_swapE:
	.zero		1
	.type		_ZN34_INTERNAL_9dbd33b0_4_k_cu_1632686f4cuda3std3__48unexpectE,@object
	.size		_ZN34_INTERNAL_9dbd33b0_4_k_cu_1632686f4cuda3std3__48unexpectE,(_ZN34_INTERNAL_9dbd33b0_4_k_cu_1632686f6thrust24THRUST_300001_SM_1000_NS8cuda_cub3parE - _ZN34_INTERNAL_9dbd33b0_4_k_cu_1632686f4cuda3std3__48unexpectE)
_ZN34_INTERNAL_9dbd33b0_4_k_cu_1632686f4cuda3std3__48unexpectE:
	.zero		1
	.type		_ZN34_INTERNAL_9dbd33b0_4_k_cu_1632686f6thrust24THRUST_300001_SM_1000_NS8cuda_cub3parE,@object
	.size		_ZN34_INTERNAL_9dbd33b0_4_k_cu_1632686f6thrust24THRUST_300001_SM_1000_NS8cuda_cub3parE,(.L_29 - _ZN34_INTERNAL_9dbd33b0_4_k_cu_1632686f6thrust24THRUST_300001_SM_1000_NS8cuda_cub3parE)
_ZN34_INTERNAL_9dbd33b0_4_k_cu_1632686f6thrust24THRUST_300001_SM_1000_NS8cuda_cub3parE:
	.zero		1
.L_29:


//--------------------- .nv.shared._ZN3cub18CUB_300001_SM_10006detail10radix_sort33DeviceRadixSortExclusiveSumKernelINS1_5radix10policy_hubIfijE10Policy1000EjEEvPT0_ --------------------------
	.section	.nv.shared._ZN3cub18CUB_300001_SM_10006detail10radix_sort33DeviceRadixSortExclusiveSumKernelINS1_5radix10policy_hubIfijE10Policy1000EjEEvPT0_,"aw",@nobits
	.sectionflags	@""
	.align	16
.nv.shared._ZN3cub18CUB_300001_SM_10006detail10radix_sort33DeviceRadixSortExclusiveSumKernelINS1_5radix10policy_hubIfijE10Policy1000EjEEvPT0_:
	.zero		2208


//--------------------- .nv.shared._ZN3cub18CUB_300001_SM_10006detail10radix_sort30DeviceRadixSortHistogramKernelINS1_5radix10policy_hubIfijE10Policy1000ELNS0_9SortOrderE1EfjNS1_21identity_decomposer_tEEEvPT2_PKT1_SA_iiT3_ --------------------------
	.section	.nv.shared._ZN3cub18CUB_300001_SM_10006detail10radix_sort30DeviceRadixSortHistogramKernelINS1_5radix10policy_hubIfijE10Policy1000ELNS0_9SortOrderE1EfjNS1_21identity_decomposer_tEEEvPT2_PKT1_SA_iiT3_,"aw",@nobits
	.sectionflags	@""
	.align	4
.nv.shared._ZN3cub18CUB_300001_SM_10006detail10radix_sort30DeviceRadixSortHistogramKernelINS1_5radix10policy_hubIfijE10Policy1000ELNS0_9SortOrderE1EfjNS1_21identity_decomposer_tEEEvPT2_PKT1_SA_iiT3_:
	.zero		5120


//--------------------- .nv.shared._ZN3cub18CUB_300001_SM_10006detail10radix_sort31DeviceRadixSortSingleTileKernelINS1_5radix10policy_hubIfijE10Policy1000ELNS0_9SortOrderE1EfijNS1_21identity_decomposer_tEEEvPKT1_PSA_PKT2_PSE_T3_iiT4_ --------------------------
	.section	.nv.shared._ZN3cub18CUB_300001_SM_10006detail10radix_sort31DeviceRadixSortSingleTileKernelINS1_5radix10policy_hubIfijE10Policy1000ELNS0_9SortOrderE1EfijNS1_21identity_decomposer_tEEEvPKT1_PSA_PKT2_PSE_T3_iiT4_,"aw",@nobits
	.sectionflags	@""
	.align	16
.nv.shared._ZN3cub18CUB_300001_SM_10006detail10radix_sort31DeviceRadixSortSingleTileKernelINS1_5radix10policy_hubIfijE10Policy1000ELNS0_9SortOrderE1EfijNS1_21identity_decomposer_tEEEvPKT1_PSA_PKT2_PSE_T3_iiT4_:
	.zero		34880


//--------------------- .nv.shared._Z11topk_kernelILi1024ELi8EEvPKfPiPfi --------------------------
	.section	.nv.shared._Z11topk_kernelILi1024ELi8EEvPKfPiPfi,"aw",@nobits
	.sectionflags	@""
	.align	4
.nv.shared._Z11topk_kernelILi1024ELi8EEvPKfPiPfi:
	.zero		3072


//--------------------- .nv.shared._Z19gemv_optimized_1024ILi32ELi8EEvPKfS1_Pfii --------------------------
	.section	.nv.shared._Z19gemv_optimized_1024ILi32ELi8EEvPKfS1_Pfii,"aw",@nobits
	.sectionflags	@""
	.align	4
.nv.shared._Z19gemv_optimized_1024ILi32ELi8EEvPKfS1_Pfii:
	.zero		5120


//--------------------- .nv.shared._Z18gemv_optimized_768ILi32ELi8EEvPKfS1_Pfii --------------------------
	.section	.nv.shared._Z18gemv_optimized_768ILi32ELi8EEvPKfS1_Pfii,"aw",@nobits
	.sectionflags	@""
	.align	4
.nv.shared._Z18gemv_optimized_768ILi32ELi8EEvPKfS1_Pfii:
	.zero		4096


//--------------------- .nv.shared._Z18gemv_optimized_512ILi32ELi8EEvPKfS1_Pfii --------------------------
	.section	.nv.shared._Z18gemv_optimized_512ILi32ELi8EEvPKfS1_Pfii,"aw",@nobits
	.sectionflags	@""
	.align	4
.nv.shared._Z18gemv_optimized_512ILi32ELi8EEvPKfS1_Pfii:
	.zero		3072


//--------------------- .nv.shared._Z18gemv_optimized_384ILi32ELi8EEvPKfS1_Pfii --------------------------
	.section	.nv.shared._Z18gemv_optimized_384ILi32ELi8EEvPKfS1_Pfii,"aw",@nobits
	.sectionflags	@""
	.align	4
.nv.shared._Z18gemv_optimized_384ILi32ELi8EEvPKfS1_Pfii:
	.zero		2560


//--------------------- .nv.constant0._ZN3cub18CUB_300001_SM_10006detail10radix_sort29DeviceRadixSortOnesweepKernelINS1_5radix10policy_hubIfijE10Policy1000ELNS0_9SortOrderE1EfijiiNS1_21identity_decomposer_tEEEvPT5_SB_PT3_PKSC_PT1_PKSG_PT2_PKSK_T4_iiT6_ --------------------------
	.section	.nv.constant0._ZN3cub18CUB_300001_SM_10006detail10radix_sort29DeviceRadixSortOnesweepKernelINS1_5radix10policy_hubIfijE10Policy1000ELNS0_9SortOrderE1EfijiiNS1_21identity_decomposer_tEEEvPT5_SB_PT3_PKSC_PT1_PKSG_PT2_PKSK_T4_iiT6_,"a",@progbits
	.sectionflags	@""
	.align	4
.nv.constant0._ZN3cub18CUB_300001_SM_10006detail10radix_sort29DeviceRadixSortOnesweepKernelINS1_5radix10policy_hubIfijE10Policy1000ELNS0_9SortOrderE1EfijiiNS1_21identity_decomposer_tEEEvPT5_SB_PT3_PKSC_PT1_PKSG_PT2_PKSK_T4_iiT6_:
	.zero		973


//--------------------- .nv.constant0._ZN3cub18CUB_300001_SM_10006detail10radix_sort33DeviceRadixSortExclusiveSumKernelINS1_5radix10policy_hubIfijE10Policy1000EjEEvPT0_ --------------------------
	.section	.nv.constant0._ZN3cub18CUB_300001_SM_10006detail10radix_sort33DeviceRadixSortExclusiveSumKernelINS1_5radix10policy_hubIfijE10Policy1000EjEEvPT0_,"a",@progbits
	.sectionflags	@""
	.align	4
.nv.constant0._ZN3cub18CUB_300001_SM_10006detail10radix_sort33DeviceRadixSortExclusiveSumKernelINS1_5radix10policy_hubIfijE10Policy1000EjEEvPT0_:
	.zero		904


//--------------------- .nv.constant0._ZN3cub18CUB_300001_SM_10006detail10radix_sort30DeviceRadixSortHistogramKernelINS1_5radix10policy_hubIfijE10Policy1000ELNS0_9SortOrderE1EfjNS1_21identity_decomposer_tEEEvPT2_PKT1_SA_iiT3_ --------------------------
	.section	.nv.constant0._ZN3cub18CUB_300001_SM_10006detail10radix_sort30DeviceRadixSortHistogramKernelINS1_5radix10policy_hubIfijE10Policy1000ELNS0_9SortOrderE1EfjNS1_21identity_decomposer_tEEEvPT2_PKT1_SA_iiT3_,"a",@progbits
	.sectionflags	@""
	.align	4
.nv.constant0._ZN3cub18CUB_300001_SM_10006detail10radix_sort30DeviceRadixSortHistogramKernelINS1_5radix10policy_hubIfijE10Policy1000ELNS0_9SortOrderE1EfjNS1_21identity_decomposer_tEEEvPT2_PKT1_SA_iiT3_:
	.zero		925


//--------------------- .nv.constant0._ZN3cub18CUB_300001_SM_10006detail10radix_sort31DeviceRadixSortSingleTileKernelINS1_5radix10policy_hubIfijE10Policy1000ELNS0_9SortOrderE1EfijNS1_21identity_decomposer_tEEEvPKT1_PSA_PKT2_PSE_T3_iiT4_ --------------------------
	.section	.nv.constant0._ZN3cub18CUB_300001_SM_10006detail10radix_sort31DeviceRadixSortSingleTileKernelINS1_5radix10policy_hubIfijE10Policy1000ELNS0_9SortOrderE1EfijNS1_21identity_decomposer_tEEEvPKT1_PSA_PKT2_PSE_T3_iiT4_,"a",@progbits
	.sectionflags	@""
	.align	4
.nv.constant0._ZN3cub18CUB_300001_SM_10006detail10radix_sort31DeviceRadixSortSingleTileKernelINS1_5radix10policy_hubIfijE10Policy1000ELNS0_9SortOrderE1EfijNS1_21identity_decomposer_tEEEvPKT1_PSA_PKT2_PSE_T3_iiT4_:
	.zero		941


//--------------------- .nv.constant0._ZN3cub18CUB_300001_SM_10006detail8for_each13static_kernelINS2_12policy_hub_t12policy_500_tElN6thrust24THRUST_300001_SM_1000_NS8cuda_cub10__tabulate7functorINS7_10device_ptrIiEENS7_6system6detail7generic6detail22compute_sequence_valueIivEElEEEEvT0_T1_ --------------------------
	.section	.nv.constant0._ZN3cub18CUB_300001_SM_10006detail8for_each13static_kernelINS2_12policy_hub_t12policy_500_tElN6thrust24THRUST_300001_SM_1000_NS8cuda_cub10__tabulate7functorINS7_10device_ptrIiEENS7_6system6detail7generic6detail22compute_sequence_valueIivEElEEEEvT0_T1_,"a",@progbits
	.sectionflags	@""
	.align	4
.nv.constant0._ZN3cub18CUB_300001_SM_10006detail8for_each13static_kernelINS2_12policy_hub_t12policy_500_tElN6thrust24THRUST_300001_SM_1000_NS8cuda_cub10__tabulate7functorINS7_10device_ptrIiEENS7_6system6detail7generic6detail22compute_sequence_valueIivEElEEEEvT0_T1_:
	.zero		920


//--------------------- .nv.constant0._ZN3cub18CUB_300001_SM_10006detail11EmptyKernelIvEEvv --------------------------
	.section	.nv.constant0._ZN3cub18CUB_300001_SM_10006detail11EmptyKernelIvEEvv,"a",@progbits
	.sectionflags	@""
	.align	4
.nv.constant0._ZN3cub18CUB_300001_SM_10006detail11EmptyKernelIvEEvv:
	.zero		896


//--------------------- .nv.constant0._Z11topk_kernelILi1024ELi8EEvPKfPiPfi --------------------------
	.section	.nv.constant0._Z11topk_kernelILi1024ELi8EEvPKfPiPfi,"a",@progbits
	.sectionflags	@""
	.align	4
.nv.constant0._Z11topk_kernelILi1024ELi8EEvPKfPiPfi:
	.zero		924


//--------------------- .nv.constant0._Z19gemv_optimized_1024ILi32ELi8EEvPKfS1_Pfii --------------------------
	.section	.nv.constant0._Z19gemv_optimized_1024ILi32ELi8EEvPKfS1_Pfii,"a",@progbits
	.sectionflags	@""
	.align	4
.nv.constant0._Z19gemv_optimized_1024ILi32ELi8EEvPKfS1_Pfii:
	.zero		928


//--------------------- .nv.constant0._Z18gemv_optimized_768ILi32ELi8EEvPKfS1_Pfii --------------------------
	.section	.nv.constant0._Z18gemv_optimized_768ILi32ELi8EEvPKfS1_Pfii,"a",@progbits
	.sectionflags	@""
	.align	4
.nv.constant0._Z18gemv_optimized_768ILi32ELi8EEvPKfS1_Pfii:
	.zero		928


//--------------------- .nv.constant0._Z18gemv_optimized_512ILi32ELi8EEvPKfS1_Pfii --------------------------
	.section	.nv.constant0._Z18gemv_optimized_512ILi32ELi8EEvPKfS1_Pfii,"a",@progbits
	.sectionflags	@""
	.align	4
.nv.constant0._Z18gemv_optimized_512ILi32ELi8EEvPKfS1_Pfii:
	.zero		928


//--------------------- .nv.constant0._Z18gemv_optimized_384ILi32ELi8EEvPKfS1_Pfii --------------------------
	.section	.nv.constant0._Z18gemv_optimized_384ILi32ELi8EEvPKfS1_Pfii,"a",@progbits
	.sectionflags	@""
	.align	4
.nv.constant0._Z18gemv_optimized_384ILi32ELi8EEvPKfS1_Pfii:
	.zero		928


//--------------------- SYMBOLS --------------------------

	.type		.nv.reservedSmem.offset0,@object
	.size		.nv.reservedSmem.offset0,0x4
	.type		.nv.reservedSmem.cap,@object
	.size		.nv.reservedSmem.cap,0x4
